def matmul_kernel(
    a_ptr,
    b_ptr,
    c_ptr,
    M,
    N,
    K,
    stride_am,
    stride_ak,
    stride_bk,
    stride_bn,
    stride_cm,
    stride_cn,
    BLOCK_M: tl.constexpr,
    BLOCK_N: tl.constexpr,
    BLOCK_K: tl.constexpr,
    GROUP_M: tl.constexpr,
):
    pid = tl.program_id(axis=0)
    num_pid_m = tl.cdiv(M, BLOCK_M)
    num_pid_n = tl.cdiv(N, BLOCK_N)
    num_pid_in_group = GROUP_M * num_pid_n
    group_id = pid // num_pid_in_group
    first_pid_m = group_id * GROUP_M
    group_size_m = min(num_pid_m - first_pid_m, GROUP_M)
    pid_m = first_pid_m + ((pid % num_pid_in_group) % group_size_m)
    pid_n = (pid % num_pid_in_group) // group_size_m

    offs_am = (pid_m * BLOCK_M + tl.arange(0, BLOCK_M)) % M
    offs_bn = (pid_n * BLOCK_N + tl.arange(0, BLOCK_N)) % N
    offs_k = tl.arange(0, BLOCK_K)
    a_ptrs = a_ptr + offs_am[:, None] * stride_am + offs_k[None, :] * stride_ak
    b_ptrs = b_ptr + offs_k[:, None] * stride_bk + offs_bn[None, :] * stride_bn

    acc = tl.zeros((BLOCK_M, BLOCK_N), dtype=tl.float32)
    for kk in range(0, tl.cdiv(K, BLOCK_K)):
        a = tl.load(a_ptrs, mask=offs_k[None, :] < K - kk * BLOCK_K, other=0.0)
        b = tl.load(b_ptrs, mask=offs_k[:, None] < K - kk * BLOCK_K, other=0.0)
        acc = tl.dot(a, b, acc)
        a_ptrs += BLOCK_K * stride_ak
        b_ptrs += BLOCK_K * stride_bk

    c = acc.to(c_ptr.dtype.element_ty)
    offs_cm = pid_m * BLOCK_M + tl.arange(0, BLOCK_M)
    offs_cn = pid_n * BLOCK_N + tl.arange(0, BLOCK_N)
    c_ptrs = c_ptr + offs_cm[:, None] * stride_cm + offs_cn[None, :] * stride_cn
    mask = (offs_cm[:, None] < M) & (offs_cn[None, :] < N)
    tl.store(c_ptrs, c, mask=mask)

# config = {"BLOCK_K": 32, "BLOCK_M": 256, "BLOCK_N": 512, "GROUP_M": 1, "arch": "sm_90", "dtype": "fp32", "num_ctas": 1, "num_stages": 3, "num_warps": 4}
# arch = sm_90


// ===== COMPILED SASS (sm_90a) =====

	.target	sm_90a

	.elftype	@"ET_EXEC"


//--------------------- .note.nv.tkinfo           --------------------------
	.section	.note.nv.tkinfo,"",@"SHT_NOTE"
	.sectionflags	@"SHF_NOTE_NV_TKINFO"
	.tkinfo
        /*0018*/ 	.word	0x00000002
        /*0030*/ 	.string	""
        /*0030*/ 	.string	"ptxas"
        /*0030*/ 	.string	"Cuda compilation tools, release 13.0, V13.0.88"
        /*0030*/ 	.string	"Build cuda_13.0.r13.0/compiler.36424714_0"
        /*0030*/ 	.string	"-v  -suppress-debug-info  -lineinfo  -arch sm_90a "



//--------------------- .note.nv.cuinfo           --------------------------
	.section	.note.nv.cuinfo,"",@"SHT_NOTE"
	.sectionflags	@"SHF_NOTE_NV_CUINFO"
        /*0018*/ 	.short	0x0002
        /*001a*/ 	.short	0x005a
        /*001c*/ 	.short	0x0082
	.zero		2


//--------------------- .nv.info                  --------------------------
	.section	.nv.info,"",@"SHT_CUDA_INFO"
	.align	4


	//----- nvinfo : EIATTR_REGCOUNT
	.align		4
        /*0000*/ 	.byte	0x04, 0x2f
        /*0002*/ 	.short	(.L_1 - .L_0)
	.align		4
.L_0:
        /*0004*/ 	.word	index@(matmul_kernel)
        /*0008*/ 	.word	0x000000ff


	//----- nvinfo : EIATTR_FRAME_SIZE
	.align		4
.L_1:
        /*000c*/ 	.byte	0x04, 0x11
        /*000e*/ 	.short	(.L_3 - .L_2)
	.align		4
.L_2:
        /*0010*/ 	.word	index@(matmul_kernel)
        /*0014*/ 	.word	0x00002190


	//----- nvinfo : EIATTR_MIN_STACK_SIZE
	.align		4
.L_3:
        /*0018*/ 	.byte	0x04, 0x12
        /*001a*/ 	.short	(.L_5 - .L_4)
	.align		4
.L_4:
        /*001c*/ 	.word	index@(matmul_kernel)
        /*0020*/ 	.word	0x00002190
.L_5:


//--------------------- .nv.compat                --------------------------
	.section	.nv.compat,"",@"SHT_CUDA_COMPAT_INFO"
	.align	4
        /*0000*/ 	.byte	0x02, 0x09, 0x01, 0x00, 0x02, 0x02, 0x04, 0x00, 0x02, 0x05, 0x05, 0x00, 0x03, 0x07, 0x01, 0x01
        /*0010*/ 	.byte	0x02, 0x03, 0x00, 0x00, 0x02, 0x06, 0x01, 0x00, 0x04, 0x0b, 0x08, 0x00, 0x00, 0x00, 0x00, 0x00
        /*0020*/ 	.byte	0x00, 0x00, 0x00, 0x00


//--------------------- .nv.info.matmul_kernel    --------------------------
	.section	.nv.info.matmul_kernel,"",@"SHT_CUDA_INFO"
	.sectionflags	@""
	.align	4


	//----- nvinfo : EIATTR_CUDA_API_VERSION
	.align		4
        /*0000*/ 	.byte	0x04, 0x37
        /*0002*/ 	.short	(.L_7 - .L_6)
.L_6:
        /*0004*/ 	.word	0x00000082


	//----- nvinfo : EIATTR_KPARAM_INFO
	.align		4
.L_7:
        /*0008*/ 	.byte	0x04, 0x17
        /*000a*/ 	.short	(.L_9 - .L_8)
.L_8:
        /*000c*/ 	.word	0x00000000
        /*0010*/ 	.short	0x000d
        /*0012*/ 	.short	0x0048
        /*0014*/ 	.byte	0x00, 0xf4, 0x21, 0x00


	//----- nvinfo : EIATTR_KPARAM_INFO
	.align		4
.L_9:
        /*0018*/ 	.byte	0x04, 0x17
        /*001a*/ 	.short	(.L_11 - .L_10)
.L_10:
        /*001c*/ 	.word	0x00000000
        /*0020*/ 	.short	0x000c
        /*0022*/ 	.short	0x0040
        /*0024*/ 	.byte	0x00, 0xf4, 0x21, 0x00


	//----- nvinfo : EIATTR_KPARAM_INFO
	.align		4
.L_11:
        /*0028*/ 	.byte	0x04, 0x17
        /*002a*/ 	.short	(.L_13 - .L_12)
.L_12:
        /*002c*/ 	.word	0x00000000
        /*0030*/ 	.short	0x000b
        /*0032*/ 	.short	0x0038
        /*0034*/ 	.byte	0x00, 0xf0, 0x11, 0x00


	//----- nvinfo : EIATTR_KPARAM_INFO
	.align		4
.L_13:
        /*0038*/ 	.byte	0x04, 0x17
        /*003a*/ 	.short	(.L_15 - .L_14)
.L_14:
        /*003c*/ 	.word	0x00000000
        /*0040*/ 	.short	0x000a
        /*0042*/ 	.short	0x0034
        /*0044*/ 	.byte	0x00, 0xf0, 0x11, 0x00


	//----- nvinfo : EIATTR_KPARAM_INFO
	.align		4
.L_15:
        /*0048*/ 	.byte	0x04, 0x17
        /*004a*/ 	.short	(.L_17 - .L_16)
.L_16:
        /*004c*/ 	.word	0x00000000
        /*0050*/ 	.short	0x0009
        /*0052*/ 	.short	0x0030
        /*0054*/ 	.byte	0x00, 0xf0, 0x11, 0x00


	//----- nvinfo : EIATTR_KPARAM_INFO
	.align		4
.L_17:
        /*0058*/ 	.byte	0x04, 0x17
        /*005a*/ 	.short	(.L_19 - .L_18)
.L_18:
        /*005c*/ 	.word	0x00000000
        /*0060*/ 	.short	0x0008
        /*0062*/ 	.short	0x002c
        /*0064*/ 	.byte	0x00, 0xf0, 0x11, 0x00


	//----- nvinfo : EIATTR_KPARAM_INFO
	.align		4
.L_19:
        /*0068*/ 	.byte	0x04, 0x17
        /*006a*/ 	.short	(.L_21 - .L_20)
.L_20:
        /*006c*/ 	.word	0x00000000
        /*0070*/ 	.short	0x0007
        /*0072*/ 	.short	0x0028
        /*0074*/ 	.byte	0x00, 0xf0, 0x11, 0x00


	//----- nvinfo : EIATTR_KPARAM_INFO
	.align		4
.L_21:
        /*0078*/ 	.byte	0x04, 0x17
        /*007a*/ 	.short	(.L_23 - .L_22)
.L_22:
        /*007c*/ 	.word	0x00000000
        /*0080*/ 	.short	0x0006
        /*0082*/ 	.short	0x0024
        /*0084*/ 	.byte	0x00, 0xf0, 0x11, 0x00


	//----- nvinfo : EIATTR_KPARAM_INFO
	.align		4
.L_23:
        /*0088*/ 	.byte	0x04, 0x17
        /*008a*/ 	.short	(.L_25 - .L_24)
.L_24:
        /*008c*/ 	.word	0x00000000
        /*0090*/ 	.short	0x0005
        /*0092*/ 	.short	0x0020
        /*0094*/ 	.byte	0x00, 0xf0, 0x11, 0x00


	//----- nvinfo : EIATTR_KPARAM_INFO
	.align		4
.L_25:
        /*0098*/ 	.byte	0x04, 0x17
        /*009a*/ 	.short	(.L_27 - .L_26)
.L_26:
        /*009c*/ 	.word	0x00000000
        /*00a0*/ 	.short	0x0004
        /*00a2*/ 	.short	0x001c
        /*00a4*/ 	.byte	0x00, 0xf0, 0x11, 0x00


	//----- nvinfo : EIATTR_KPARAM_INFO
	.align		4
.L_27:
        /*00a8*/ 	.byte	0x04, 0x17
        /*00aa*/ 	.short	(.L_29 - .L_28)
.L_28:
        /*00ac*/ 	.word	0x00000000
        /*00b0*/ 	.short	0x0003
        /*00b2*/ 	.short	0x0018
        /*00b4*/ 	.byte	0x00, 0xf0, 0x11, 0x00


	//----- nvinfo : EIATTR_KPARAM_INFO
	.align		4
.L_29:
        /*00b8*/ 	.byte	0x04, 0x17
        /*00ba*/ 	.short	(.L_31 - .L_30)
.L_30:
        /*00bc*/ 	.word	0x00000000
        /*00c0*/ 	.short	0x0002
        /*00c2*/ 	.short	0x0010
        /*00c4*/ 	.byte	0x00, 0xf4, 0x21, 0x00


	//----- nvinfo : EIATTR_KPARAM_INFO
	.align		4
.L_31:
        /*00c8*/ 	.byte	0x04, 0x17
        /*00ca*/ 	.short	(.L_33 - .L_32)
.L_32:
        /*00cc*/ 	.word	0x00000000
        /*00d0*/ 	.short	0x0001
        /*00d2*/ 	.short	0x0008
        /*00d4*/ 	.byte	0x00, 0xf4, 0x21, 0x00


	//----- nvinfo : EIATTR_KPARAM_INFO
	.align		4
.L_33:
        /*00d8*/ 	.byte	0x04, 0x17
        /*00da*/ 	.short	(.L_35 - .L_34)
.L_34:
        /*00dc*/ 	.word	0x00000000
        /*00e0*/ 	.short	0x0000
        /*00e2*/ 	.short	0x0000
        /*00e4*/ 	.byte	0x00, 0xf4, 0x21, 0x00


	//----- nvinfo : EIATTR_SPARSE_MMA_MASK
	.align		4
.L_35:
        /*00e8*/ 	.byte	0x03, 0x50
        /*00ea*/ 	.short	0x0000


	//----- nvinfo : EIATTR_MAXREG_COUNT
	.align		4
        /*00ec*/ 	.byte	0x03, 0x1b
        /*00ee*/ 	.short	0x00ff


	//----- nvinfo : EIATTR_NUM_BARRIERS
	.align		4
        /*00f0*/ 	.byte	0x02, 0x4c
        /*00f2*/ 	.byte	0x01
	.zero		1


	//----- nvinfo : EIATTR_ANNOTATIONS
	.align		4
        /*00f4*/ 	.byte	0x04, 0x55
        /*00f6*/ 	.short	(.L_37 - .L_36)


	//   ....[0]....
.L_36:
        /*00f8*/ 	.word	0x00000001
        /*00fc*/ 	.byte	0x80, 0x00, 0x00, 0x00, 0x01, 0x00, 0x00, 0x00, 0x50, 0x08, 0x00, 0x00, 0x01, 0x00, 0x00, 0x00
        /* <DEDUP_REMOVED lines=3989> */
        /*fa5c*/ 	.byte	0x40, 0x2f, 0x05, 0x00


	//----- nvinfo : EIATTR_MERCURY_ISA_VERSION
	.align		4
.L_37:
        /*fa60*/ 	.byte	0x03, 0x5f
        /*fa62*/ 	.short	0x0101


	//----- nvinfo : EIATTR_EXIT_INSTR_OFFSETS
	.align		4
        /*fa64*/ 	.byte	0x04, 0x1c
        /*fa66*/ 	.short	(.L_39 - .L_38)


	//   ....[0]....
.L_38:
        /*fa68*/ 	.word	0x000533a0


	//   ....[1]....
        /*fa6c*/ 	.word	0x000533c0


	//----- nvinfo : EIATTR_REQNTID
	.align		4
.L_39:
        /*fa70*/ 	.byte	0x04, 0x10
        /*fa72*/ 	.short	(.L_41 - .L_40)
.L_40:
        /*fa74*/ 	.word	0x00000080
        /*fa78*/ 	.word	0x00000001
        /*fa7c*/ 	.word	0x00000001


	//----- nvinfo : EIATTR_CBANK_PARAM_SIZE
	.align		4
.L_41:
        /*fa80*/ 	.byte	0x03, 0x19
        /*fa82*/ 	.short	0x0050


	//----- nvinfo : EIATTR_PARAM_CBANK
	.align		4
        /*fa84*/ 	.byte	0x04, 0x0a
        /*fa86*/ 	.short	(.L_43 - .L_42)
	.align		4
.L_42:
        /*fa88*/ 	.word	index@(.nv.constant0.matmul_kernel)
        /*fa8c*/ 	.short	0x0210
        /*fa8e*/ 	.short	0x0050


	//----- nvinfo : EIATTR_SW_WAR
	.align		4
.L_43:
        /*fa90*/ 	.byte	0x04, 0x36
        /*fa92*/ 	.short	(.L_45 - .L_44)
.L_44:
        /*fa94*/ 	.word	0x00000008
.L_45:


//--------------------- .nv.callgraph             --------------------------
	.section	.nv.callgraph,"",@"SHT_CUDA_CALLGRAPH"
	.align	4
	.sectionentsize	8
	.align		4
        /*0000*/ 	.word	0x00000000
	.align		4
        /*0004*/ 	.word	0xffffffff
	.align		4
        /*0008*/ 	.word	0x00000000
	.align		4
        /*000c*/ 	.word	0xfffffffe
	.align		4
        /*0010*/ 	.word	0x00000000
	.align		4
        /*0014*/ 	.word	0xfffffffd
	.align		4
        /*0018*/ 	.word	0x00000000
	.align		4
        /*001c*/ 	.word	0xfffffffc


//--------------------- .text.matmul_kernel       --------------------------
	.section	.text.matmul_kernel,"ax",@progbits
	.align	128
        .global         matmul_kernel
        .type           matmul_kernel,@function
        .size           matmul_kernel,(.L_x_3 - matmul_kernel)
        .other          matmul_kernel,@"STO_CUDA_ENTRY STV_DEFAULT"
matmul_kernel:
.text.matmul_kernel:
[----:B------:R-:W1:Y:S08]  /*0000*/  LDC R1, c[0x0][0x28] ;  /* 0x00000a00ff017b82 */ /* 0x000e700000000800 */
[----:B------:R-:W2:Y:S01]  /*0010*/  LDC.64 R2, c[0x0][0x228] ;  /* 0x00008a00ff027b82 */ /* 0x000ea20000000a00 */
[----:B-1----:R-:W-:Y:S01]  /*0020*/  VIADD R1, R1, 0xffffde70 ;  /* 0xffffde7001017836 */ /* 0x002fe20000000000 */
[----:B------:R-:W1:Y:S01]  /*0030*/  S2R R5, SR_CTAID.X ;  /* 0x0000000000057919 */ /* 0x000e620000002500 */
[----:B------:R-:W-:Y:S01]  /*0040*/  ULDC.64 UR4, c[0x0][0x218] ;  /* 0x0000860000047ab9 */ /* 0x000fe20000000a00 */
[----:B------:R-:W-:Y:S01]  /*0050*/  ULDC.64 UR6, c[0x0][0x210] ;  /* 0x0000840000067ab9 */ /* 0x000fe20000000a00 */
[----:B------:R-:W3:Y:S01]  /*0060*/  S2R R56, SR_TID.X ;  /* 0x0000000000387919 */ /* 0x000ee20000002100 */
[----:B--2---:R-:W-:Y:S01]  /*0070*/  IMAD.MOV.U32 R58, RZ, RZ, R3 ;  /* 0x000000ffff3a7224 */ /* 0x004fe200078e0003 */
[----:B------:R2:W-:Y:S01]  /*0080*/  STL.64 [R1+0x12c8], R2 ;  /* 0x0012c80201007387 */ /* 0x0005e20000100a00 */
[----:B------:R-:W-:-:S02]  /*0090*/  IMAD.MOV.U32 R54, RZ, RZ, R2 ;  /* 0x000000ffff367224 */ /* 0x000fc400078e0002 */
[----:B------:R-:W-:Y:S01]  /*00a0*/  VIADD R0, R58, 0x1ff ;  /* 0x000001ff3a007836 */ /* 0x000fe20000000000 */
[----:B------:R-:W-:Y:S02]  /*00b0*/  LOP3.LUT R244, RZ, R58, RZ, 0x33, !PT ;  /* 0x0000003afff47212 */ /* 0x000fe400078e33ff */
[-C--:B------:R-:W-:Y:S02]  /*00c0*/  IABS R13, R54.reuse ;  /* 0x00000036000d7213 */ /* 0x080fe40000000000 */
[----:B------:R-:W-:Y:S02]  /*00d0*/  LOP3.LUT R243, RZ, R54, RZ, 0x33, !PT ;  /* 0x00000036fff37212 */ /* 0x000fe400078e33ff */
[----:B-1----:R-:W-:Y:S02]  /*00e0*/  IABS R8, R5 ;  /* 0x0000000500087213 */ /* 0x002fe40000000000 */
[----:B--2---:R-:W-:Y:S02]  /*00f0*/  SHF.R.S32.HI R3, RZ, 0x1f, R0 ;  /* 0x0000001fff037819 */ /* 0x004fe40000011400 */
[----:B---3--:R-:W-:-:S02]  /*0100*/  LOP3.LUT R250, R56, 0x7f, RZ, 0xc0, !PT ;  /* 0x0000007f38fa7812 */ /* 0x008fc400078ec0ff */
[----:B------:R-:W-:Y:S02]  /*0110*/  LEA.HI R3, R3, R0, RZ, 0x9 ;  /* 0x0000000003037211 */ /* 0x000fe400078f48ff */
[----:B------:R-:W-:Y:S02]  /*0120*/  LOP3.LUT R15, R56, 0x60, RZ, 0xc0, !PT ;  /* 0x00000060380f7812 */ /* 0x000fe400078ec0ff */
[----:B------:R-:W-:-:S04]  /*0130*/  SHF.R.S32.HI R4, RZ, 0x9, R3 ;  /* 0x00000009ff047819 */ /* 0x000fc80000011403 */
[-C--:B------:R-:W-:Y:S02]  /*0140*/  IABS R7, R4.reuse ;  /* 0x0000000400077213 */ /* 0x080fe40000000000 */
[----:B------:R-:W-:Y:S02]  /*0150*/  IABS R10, R4 ;  /* 0x00000004000a7213 */ /* 0x000fe40000000000 */
[----:B------:R-:W1:Y:S08]  /*0160*/  I2F.RP R0, R7 ;  /* 0x0000000700007306 */ /* 0x000e700000209400 */
[----:B-1----:R-:W1:Y:S02]  /*0170*/  MUFU.RCP R0, R0 ;  /* 0x0000000000007308 */ /* 0x002e640000001000 */
[----:B-1----:R-:W-:-:S02]  /*0180*/  VIADD R2, R0, 0xffffffe ;  /* 0x0ffffffe00027836 */ /* 0x002fc40000000000 */
[----:B------:R-:W-:-:S04]  /*0190*/  IMAD.MOV R0, RZ, RZ, -R10 ;  /* 0x000000ffff007224 */ /* 0x000fc800078e0a0a */
[----:B------:R1:W2:Y:S02]  /*01a0*/  F2I.FTZ.U32.TRUNC.NTZ R3, R2 ;  /* 0x0000000200037305 */ /* 0x0002a4000021f000 */
[----:B-1----:R-:W-:Y:S02]  /*01b0*/  IMAD.MOV.U32 R2, RZ, RZ, RZ ;  /* 0x000000ffff027224 */ /* 0x002fe400078e00ff */
[----:B--2---:R-:W-:-:S04]  /*01c0*/  IMAD.MOV R6, RZ, RZ, -R3 ;  /* 0x000000ffff067224 */ /* 0x004fc800078e0a03 */
[----:B------:R-:W-:Y:S02]  /*01d0*/  IMAD R9, R6, R7, RZ ;  /* 0x0000000706097224 */ /* 0x000fe400078e02ff */
[----:B------:R-:W-:Y:S02]  /*01e0*/  IMAD.MOV.U32 R6, RZ, RZ, R8 ;  /* 0x000000ffff067224 */ /* 0x000fe400078e0008 */
[----:B------:R-:W-:-:S06]  /*01f0*/  IMAD.HI.U32 R3, R3, R9, R2 ;  /* 0x0000000903037227 */ /* 0x000fcc00078e0002 */
[----:B------:R-:W-:-:S04]  /*0200*/  IMAD.HI.U32 R3, R3, R6, RZ ;  /* 0x0000000603037227 */ /* 0x000fc800078e00ff */
[----:B------:R-:W-:-:S05]  /*0210*/  IMAD R0, R3, R0, R6 ;  /* 0x0000000003007224 */ /* 0x000fca00078e0206 */
[----:B------:R-:W-:-:S13]  /*0220*/  ISETP.GT.U32.AND P1, PT, R7, R0, PT ;  /* 0x000000000700720c */ /* 0x000fda0003f24070 */
[----:B------:R-:W-:Y:S02]  /*0230*/  @!P1 IMAD.IADD R0, R0, 0x1, -R7 ;  /* 0x0000000100009824 */ /* 0x000fe400078e0a07 */
[----:B------:R-:W-:Y:S01]  /*0240*/  @!P1 VIADD R3, R3, 0x1 ;  /* 0x0000000103039836 */ /* 0x000fe20000000000 */
[----:B------:R-:W-:Y:S02]  /*0250*/  ISETP.NE.AND P1, PT, R4, RZ, PT ;  /* 0x000000ff0400720c */ /* 0x000fe40003f25270 */
[----:B------:R-:W-:Y:S02]  /*0260*/  ISETP.GE.U32.AND P0, PT, R0, R7, PT ;  /* 0x000000070000720c */ /* 0x000fe40003f06070 */
[----:B------:R-:W-:-:S04]  /*0270*/  LOP3.LUT R0, R5, R4, RZ, 0x3c, !PT ;  /* 0x0000000405007212 */ /* 0x000fc800078e3cff */
[----:B------:R-:W-:Y:S01]  /*0280*/  ISETP.GE.AND P2, PT, R0, RZ, PT ;  /* 0x000000ff0000720c */ /* 0x000fe20003f46270 */
[----:B------:R-:W-:-:S06]  /*0290*/  VIADD R0, R54, 0xff ;  /* 0x000000ff36007836 */ /* 0x000fcc0000000000 */
[----:B------:R-:W-:-:S04]  /*02a0*/  @P0 VIADD R3, R3, 0x1 ;  /* 0x0000000103030836 */ /* 0x000fc80000000000 */
[----:B------:R-:W-:Y:S01]  /*02b0*/  IMAD.MOV.U32 R10, RZ, RZ, R3 ;  /* 0x000000ffff0a7224 */ /* 0x000fe200078e0003 */
[----:B------:R-:W-:-:S03]  /*02c0*/  SHF.R.S32.HI R3, RZ, 0x1f, R0 ;  /* 0x0000001fff037819 */ /* 0x000fc60000011400 */
[----:B------:R-:W-:Y:S01]  /*02d0*/  @!P2 IMAD.MOV R10, RZ, RZ, -R10 ;  /* 0x000000ffff0aa224 */ /* 0x000fe200078e0a0a */
[----:B------:R-:W-:Y:S02]  /*02e0*/  LEA.HI R3, R3, R0, RZ, 0x8 ;  /* 0x0000000003037211 */ /* 0x000fe400078f40ff */
[----:B------:R-:W-:-:S04]  /*02f0*/  @!P1 LOP3.LUT R10, RZ, R4, RZ, 0x33, !PT ;  /* 0x00000004ff0a9212 */ /* 0x000fc800078e33ff */
[----:B------:R-:W-:Y:S01]  /*0300*/  LEA.HI.SX32 R3, R3, -R10, 0x18 ;  /* 0x8000000a03037211 */ /* 0x000fe200078fc2ff */
[----:B------:R-:W-:-:S03]  /*0310*/  IMAD.MOV R6, RZ, RZ, -R10 ;  /* 0x000000ffff067224 */ /* 0x000fc600078e0a0a */
[----:B------:R-:W-:Y:S01]  /*0320*/  VIMNMX R11, R3, 0x1, PT ;  /* 0x00000001030b7848 */ /* 0x000fe20003fe0100 */
[----:B------:R-:W-:-:S03]  /*0330*/  IMAD R6, R4, R6, R5 ;  /* 0x0000000604067224 */ /* 0x000fc600078e0205 */
[----:B------:R-:W-:Y:S02]  /*0340*/  IABS R7, R11 ;  /* 0x0000000b00077213 */ /* 0x000fe40000000000 */
[----:B------:R-:W-:Y:S02]  /*0350*/  IABS R4, R6 ;  /* 0x0000000600047213 */ /* 0x000fe40000000000 */
[----:B------:R-:W1:Y:S08]  /*0360*/  I2F.RP R0, R7 ;  /* 0x0000000700007306 */ /* 0x000e700000209400 */
[----:B-1----:R-:W1:Y:S02]  /*0370*/  MUFU.RCP R0, R0 ;  /* 0x0000000000007308 */ /* 0x002e640000001000 */
[----:B-1----:R-:W-:Y:S01]  /*0380*/  VIADD R2, R0, 0xffffffe ;  /* 0x0ffffffe00027836 */ /* 0x002fe20000000000 */
[----:B------:R-:W-:-:S05]  /*0390*/  IABS R0, R58 ;  /* 0x0000003a00007213 */ /* 0x000fca0000000000 */
[----:B------:R1:W2:Y:S02]  /*03a0*/  F2I.FTZ.U32.TRUNC.NTZ R3, R2 ;  /* 0x0000000200037305 */ /* 0x0002a4000021f000 */
[----:B-1----:R-:W-:Y:S02]  /*03b0*/  IMAD.MOV.U32 R2, RZ, RZ, RZ ;  /* 0x000000ffff027224 */ /* 0x002fe400078e00ff */
[----:B--2---:R-:W-:-:S04]  /*03c0*/  IMAD.MOV R8, RZ, RZ, -R3 ;  /* 0x000000ffff087224 */ /* 0x004fc800078e0a03 */
[----:B------:R-:W-:Y:S01]  /*03d0*/  IMAD R5, R8, R7, RZ ;  /* 0x0000000708057224 */ /* 0x000fe200078e02ff */
[----:B------:R-:W-:-:S03]  /*03e0*/  IABS R8, R11 ;  /* 0x0000000b00087213 */ /* 0x000fc60000000000 */
[----:B------:R-:W-:Y:S02]  /*03f0*/  IMAD.HI.U32 R3, R3, R5, R2 ;  /* 0x0000000503037227 */ /* 0x000fe400078e0002 */
[----:B------:R-:W1:Y:S02]  /*0400*/  I2F.RP R5, R0 ;  /* 0x0000000000057306 */ /* 0x000e640000209400 */
[----:B------:R-:W-:Y:S02]  /*0410*/  IMAD.MOV.U32 R2, RZ, RZ, R4 ;  /* 0x000000ffff027224 */ /* 0x000fe400078e0004 */
[----:B------:R-:W-:Y:S02]  /*0420*/  IMAD.MOV R4, RZ, RZ, -R8 ;  /* 0x000000ffff047224 */ /* 0x000fe400078e0a08 */
[----:B------:R-:W-:-:S04]  /*0430*/  IMAD.HI.U32 R3, R3, R2, RZ ;  /* 0x0000000203037227 */ /* 0x000fc800078e00ff */
[----:B------:R-:W-:Y:S02]  /*0440*/  IMAD R2, R3, R4, R2 ;  /* 0x0000000403027224 */ /* 0x000fe400078e0202 */
[----:B------:R-:W2:Y:S03]  /*0450*/  I2F.RP R4, R13 ;  /* 0x0000000d00047306 */ /* 0x000ea60000209400 */
[----:B------:R-:W-:-:S05]  /*0460*/  ISETP.GT.U32.AND P1, PT, R7, R2, PT ;  /* 0x000000020700720c */ /* 0x000fca0003f24070 */
[----:B-1----:R-:W1:Y:S08]  /*0470*/  MUFU.RCP R5, R5 ;  /* 0x0000000500057308 */ /* 0x002e700000001000 */
[----:B------:R-:W-:Y:S01]  /*0480*/  @!P1 IMAD.IADD R2, R2, 0x1, -R7 ;  /* 0x0000000102029824 */ /* 0x000fe200078e0a07 */
[----:B--2---:R-:W2:Y:S01]  /*0490*/  MUFU.RCP R4, R4 ;  /* 0x0000000400047308 */ /* 0x004ea20000001000 */
[----:B------:R-:W-:Y:S01]  /*04a0*/  @!P1 VIADD R3, R3, 0x1 ;  /* 0x0000000103039836 */ /* 0x000fe20000000000 */
[----:B------:R-:W-:-:S02]  /*04b0*/  ISETP.NE.AND P1, PT, R11, RZ, PT ;  /* 0x000000ff0b00720c */ /* 0x000fc40003f25270 */
[----:B------:R-:W-:Y:S02]  /*04c0*/  ISETP.GE.U32.AND P0, PT, R2, R7, PT ;  /* 0x000000070200720c */ /* 0x000fe40003f06070 */
[----:B------:R-:W-:Y:S01]  /*04d0*/  LOP3.LUT R2, R6, R11, RZ, 0x3c, !PT ;  /* 0x0000000b06027212 */ /* 0x000fe200078e3cff */
[----:B-1----:R-:W-:-:S03]  /*04e0*/  VIADD R8, R5, 0xffffffe ;  /* 0x0ffffffe05087836 */ /* 0x002fc60000000000 */
[----:B------:R-:W-:Y:S01]  /*04f0*/  ISETP.GE.AND P2, PT, R2, RZ, PT ;  /* 0x000000ff0200720c */ /* 0x000fe20003f46270 */
[----:B------:R1:W3:Y:S06]  /*0500*/  F2I.FTZ.U32.TRUNC.NTZ R9, R8 ;  /* 0x0000000800097305 */ /* 0x0002ec000021f000 */
[----:B------:R-:W-:Y:S02]  /*0510*/  @P0 VIADD R3, R3, 0x1 ;  /* 0x0000000103030836 */ /* 0x000fe40000000000 */
[----:B--2---:R-:W-:Y:S02]  /*0520*/  VIADD R5, R4, 0xffffffe ;  /* 0x0ffffffe04057836 */ /* 0x004fe40000000000 */
[----:B------:R-:W-:Y:S01]  /*0530*/  IMAD.MOV.U32 R2, RZ, RZ, R3 ;  /* 0x000000ffff027224 */ /* 0x000fe200078e0003 */
[----:B------:R-:W-:Y:S01]  /*0540*/  SHF.R.U32.HI R3, RZ, 0x5, R56 ;  /* 0x00000005ff037819 */ /* 0x000fe20000011638 */
[----:B-1----:R-:W-:Y:S01]  /*0550*/  IMAD.MOV.U32 R8, RZ, RZ, RZ ;  /* 0x000000ffff087224 */ /* 0x002fe200078e00ff */
[----:B------:R-:W-:Y:S01]  /*0560*/  LOP3.LUT R56, R56, 0x1f, RZ, 0xc0, !PT ;  /* 0x0000001f38387812 */ /* 0x000fe200078ec0ff */
[----:B------:R-:W-:Y:S01]  /*0570*/  @!P2 IMAD.MOV R2, RZ, RZ, -R2 ;  /* 0x000000ffff02a224 */ /* 0x000fe200078e0a02 */
[----:B------:R-:W-:Y:S01]  /*0580*/  @!P1 LOP3.LUT R2, RZ, R11, RZ, 0x33, !PT ;  /* 0x0000000bff029212 */ /* 0x000fe200078e33ff */
[----:B------:R-:W1:Y:S01]  /*0590*/  F2I.FTZ.U32.TRUNC.NTZ R5, R5 ;  /* 0x0000000500057305 */ /* 0x000e62000021f000 */
[----:B---3--:R-:W-:Y:S01]  /*05a0*/  IMAD.MOV R7, RZ, RZ, -R9 ;  /* 0x000000ffff077224 */ /* 0x008fe200078e0a09 */
[----:B------:R-:W-:-:S02]  /*05b0*/  SGXT.U32 R3, R3, 0x2 ;  /* 0x000000020303781a */ /* 0x000fc40000000000 */
[----:B------:R-:W-:Y:S02]  /*05c0*/  IMAD.MOV R4, RZ, RZ, -R2 ;  /* 0x000000ffff047224 */ /* 0x000fe400078e0a02 */
[----:B------:R-:W-:Y:S02]  /*05d0*/  IMAD R7, R7, R0, RZ ;  /* 0x0000000007077224 */ /* 0x000fe400078e02ff */
[----:B------:R-:W-:Y:S01]  /*05e0*/  IMAD R4, R11, R4, R6 ;  /* 0x000000040b047224 */ /* 0x000fe200078e0206 */
[----:B------:R-:W-:Y:S01]  /*05f0*/  SHF.R.U32.HI R11, RZ, 0x1, R15 ;  /* 0x00000001ff0b7819 */ /* 0x000fe2000001160f */
[----:B------:R-:W-:-:S05]  /*0600*/  IMAD.SHL.U32 R6, R2, 0x200, RZ ;  /* 0x0000020002067824 */ /* 0x000fca00078e00ff */
[----:B------:R-:W-:Y:S01]  /*0610*/  LOP3.LUT R2, R6, R3, RZ, 0xfc, !PT ;  /* 0x0000000306027212 */ /* 0x000fe200078efcff */
[----:B------:R-:W-:-:S03]  /*0620*/  IMAD.HI.U32 R3, R9, R7, R8 ;  /* 0x0000000709037227 */ /* 0x000fc600078e0008 */
[----:B------:R-:W-:Y:S01]  /*0630*/  LOP3.LUT R14, R2, 0x1fc, RZ, 0xfc, !PT ;  /* 0x000001fc020e7812 */ /* 0x000fe200078efcff */
[--C-:B-1----:R-:W-:Y:S01]  /*0640*/  IMAD.MOV R12, RZ, RZ, -R5.reuse ;  /* 0x000000ffff0c7224 */ /* 0x102fe200078e0a05 */
[----:B------:R-:W-:Y:S01]  /*0650*/  IABS R227, R2 ;  /* 0x0000000200e37213 */ /* 0x000fe20000000000 */
[----:B------:R-:W-:Y:S01]  /*0660*/  IMAD.IADD R7, R10, 0x1, R4 ;  /* 0x000000010a077824 */ /* 0x000fe200078e0204 */
[----:B------:R-:W-:Y:S01]  /*0670*/  IABS R119, R14 ;  /* 0x0000000e00777213 */ /* 0x000fe20000000000 */
[----:B------:R-:W-:Y:S01]  /*0680*/  IMAD R9, R12, R13, RZ ;  /* 0x0000000d0c097224 */ /* 0x000fe200078e02ff */
[----:B------:R-:W-:Y:S01]  /*0690*/  ISETP.GE.AND P3, PT, R14, RZ, PT ;  /* 0x000000ff0e00720c */ /* 0x000fe20003f66270 */
[----:B------:R-:W-:Y:S01]  /*06a0*/  IMAD.MOV.U32 R4, RZ, RZ, RZ ;  /* 0x000000ffff047224 */ /* 0x000fe200078e00ff */
[C---:B------:R-:W-:Y:S01]  /*06b0*/  LOP3.LUT R14, R2.reuse, 0x30, RZ, 0xfc, !PT ;  /* 0x00000030020e7812 */ /* 0x040fe200078efcff */
[----:B------:R-:W-:Y:S01]  /*06c0*/  IMAD R7, R7, 0x100, R250 ;  /* 0x0000010007077824 */ /* 0x000fe200078e02fa */
[----:B------:R-:W-:Y:S01]  /*06d0*/  LOP3.LUT R16, R2, 0x38, RZ, 0xfc, !PT ;  /* 0x0000003802107812 */ /* 0x000fe200078efcff */
[----:B------:R-:W-:Y:S01]  /*06e0*/  IMAD.HI.U32 R4, R5, R9, R4 ;  /* 0x0000000905047227 */ /* 0x000fe200078e0004 */
[----:B------:R-:W-:-:S02]  /*06f0*/  IABS R203, R14 ;  /* 0x0000000e00cb7213 */ /* 0x000fc40000000000 */
[----:B------:R-:W-:Y:S01]  /*0700*/  IABS R242, R7 ;  /* 0x0000000700f27213 */ /* 0x000fe20000000000 */
[----:B------:R-:W-:Y:S01]  /*0710*/  IMAD.HI.U32 R9, R3, R119, RZ ;  /* 0x0000007703097227 */ /* 0x000fe200078e00ff */
[----:B------:R-:W-:Y:S02]  /*0720*/  IABS R139, R16 ;  /* 0x00000010008b7213 */ /* 0x000fe40000000000 */
[----:B------:R-:W-:Y:S01]  /*0730*/  LOP3.LUT R15, R2, 0x34, RZ, 0xfc, !PT ;  /* 0x00000034020f7812 */ /* 0x000fe200078efcff */
[----:B------:R-:W-:Y:S01]  /*0740*/  IMAD.HI.U32 R5, R4, R242, RZ ;  /* 0x000000f204057227 */ /* 0x000fe200078e00ff */
[----:B------:R-:W-:Y:S02]  /*0750*/  LOP3.LUT R17, R2, 0x10c, RZ, 0xfc, !PT ;  /* 0x0000010c02117812 */ /* 0x000fe400078efcff */
[----:B------:R-:W-:Y:S01]  /*0760*/  IABS R41, R15 ;  /* 0x0000000f00297213 */ /* 0x000fe20000000000 */
[----:B------:R-:W-:Y:S01]  /*0770*/  IMAD.MOV R5, RZ, RZ, -R5 ;  /* 0x000000ffff057224 */ /* 0x000fe200078e0a05 */
[----:B------:R-:W-:Y:S01]  /*0780*/  IABS R79, R17 ;  /* 0x00000011004f7213 */ /* 0x000fe20000000000 */
[----:B------:R-:W-:Y:S01]  /*0790*/  IMAD.SHL.U32 R10, R250, 0x4, RZ ;  /* 0x00000004fa0a7824 */ /* 0x000fe200078e00ff */
[C---:B------:R-:W-:Y:S01]  /*07a0*/  LOP3.LUT R18, R2.reuse, 0x11c, RZ, 0xfc, !PT ;  /* 0x0000011c02127812 */ /* 0x040fe200078efcff */
[----:B------:R-:W-:Y:S01]  /*07b0*/  IMAD R242, R13, R5, R242 ;  /* 0x000000050df27224 */ /* 0x000fe200078e02f2 */
[----:B------:R-:W-:Y:S01]  /*07c0*/  LOP3.LUT R20, R2, 0x15c, RZ, 0xfc, !PT ;  /* 0x0000015c02147812 */ /* 0x000fe200078efcff */
[----:B------:R-:W-:Y:S01]  /*07d0*/  IMAD.MOV R9, RZ, RZ, -R9 ;  /* 0x000000ffff097224 */ /* 0x000fe200078e0a09 */
[----:B------:R-:W-:Y:S01]  /*07e0*/  LOP3.LUT R10, R10, R11, RZ, 0x3c, !PT ;  /* 0x0000000b0a0a7212 */ /* 0x000fe200078e3cff */
[----:B------:R-:W-:Y:S01]  /*07f0*/  VIADD R8, R7, 0x80 ;  /* 0x0000008007087836 */ /* 0x000fe20000000000 */
[----:B------:R-:W-:Y:S01]  /*0800*/  ISETP.GT.U32.AND P6, PT, R13, R242, PT ;  /* 0x000000f20d00720c */ /* 0x000fe20003fc4070 */
[----:B------:R-:W-:Y:S01]  /*0810*/  IMAD R119, R0, R9, R119 ;  /* 0x0000000900777224 */ /* 0x000fe200078e0277 */
[----:B------:R-:W-:Y:S01]  /*0820*/  LOP3.LUT R11, R2, 0x8, RZ, 0xfc, !PT ;  /* 0x00000008020b7812 */ /* 0x000fe200078efcff */
[----:B------:R-:W-:Y:S01]  /*0830*/  IMAD.HI.U32 R5, R3, R227, RZ ;  /* 0x000000e303057227 */ /* 0x000fe200078e00ff */
[----:B------:R-:W-:Y:S01]  /*0840*/  IABS R12, R8 ;  /* 0x00000008000c7213 */ /* 0x000fe20000000000 */
[----:B------:R1:W-:Y:S01]  /*0850*/  STL [R1+0x12bc], R10 ;  /* 0x0012bc0a01007387 */ /* 0x0003e20000100800 */
[----:B------:R-:W-:Y:S01]  /*0860*/  ISETP.GT.U32.AND P0, PT, R0, R119, PT ;  /* 0x000000770000720c */ /* 0x000fe20003f04070 */
[----:B------:R-:W-:Y:S01]  /*0870*/  IMAD.MOV R5, RZ, RZ, -R5 ;  /* 0x000000ffff057224 */ /* 0x000fe200078e0a05 */
[----:B------:R-:W-:Y:S01]  /*0880*/  IABS R223, R11 ;  /* 0x0000000b00df7213 */ /* 0x000fe20000000000 */
[----:B------:R2:W-:Y:S01]  /*0890*/  STL.64 [R1+0x1750], R6 ;  /* 0x0017500601007387 */ /* 0x0005e20000100a00 */
[----:B------:R-:W-:Y:S01]  /*08a0*/  LOP3.LUT R9, R2, 0x4, RZ, 0xfc, !PT ;  /* 0x0000000402097812 */ /* 0x000fe200078efcff */
[----:B------:R-:W-:Y:S01]  /*08b0*/  IMAD R227, R0, R5, R227 ;  /* 0x0000000500e37224 */ /* 0x000fe200078e02e3 */
[----:B------:R-:W-:Y:S01]  /*08c0*/  IABS R83, R18 ;  /* 0x0000001200537213 */ /* 0x000fe20000000000 */
[----:B------:R-:W-:Y:S01]  /*08d0*/  @!P6 IMAD.IADD R242, R242, 0x1, -R13 ;  /* 0x00000001f2f2e824 */ /* 0x000fe200078e0a0d */
[----:B------:R-:W-:Y:S01]  /*08e0*/  IABS R225, R9 ;  /* 0x0000000900e17213 */ /* 0x000fe20000000000 */
[----:B-1----:R-:W-:Y:S01]  /*08f0*/  IMAD.MOV.U32 R10, RZ, RZ, R12 ;  /* 0x000000ffff0a7224 */ /* 0x002fe200078e000c */
[----:B------:R-:W-:Y:S01]  /*0900*/  ISETP.GE.AND P5, PT, R9, RZ, PT ;  /* 0x000000ff0900720c */ /* 0x000fe20003fa6270 */
[----:B------:R-:W-:Y:S01]  /*0910*/  IMAD.HI.U32 R5, R3, R223, RZ ;  /* 0x000000df03057227 */ /* 0x000fe200078e00ff */
[----:B------:R-:W-:-:S02]  /*0920*/  ISETP.GT.U32.AND P6, PT, R13, R242, PT ;  /* 0x000000f20d00720c */ /* 0x000fc40003fc4070 */
[----:B------:R-:W-:Y:S01]  /*0930*/  ISETP.GT.U32.AND P4, PT, R0, R227, PT ;  /* 0x000000e30000720c */ /* 0x000fe20003f84070 */
[----:B------:R-:W-:Y:S01]  /*0940*/  IMAD.HI.U32 R4, R4, R10, RZ ;  /* 0x0000000a04047227 */ /* 0x000fe200078e00ff */
[C---:B------:R-:W-:Y:S02]  /*0950*/  LOP3.LUT R9, R2.reuse, 0xc, RZ, 0xfc, !PT ;  /* 0x0000000c02097812 */ /* 0x040fe400078efcff */
[----:B------:R-:W-:Y:S01]  /*0960*/  LOP3.LUT R12, R2, 0x14, RZ, 0xfc, !PT ;  /* 0x00000014020c7812 */ /* 0x000fe200078efcff */
[----:B------:R-:W-:Y:S01]  /*0970*/  IMAD.MOV R5, RZ, RZ, -R5 ;  /* 0x000000ffff057224 */ /* 0x000fe200078e0a05 */
[----:B------:R-:W-:Y:S01]  /*0980*/  IABS R221, R9 ;  /* 0x0000000900dd7213 */ /* 0x000fe20000000000 */
[----:B------:R-:W-:Y:S01]  /*0990*/  IMAD.MOV R4, RZ, RZ, -R4 ;  /* 0x000000ffff047224 */ /* 0x000fe200078e0a04 */
[----:B------:R-:W-:Y:S01]  /*09a0*/  IABS R217, R12 ;  /* 0x0000000c00d97213 */ /* 0x000fe20000000000 */
[----:B------:R-:W-:Y:S01]  /*09b0*/  @!P0 IMAD.IADD R119, R119, 0x1, -R0 ;  /* 0x0000000177778824 */ /* 0x000fe200078e0a00 */
[----:B------:R-:W-:Y:S01]  /*09c0*/  ISETP.GE.AND P0, PT, R11, RZ, PT ;  /* 0x000000ff0b00720c */ /* 0x000fe20003f06270 */
[----:B------:R-:W-:Y:S01]  /*09d0*/  IMAD R223, R0, R5, R223 ;  /* 0x0000000500df7224 */ /* 0x000fe200078e02df */
[----:B------:R-:W-:Y:S01]  /*09e0*/  LOP3.LUT R11, R2, 0x10, RZ, 0xfc, !PT ;  /* 0x00000010020b7812 */ /* 0x000fe200078efcff */
[----:B------:R-:W-:Y:S01]  /*09f0*/  IMAD R10, R13, R4, R10 ;  /* 0x000000040d0a7224 */ /* 0x000fe200078e020a */
[----:B------:R-:W-:Y:S01]  /*0a00*/  ISETP.GT.U32.AND P1, PT, R0, R119, PT ;  /* 0x000000770000720c */ /* 0x000fe20003f24070 */
[----:B------:R-:W-:Y:S01]  /*0a10*/  @!P6 IMAD.IADD R242, R242, 0x1, -R13 ;  /* 0x00000001f2f2e824 */ /* 0x000fe200078e0a0d */
[----:B------:R-:W-:Y:S01]  /*0a20*/  ISETP.GT.U32.AND P6, PT, R0, R223, PT ;  /* 0x000000df0000720c */ /* 0x000fe20003fc4070 */
[----:B------:R-:W-:Y:S01]  /*0a30*/  IMAD.HI.U32 R4, R3, R225, RZ ;  /* 0x000000e103047227 */ /* 0x000fe200078e00ff */
[----:B------:R-:W-:-:S02]  /*0a40*/  ISETP.GT.U32.AND P2, PT, R13, R10, PT ;  /* 0x0000000a0d00720c */ /* 0x000fc40003f44070 */
[----:B------:R-:W-:Y:S01]  /*0a50*/  IABS R219, R11 ;  /* 0x0000000b00db7213 */ /* 0x000fe20000000000 */
[----:B------:R-:W-:Y:S01]  /*0a60*/  IMAD.MOV R4, RZ, RZ, -R4 ;  /* 0x000000ffff047224 */ /* 0x000fe200078e0a04 */
[----:B------:R-:W-:Y:S01]  /*0a70*/  IABS R95, R20 ;  /* 0x00000014005f7213 */ /* 0x000fe20000000000 */
[--C-:B------:R-:W-:Y:S01]  /*0a80*/  @!P4 IMAD.IADD R227, R227, 0x1, -R0.reuse ;  /* 0x00000001e3e3c824 */ /* 0x100fe200078e0a00 */
[----:B------:R-:W-:Y:S01]  /*0a90*/  LOP3.LUT R19, R2, 0x158, RZ, 0xfc, !PT ;  /* 0x0000015802137812 */ /* 0x000fe200078efcff */
[----:B------:R-:W-:Y:S01]  /*0aa0*/  IMAD R225, R0, R4, R225 ;  /* 0x0000000400e17224 */ /* 0x000fe200078e02e1 */
[----:B------:R-:W-:Y:S01]  /*0ab0*/  LOP3.LUT R22, R2, 0x1a8, RZ, 0xfc, !PT ;  /* 0x000001a802167812 */ /* 0x000fe200078efcff */
[----:B------:R-:W-:Y:S01]  /*0ac0*/  IMAD.HI.U32 R4, R3, R221, RZ ;  /* 0x000000dd03047227 */ /* 0x000fe200078e00ff */
[----:B------:R-:W-:Y:S02]  /*0ad0*/  IABS R121, R19 ;  /* 0x0000001300797213 */ /* 0x000fe40000000000 */
[----:B------:R-:W-:Y:S01]  /*0ae0*/  IABS R239, R22 ;  /* 0x0000001600ef7213 */ /* 0x000fe20000000000 */
[--C-:B------:R-:W-:Y:S01]  /*0af0*/  @!P1 IMAD.IADD R119, R119, 0x1, -R0.reuse ;  /* 0x0000000177779824 */ /* 0x100fe200078e0a00 */
[----:B------:R-:W-:Y:S01]  /*0b00*/  ISETP.GT.U32.AND P1, PT, R0, R225, PT ;  /* 0x000000e10000720c */ /* 0x000fe20003f24070 */
[----:B------:R-:W-:Y:S01]  /*0b10*/  @!P6 IMAD.IADD R223, R223, 0x1, -R0 ;  /* 0x00000001dfdfe824 */ /* 0x000fe200078e0a00 */
[----:B------:R-:W-:Y:S01]  /*0b20*/  ISETP.GE.AND P6, PT, R9, RZ, PT ;  /* 0x000000ff0900720c */ /* 0x000fe20003fc6270 */
[----:B------:R-:W-:Y:S01]  /*0b30*/  IMAD.MOV R4, RZ, RZ, -R4 ;  /* 0x000000ffff047224 */ /* 0x000fe200078e0a04 */
[----:B------:R-:W-:Y:S01]  /*0b40*/  LOP3.LUT R9, R2, 0x20, RZ, 0xfc, !PT ;  /* 0x0000002002097812 */ /* 0x000fe200078efcff */
[----:B------:R-:W-:Y:S01]  /*0b50*/  @!P2 IMAD.IADD R10, R10, 0x1, -R13 ;  /* 0x000000010a0aa824 */ /* 0x000fe200078e0a0d */
[C---:B------:R-:W-:Y:S01]  /*0b60*/  ISETP.GT.U32.AND P2, PT, R0.reuse, R227, PT ;  /* 0x000000e30000720c */ /* 0x040fe20003f44070 */
[----:B------:R-:W-:Y:S01]  /*0b70*/  @!P3 IMAD.MOV R119, RZ, RZ, -R119 ;  /* 0x000000ffff77b224 */ /* 0x000fe200078e0a77 */
[C---:B------:R-:W-:Y:S01]  /*0b80*/  ISETP.GT.U32.AND P3, PT, R0.reuse, R223, PT ;  /* 0x000000df0000720c */ /* 0x040fe20003f64070 */
[----:B------:R-:W-:Y:S01]  /*0b90*/  IMAD R221, R0, R4, R221 ;  /* 0x0000000400dd7224 */ /* 0x000fe200078e02dd */
[----:B------:R-:W-:Y:S01]  /*0ba0*/  ISETP.GT.U32.AND P4, PT, R13, R10, PT ;  /* 0x0000000a0d00720c */ /* 0x000fe20003f84070 */
[----:B------:R-:W-:Y:S01]  /*0bb0*/  IMAD.HI.U32 R4, R3, R219, RZ ;  /* 0x000000db03047227 */ /* 0x000fe200078e00ff */
[----:B------:R-:W-:-:S02]  /*0bc0*/  IABS R211, R9 ;  /* 0x0000000900d37213 */ /* 0x000fc40000000000 */
[C---:B------:R-:W-:Y:S01]  /*0bd0*/  LOP3.LUT R24, R2.reuse, 0x1c4, RZ, 0xfc, !PT ;  /* 0x000001c402187812 */ /* 0x040fe200078efcff */
[----:B------:R-:W-:Y:S01]  /*0be0*/  IMAD.MOV R4, RZ, RZ, -R4 ;  /* 0x000000ffff047224 */ /* 0x000fe200078e0a04 */
[----:B------:R-:W-:Y:S01]  /*0bf0*/  LOP3.LUT R26, R2, 0x1c8, RZ, 0xfc, !PT ;  /* 0x000001c8021a7812 */ /* 0x000fe200078efcff */
[--C-:B------:R-:W-:Y:S01]  /*0c00*/  @!P1 IMAD.IADD R225, R225, 0x1, -R0.reuse ;  /* 0x00000001e1e19824 */ /* 0x100fe200078e0a00 */
[C---:B------:R-:W-:Y:S01]  /*0c10*/  ISETP.GT.U32.AND P1, PT, R0.reuse, R221, PT ;  /* 0x000000dd0000720c */ /* 0x040fe20003f24070 */
[----:B------:R-:W-:Y:S01]  /*0c20*/  IMAD R219, R0, R4, R219 ;  /* 0x0000000400db7224 */ /* 0x000fe200078e02db */
[----:B------:R-:W-:Y:S01]  /*0c30*/  LOP3.LUT R4, R2, 0x18, RZ, 0xfc, !PT ;  /* 0x0000001802047812 */ /* 0x000fe200078efcff */
[--C-:B------:R-:W-:Y:S01]  /*0c40*/  @!P2 IMAD.IADD R227, R227, 0x1, -R0.reuse ;  /* 0x00000001e3e3a824 */ /* 0x100fe200078e0a00 */
[C---:B------:R-:W-:Y:S01]  /*0c50*/  ISETP.GT.U32.AND P2, PT, R0.reuse, R225, PT ;  /* 0x000000e10000720c */ /* 0x040fe20003f44070 */
[----:B------:R-:W-:Y:S01]  /*0c60*/  @!P3 IMAD.IADD R223, R223, 0x1, -R0 ;  /* 0x00000001dfdfb824 */ /* 0x000fe200078e0a00 */
[----:B------:R-:W-:Y:S01]  /*0c70*/  ISETP.GT.U32.AND P3, PT, R0, R219, PT ;  /* 0x000000db0000720c */ /* 0x000fe20003f64070 */
[----:B------:R-:W-:Y:S01]  /*0c80*/  IMAD.HI.U32 R5, R3, R217, RZ ;  /* 0x000000d903057227 */ /* 0x000fe200078e00ff */
[----:B------:R-:W-:-:S02]  /*0c90*/  IABS R215, R4 ;  /* 0x0000000400d77213 */ /* 0x000fc40000000000 */
[----:B------:R-:W-:Y:S01]  /*0ca0*/  IABS R237, R24 ;  /* 0x0000001800ed7213 */ /* 0x000fe20000000000 */
[----:B------:R-:W-:Y:S01]  /*0cb0*/  IMAD.MOV R5, RZ, RZ, -R5 ;  /* 0x000000ffff057224 */ /* 0x000fe200078e0a05 */
[----:B------:R-:W-:Y:S01]  /*0cc0*/  IABS R235, R26 ;  /* 0x0000001a00eb7213 */ /* 0x000fe20000000000 */
[--C-:B------:R-:W-:Y:S01]  /*0cd0*/  @!P1 IMAD.IADD R221, R221, 0x1, -R0.reuse ;  /* 0x00000001dddd9824 */ /* 0x100fe200078e0a00 */
[----:B------:R-:W-:Y:S01]  /*0ce0*/  LOP3.LUT R30, R2, 0x1d0, RZ, 0xfc, !PT ;  /* 0x000001d0021e7812 */ /* 0x000fe200078efcff */
[----:B------:R-:W-:Y:S01]  /*0cf0*/  IMAD R217, R0, R5, R217 ;  /* 0x0000000500d97224 */ /* 0x000fe200078e02d9 */
[----:B------:R-:W-:Y:S01]  /*0d00*/  LOP3.LUT R5, R2, 0x1c, RZ, 0xfc, !PT ;  /* 0x0000001c02057812 */ /* 0x000fe200078efcff */
[--C-:B------:R-:W-:Y:S01]  /*0d10*/  @!P2 IMAD.IADD R225, R225, 0x1, -R0.reuse ;  /* 0x00000001e1e1a824 */ /* 0x100fe200078e0a00 */
[----:B------:R-:W-:Y:S01]  /*0d20*/  ISETP.GT.U32.AND P1, PT, R0, R221, PT ;  /* 0x000000dd0000720c */ /* 0x000fe20003f24070 */
[----:B------:R-:W-:Y:S01]  /*0d30*/  @!P3 IMAD.IADD R219, R219, 0x1, -R0 ;  /* 0x00000001dbdbb824 */ /* 0x000fe200078e0a00 */
[----:B------:R-:W-:Y:S01]  /*0d40*/  IABS R213, R5 ;  /* 0x0000000500d57213 */ /* 0x000fe20000000000 */
[----:B------:R-:W-:Y:S01]  /*0d50*/  @!P5 IMAD.MOV R225, RZ, RZ, -R225 ;  /* 0x000000ffffe1d224 */ /* 0x000fe200078e0ae1 */
[----:B------:R-:W-:Y:S01]  /*0d60*/  ISETP.GE.AND P5, PT, R4, RZ, PT ;  /* 0x000000ff0400720c */ /* 0x000fe20003fa6270 */
[----:B------:R-:W-:Y:S01]  /*0d70*/  IMAD.HI.U32 R4, R3, R215, RZ ;  /* 0x000000d703047227 */ /* 0x000fe200078e00ff */
[----:B------:R-:W-:-:S02]  /*0d80*/  ISETP.GT.U32.AND P3, PT, R0, R219, PT ;  /* 0x000000db0000720c */ /* 0x000fc40003f64070 */
[----:B------:R-:W-:Y:S01]  /*0d90*/  ISETP.GE.AND P2, PT, R12, RZ, PT ;  /* 0x000000ff0c00720c */ /* 0x000fe20003f46270 */
[----:B------:R-:W-:Y:S01]  /*0da0*/  @!P0 IMAD.MOV R223, RZ, RZ, -R223 ;  /* 0x000000ffffdf8224 */ /* 0x000fe200078e0adf */
[----:B------:R-:W-:Y:S01]  /*0db0*/  ISETP.GE.AND P0, PT, R5, RZ, PT ;  /* 0x000000ff0500720c */ /* 0x000fe20003f06270 */
[----:B------:R-:W-:Y:S01]  /*0dc0*/  IMAD.HI.U32 R5, R3, R213, RZ ;  /* 0x000000d503057227 */ /* 0x000fe200078e00ff */
[C---:B------:R-:W-:Y:S02]  /*0dd0*/  LOP3.LUT R12, R2.reuse, 0x28, RZ, 0xfc, !PT ;  /* 0x00000028020c7812 */ /* 0x040fe400078efcff */
[----:B------:R-:W-:Y:S01]  /*0de0*/  IABS R33, R30 ;  /* 0x0000001e00217213 */ /* 0x000fe20000000000 */
[----:B------:R-:W-:Y:S01]  /*0df0*/  IMAD.MOV R4, RZ, RZ, -R4 ;  /* 0x000000ffff047224 */ /* 0x000fe200078e0a04 */
[----:B------:R-:W-:Y:S01]  /*0e00*/  IABS R207, R12 ;  /* 0x0000000c00cf7213 */ /* 0x000fe20000000000 */
[----:B------:R-:W-:Y:S01]  /*0e10*/  IMAD.MOV R5, RZ, RZ, -R5 ;  /* 0x000000ffff057224 */ /* 0x000fe200078e0a05 */
[----:B------:R-:W-:Y:S01]  /*0e20*/  LOP3.LUT R28, R2, 0x1cc, RZ, 0xfc, !PT ;  /* 0x000001cc021c7812 */ /* 0x000fe200078efcff */
[----:B------:R-:W-:Y:S01]  /*0e30*/  IMAD R215, R0, R4, R215 ;  /* 0x0000000400d77224 */ /* 0x000fe200078e02d7 */
[----:B------:R-:W-:Y:S01]  /*0e40*/  LOP3.LUT R32, R2, 0x1d4, RZ, 0xfc, !PT ;  /* 0x000001d402207812 */ /* 0x000fe200078efcff */
[----:B------:R-:W-:Y:S01]  /*0e50*/  @!P4 IMAD.IADD R10, R10, 0x1, -R13 ;  /* 0x000000010a0ac824 */ /* 0x000fe200078e0a0d */
[----:B------:R-:W-:Y:S01]  /*0e60*/  ISETP.GE.AND P4, PT, R2, RZ, PT ;  /* 0x000000ff0200720c */ /* 0x000fe20003f86270 */
[--C-:B------:R-:W-:Y:S01]  /*0e70*/  @!P1 IMAD.IADD R221, R221, 0x1, -R0.reuse ;  /* 0x00000001dddd9824 */ /* 0x100fe200078e0a00 */
[C---:B------:R-:W-:Y:S01]  /*0e80*/  ISETP.GT.U32.AND P1, PT, R0.reuse, R217, PT ;  /* 0x000000d90000720c */ /* 0x040fe20003f24070 */
[----:B------:R-:W-:Y:S01]  /*0e90*/  IMAD R213, R0, R5, R213 ;  /* 0x0000000500d57224 */ /* 0x000fe200078e02d5 */
[----:B------:R-:W-:Y:S01]  /*0ea0*/  LOP3.LUT R13, R2, 0x2c, RZ, 0xfc, !PT ;  /* 0x0000002c020d7812 */ /* 0x000fe200078efcff */
[----:B------:R-:W-:Y:S01]  /*0eb0*/  @!P3 IMAD.IADD R219, R219, 0x1, -R0 ;  /* 0x00000001dbdbb824 */ /* 0x000fe200078e0a00 */
[C---:B------:R-:W-:Y:S01]  /*0ec0*/  ISETP.GT.U32.AND P3, PT, R0.reuse, R215, PT ;  /* 0x000000d70000720c */ /* 0x040fe20003f64070 */
[----:B------:R-:W-:Y:S01]  /*0ed0*/  @!P6 IMAD.MOV R221, RZ, RZ, -R221 ;  /* 0x000000ffffdde224 */ /* 0x000fe200078e0add */
[----:B------:R-:W-:Y:S01]  /*0ee0*/  ISETP.GT.U32.AND P6, PT, R0, R213, PT ;  /* 0x000000d50000720c */ /* 0x000fe20003fc4070 */
[----:B------:R-:W-:Y:S01]  /*0ef0*/  IMAD.HI.U32 R4, R3, R211, RZ ;  /* 0x000000d303047227 */ /* 0x000fe200078e00ff */
[----:B------:R-:W-:-:S02]  /*0f00*/  IABS R205, R13 ;  /* 0x0000000d00cd7213 */ /* 0x000fc40000000000 */
[----:B------:R-:W-:Y:S01]  /*0f10*/  IABS R233, R28 ;  /* 0x0000001c00e97213 */ /* 0x000fe20000000000 */
[----:B------:R-:W-:Y:S01]  /*0f20*/  @!P4 IMAD.MOV R227, RZ, RZ, -R227 ;  /* 0x000000ffffe3c224 */ /* 0x000fe200078e0ae3 */
[----:B------:R-:W-:Y:S01]  /*0f30*/  ISETP.GE.AND P4, PT, R11, RZ, PT ;  /* 0x000000ff0b00720c */ /* 0x000fe20003f86270 */
[----:B------:R-:W-:Y:S01]  /*0f40*/  @!P1 IMAD.IADD R217, R217, 0x1, -R0 ;  /* 0x00000001d9d99824 */ /* 0x000fe200078e0a00 */
[----:B------:R-:W-:Y:S01]  /*0f50*/  LOP3.LUT R11, R2, 0x24, RZ, 0xfc, !PT ;  /* 0x00000024020b7812 */ /* 0x000fe200078efcff */
[----:B------:R-:W-:Y:S01]  /*0f60*/  IMAD.MOV R4, RZ, RZ, -R4 ;  /* 0x000000ffff047224 */ /* 0x000fe200078e0a04 */
[----:B------:R-:W-:Y:S01]  /*0f70*/  IABS R35, R32 ;  /* 0x0000002000237213 */ /* 0x000fe20000000000 */
[--C-:B------:R-:W-:Y:S01]  /*0f80*/  @!P3 IMAD.IADD R215, R215, 0x1, -R0.reuse ;  /* 0x00000001d7d7b824 */ /* 0x100fe200078e0a00 */
[----:B------:R-:W-:Y:S01]  /*0f90*/  IABS R209, R11 ;  /* 0x0000000b00d17213 */ /* 0x000fe20000000000 */
[----:B------:R-:W-:Y:S01]  /*0fa0*/  @!P6 IMAD.IADD R213, R213, 0x1, -R0 ;  /* 0x00000001d5d5e824 */ /* 0x000fe200078e0a00 */
[C---:B------:R-:W-:Y:S01]  /*0fb0*/  ISETP.GT.U32.AND P1, PT, R0.reuse, R217, PT ;  /* 0x000000d90000720c */ /* 0x040fe20003f24070 */
[C---:B------:R-:W-:Y:S01]  /*0fc0*/  IMAD R211, R0.reuse, R4, R211 ;  /* 0x0000000400d37224 */ /* 0x040fe200078e02d3 */
[C---:B------:R-:W-:Y:S01]  /*0fd0*/  ISETP.GT.U32.AND P3, PT, R0.reuse, R215, PT ;  /* 0x000000d70000720c */ /* 0x040fe20003f64070 */
[----:B------:R-:W-:Y:S01]  /*0fe0*/  IMAD.HI.U32 R5, R3, R209, RZ ;  /* 0x000000d103057227 */ /* 0x000fe200078e00ff */
[----:B------:R-:W-:-:S02]  /*0ff0*/  ISETP.GT.U32.AND P6, PT, R0, R213, PT ;  /* 0x000000d50000720c */ /* 0x000fc40003fc4070 */
[C---:B------:R-:W-:Y:S01]  /*1000*/  LOP3.LUT R40, R2.reuse, 0x1d8, RZ, 0xfc, !PT ;  /* 0x000001d802287812 */ /* 0x040fe200078efcff */
[----:B------:R-:W-:Y:S01]  /*1010*/  IMAD.MOV R5, RZ, RZ, -R5 ;  /* 0x000000ffff057224 */ /* 0x000fe200078e0a05 */
[----:B------:R-:W-:Y:S01]  /*1020*/  LOP3.LUT R42, R2, 0x1dc, RZ, 0xfc, !PT ;  /* 0x000001dc022a7812 */ /* 0x000fe200078efcff */
[----:B------:R-:W-:Y:S01]  /*1030*/  IMAD.HI.U32 R4, R3, R207, RZ ;  /* 0x000000cf03047227 */ /* 0x000fe200078e00ff */
[----:B------:R-:W-:Y:S02]  /*1040*/  IABS R37, R40 ;  /* 0x0000002800257213 */ /* 0x000fe40000000000 */
[----:B------:R-:W-:Y:S01]  /*1050*/  IABS R117, R42 ;  /* 0x0000002a00757213 */ /* 0x000fe20000000000 */
[----:B------:R-:W-:Y:S01]  /*1060*/  IMAD R209, R0, R5, R209 ;  /* 0x0000000500d17224 */ /* 0x000fe200078e02d1 */
[----:B------:R-:W-:Y:S01]  /*1070*/  LOP3.LUT R44, R2, 0x1e0, RZ, 0xfc, !PT ;  /* 0x000001e0022c7812 */ /* 0x000fe200078efcff */
[--C-:B------:R-:W-:Y:S01]  /*1080*/  @!P3 IMAD.IADD R215, R215, 0x1, -R0.reuse ;  /* 0x00000001d7d7b824 */ /* 0x100fe200078e0a00 */
[C---:B------:R-:W-:Y:S01]  /*1090*/  ISETP.GT.U32.AND P3, PT, R0.reuse, R211, PT ;  /* 0x000000d30000720c */ /* 0x040fe20003f64070 */
[----:B------:R-:W-:Y:S01]  /*10a0*/  @!P4 IMAD.MOV R219, RZ, RZ, -R219 ;  /* 0x000000ffffdbc224 */ /* 0x000fe200078e0adb */
[----:B------:R-:W-:Y:S01]  /*10b0*/  ISETP.GE.AND P4, PT, R9, RZ, PT ;  /* 0x000000ff0900720c */ /* 0x000fe20003f86270 */
[----:B------:R-:W-:Y:S01]  /*10c0*/  @!P6 IMAD.IADD R213, R213, 0x1, -R0 ;  /* 0x00000001d5d5e824 */ /* 0x000fe200078e0a00 */
[----:B------:R-:W-:Y:S01]  /*10d0*/  ISETP.GT.U32.AND P6, PT, R0, R209, PT ;  /* 0x000000d10000720c */ /* 0x000fe20003fc4070 */
[----:B------:R-:W-:Y:S01]  /*10e0*/  IMAD.MOV R9, RZ, RZ, -R4 ;  /* 0x000000ffff097224 */ /* 0x000fe200078e0a04 */
[----:B------:R-:W-:Y:S01]  /*10f0*/  IABS R249, R44 ;  /* 0x0000002c00f97213 */ /* 0x000fe20000000000 */
[----:B------:R-:W-:Y:S01]  /*1100*/  IMAD.HI.U32 R4, R3, R205, RZ ;  /* 0x000000cd03047227 */ /* 0x000fe200078e00ff */
[----:B------:R-:W-:-:S02]  /*1110*/  LOP3.LUT R46, R2, 0x1e4, RZ, 0xfc, !PT ;  /* 0x000001e4022e7812 */ /* 0x000fc400078efcff */
[----:B------:R-:W-:Y:S01]  /*1120*/  LOP3.LUT R48, R2, 0x1ec, RZ, 0xfc, !PT ;  /* 0x000001ec02307812 */ /* 0x000fe200078efcff */
[----:B------:R-:W-:Y:S01]  /*1130*/  @!P1 IMAD.IADD R217, R217, 0x1, -R0 ;  /* 0x00000001d9d99824 */ /* 0x000fe200078e0a00 */
[----:B------:R-:W-:Y:S01]  /*1140*/  ISETP.GE.AND P1, PT, R11, RZ, PT ;  /* 0x000000ff0b00720c */ /* 0x000fe20003f26270 */
[----:B------:R-:W-:Y:S01]  /*1150*/  IMAD R207, R0, R9, R207 ;  /* 0x0000000900cf7224 */ /* 0x000fe200078e02cf */
[----:B------:R-:W-:Y:S01]  /*1160*/  IABS R125, R46 ;  /* 0x0000002e007d7213 */ /* 0x000fe20000000000 */
[----:B------:R-:W-:Y:S01]  /*1170*/  IMAD.MOV R11, RZ, RZ, -R4 ;  /* 0x000000ffff0b7224 */ /* 0x000fe200078e0a04 */
[----:B------:R-:W-:Y:S01]  /*1180*/  LOP3.LUT R50, R2, 0x1f0, RZ, 0xfc, !PT ;  /* 0x000001f002327812 */ /* 0x000fe200078efcff */
[--C-:B------:R-:W-:Y:S01]  /*1190*/  @!P3 IMAD.IADD R211, R211, 0x1, -R0.reuse ;  /* 0x00000001d3d3b824 */ /* 0x100fe200078e0a00 */
[C---:B------:R-:W-:Y:S01]  /*11a0*/  ISETP.GT.U32.AND P3, PT, R0.reuse, R207, PT ;  /* 0x000000cf0000720c */ /* 0x040fe20003f64070 */
[----:B------:R-:W-:Y:S01]  /*11b0*/  IMAD R205, R0, R11, R205 ;  /* 0x0000000b00cd7224 */ /* 0x000fe200078e02cd */
[C---:B------:R-:W-:Y:S01]  /*11c0*/  LOP3.LUT R11, R2.reuse, 0x40, RZ, 0xfc, !PT ;  /* 0x00000040020b7812 */ /* 0x040fe200078efcff */
[----:B------:R-:W-:Y:S01]  /*11d0*/  @!P6 IMAD.IADD R209, R209, 0x1, -R0 ;  /* 0x00000001d1d1e824 */ /* 0x000fe200078e0a00 */
[----:B------:R-:W-:Y:S01]  /*11e0*/  LOP3.LUT R52, R2, 0x1f4, RZ, 0xfc, !PT ;  /* 0x000001f402347812 */ /* 0x000fe200078efcff */
[----:B------:R-:W-:Y:S01]  /*11f0*/  IMAD.HI.U32 R5, R3, R203, RZ ;  /* 0x000000cb03057227 */ /* 0x000fe200078e00ff */
[----:B------:R-:W-:-:S02]  /*1200*/  ISETP.GT.U32.AND P6, PT, R0, R205, PT ;  /* 0x000000cd0000720c */ /* 0x000fc40003fc4070 */
[----:B------:R-:W-:Y:S01]  /*1210*/  IABS R141, R11 ;  /* 0x0000000b008d7213 */ /* 0x000fe20000000000 */
[----:B------:R-:W-:Y:S01]  /*1220*/  IMAD.MOV R5, RZ, RZ, -R5 ;  /* 0x000000ffff057224 */ /* 0x000fe200078e0a05 */
[----:B------:R-:W-:Y:S01]  /*1230*/  IABS R133, R48 ;  /* 0x0000003000857213 */ /* 0x000fe20000000000 */
[----:B------:R-:W-:Y:S01]  /*1240*/  IMAD.HI.U32 R4, R3, R139, RZ ;  /* 0x0000008b03047227 */ /* 0x000fe200078e00ff */
[----:B------:R-:W-:Y:S02]  /*1250*/  IABS R245, R50 ;  /* 0x0000003200f57213 */ /* 0x000fe40000000000 */
[----:B------:R-:W-:Y:S01]  /*1260*/  IABS R229, R52 ;  /* 0x0000003400e57213 */ /* 0x000fe20000000000 */
[--C-:B------:R-:W-:Y:S01]  /*1270*/  @!P3 IMAD.IADD R207, R207, 0x1, -R0.reuse ;  /* 0x00000001cfcfb824 */ /* 0x100fe200078e0a00 */
[C---:B------:R-:W-:Y:S01]  /*1280*/  ISETP.GT.U32.AND P3, PT, R0.reuse, R211, PT ;  /* 0x000000d30000720c */ /* 0x040fe20003f64070 */
[C---:B------:R-:W-:Y:S02]  /*1290*/  IMAD R203, R0.reuse, R5, R203 ;  /* 0x0000000500cb7224 */ /* 0x040fe400078e02cb */
[----:B------:R-:W-:Y:S01]  /*12a0*/  @!P6 IMAD.IADD R205, R205, 0x1, -R0 ;  /* 0x00000001cdcde824 */ /* 0x000fe200078e0a00 */
[C---:B------:R-:W-:Y:S01]  /*12b0*/  ISETP.GT.U32.AND P6, PT, R0.reuse, R207, PT ;  /* 0x000000cf0000720c */ /* 0x040fe20003fc4070 */
[----:B------:R-:W-:Y:S01]  /*12c0*/  @!P0 IMAD.MOV R213, RZ, RZ, -R213 ;  /* 0x000000ffffd58224 */ /* 0x000fe200078e0ad5 */
[----:B------:R-:W-:Y:S01]  /*12d0*/  ISETP.GT.U32.AND P0, PT, R0, R203, PT ;  /* 0x000000cb0000720c */ /* 0x000fe20003f04070 */
[----:B------:R-:W-:-:S02]  /*12e0*/  IMAD.MOV R4, RZ, RZ, -R4 ;  /* 0x000000ffff047224 */ /* 0x000fc400078e0a04 */
[----:B------:R-:W-:Y:S01]  /*12f0*/  @!P5 IMAD.MOV R215, RZ, RZ, -R215 ;  /* 0x000000ffffd7d224 */ /* 0x000fe200078e0ad7 */
[----:B------:R-:W-:Y:S01]  /*1300*/  ISETP.GT.U32.AND P5, PT, R0, R205, PT ;  /* 0x000000cd0000720c */ /* 0x000fe20003fa4070 */
[----:B------:R-:W-:-:S04]  /*1310*/  IMAD.HI.U32 R9, R3, R41, RZ ;  /* 0x0000002903097227 */ /* 0x000fc800078e00ff */
[C---:B------:R-:W-:Y:S02]  /*1320*/  IMAD R139, R0.reuse, R4, R139 ;  /* 0x00000004008b7224 */ /* 0x040fe400078e028b */
[----:B------:R-:W-:Y:S01]  /*1330*/  @!P2 IMAD.MOV R217, RZ, RZ, -R217 ;  /* 0x000000ffffd9a224 */ /* 0x000fe200078e0ad9 */
[C---:B------:R-:W-:Y:S01]  /*1340*/  ISETP.GT.U32.AND P2, PT, R0.reuse, R209, PT ;  /* 0x000000d10000720c */ /* 0x040fe20003f44070 */
[----:B------:R-:W-:Y:S02]  /*1350*/  IMAD.MOV R9, RZ, RZ, -R9 ;  /* 0x000000ffff097224 */ /* 0x000fe400078e0a09 */
[--C-:B------:R-:W-:Y:S01]  /*1360*/  @!P6 IMAD.IADD R207, R207, 0x1, -R0.reuse ;  /* 0x00000001cfcfe824 */ /* 0x100fe200078e0a00 */
[C---:B------:R-:W-:Y:S01]  /*1370*/  ISETP.GT.U32.AND P6, PT, R0.reuse, R139, PT ;  /* 0x0000008b0000720c */ /* 0x040fe20003fc4070 */
[----:B------:R-:W-:Y:S01]  /*1380*/  IMAD R41, R0, R9, R41 ;  /* 0x0000000900297224 */ /* 0x000fe200078e0229 */
[----:B------:R-:W-:Y:S01]  /*1390*/  LOP3.LUT R9, R2, 0x3c, RZ, 0xfc, !PT ;  /* 0x0000003c02097812 */ /* 0x000fe200078efcff */
[----:B------:R-:W-:-:S02]  /*13a0*/  @!P3 IMAD.IADD R211, R211, 0x1, -R0 ;  /* 0x00000001d3d3b824 */ /* 0x000fc400078e0a00 */
[--C-:B------:R-:W-:Y:S01]  /*13b0*/  @!P0 IMAD.IADD R203, R203, 0x1, -R0.reuse ;  /* 0x00000001cbcb8824 */ /* 0x100fe200078e0a00 */
[----:B------:R-:W-:Y:S01]  /*13c0*/  IABS R47, R9 ;  /* 0x00000009002f7213 */ /* 0x000fe20000000000 */
[----:B------:R-:W-:Y:S01]  /*13d0*/  IMAD.HI.U32 R5, R3, R141, RZ ;  /* 0x0000008d03057227 */ /* 0x000fe200078e00ff */
[----:B------:R-:W-:Y:S02]  /*13e0*/  ISETP.GT.U32.AND P3, PT, R0, R41, PT ;  /* 0x000000290000720c */ /* 0x000fe40003f64070 */
[----:B------:R-:W-:Y:S01]  /*13f0*/  ISETP.GE.AND P0, PT, R14, RZ, PT ;  /* 0x000000ff0e00720c */ /* 0x000fe20003f06270 */
[--C-:B------:R-:W-:Y:S01]  /*1400*/  @!P5 IMAD.IADD R205, R205, 0x1, -R0.reuse ;  /* 0x00000001cdcdd824 */ /* 0x100fe200078e0a00 */
[----:B------:R-:W-:Y:S01]  /*1410*/  ISETP.GE.AND P5, PT, R13, RZ, PT ;  /* 0x000000ff0d00720c */ /* 0x000fe20003fa6270 */
[----:B------:R-:W-:Y:S01]  /*1420*/  @!P4 IMAD.MOV R211, RZ, RZ, -R211 ;  /* 0x000000ffffd3c224 */ /* 0x000fe200078e0ad3 */
[----:B------:R-:W-:Y:S01]  /*1430*/  ISETP.GT.U32.AND P4, PT, R0, R203, PT ;  /* 0x000000cb0000720c */ /* 0x000fe20003f84070 */
[----:B------:R-:W-:Y:S01]  /*1440*/  IMAD.MOV R5, RZ, RZ, -R5 ;  /* 0x000000ffff057224 */ /* 0x000fe200078e0a05 */
[----:B------:R-:W-:Y:S01]  /*1450*/  LOP3.LUT R13, R2, 0x60, RZ, 0xfc, !PT ;  /* 0x00000060020d7812 */ /* 0x000fe200078efcff */
[----:B------:R-:W-:Y:S01]  /*1460*/  @!P2 IMAD.IADD R209, R209, 0x1, -R0 ;  /* 0x00000001d1d1a824 */ /* 0x000fe200078e0a00 */
[----:B------:R-:W-:Y:S01]  /*1470*/  ISETP.GE.AND P2, PT, R12, RZ, PT ;  /* 0x000000ff0c00720c */ /* 0x000fe20003f46270 */
[----:B------:R-:W-:Y:S01]  /*1480*/  IMAD.HI.U32 R4, R3, R47, RZ ;  /* 0x0000002f03047227 */ /* 0x000fe200078e00ff */
[----:B------:R-:W-:-:S02]  /*1490*/  LOP3.LUT R12, R2, 0x48, RZ, 0xfc, !PT ;  /* 0x00000048020c7812 */ /* 0x000fc400078efcff */
[----:B------:R-:W-:Y:S01]  /*14a0*/  LOP3.LUT R14, R2, 0x64, RZ, 0xfc, !PT ;  /* 0x00000064020e7812 */ /* 0x000fe200078efcff */
[----:B------:R-:W-:Y:S01]  /*14b0*/  IMAD R141, R0, R5, R141 ;  /* 0x00000005008d7224 */ /* 0x000fe200078e028d */
[----:B------:R-:W-:Y:S01]  /*14c0*/  LOP3.LUT R5, R2, 0x44, RZ, 0xfc, !PT ;  /* 0x0000004402057812 */ /* 0x000fe200078efcff */
[----:B------:R-:W-:Y:S01]  /*14d0*/  @!P6 IMAD.IADD R139, R139, 0x1, -R0 ;  /* 0x000000018b8be824 */ /* 0x000fe200078e0a00 */
[----:B------:R-:W-:Y:S01]  /*14e0*/  IABS R143, R12 ;  /* 0x0000000c008f7213 */ /* 0x000fe20000000000 */
[----:B------:R-:W-:Y:S01]  /*14f0*/  IMAD.MOV R4, RZ, RZ, -R4 ;  /* 0x000000ffff047224 */ /* 0x000fe200078e0a04 */
[----:B------:R-:W-:Y:S01]  /*1500*/  IABS R45, R5 ;  /* 0x00000005002d7213 */ /* 0x000fe20000000000 */
[----:B------:R-:W-:Y:S01]  /*1510*/  @!P5 IMAD.MOV R205, RZ, RZ, -R205 ;  /* 0x000000ffffcdd224 */ /* 0x000fe200078e0acd */
[C---:B------:R-:W-:Y:S01]  /*1520*/  ISETP.GT.U32.AND P6, PT, R0.reuse, R139, PT ;  /* 0x0000008b0000720c */ /* 0x040fe20003fc4070 */
[----:B------:R-:W-:Y:S01]  /*1530*/  IMAD R47, R0, R4, R47 ;  /* 0x00000004002f7224 */ /* 0x000fe200078e022f */
[----:B------:R-:W-:Y:S01]  /*1540*/  ISETP.GE.AND P5, PT, R16, RZ, PT ;  /* 0x000000ff1000720c */ /* 0x000fe20003fa6270 */
[----:B------:R-:W-:Y:S01]  /*1550*/  @!P4 IMAD.IADD R203, R203, 0x1, -R0 ;  /* 0x00000001cbcbc824 */ /* 0x000fe200078e0a00 */
[----:B------:R-:W-:Y:S01]  /*1560*/  ISETP.GT.U32.AND P4, PT, R0, R141, PT ;  /* 0x0000008d0000720c */ /* 0x000fe20003f84070 */
[----:B------:R-:W-:Y:S01]  /*1570*/  IMAD.HI.U32 R4, R3, R45, RZ ;  /* 0x0000002d03047227 */ /* 0x000fe200078e00ff */
[----:B------:R-:W-:-:S02]  /*1580*/  IABS R149, R13 ;  /* 0x0000000d00957213 */ /* 0x000fc40000000000 */
[----:B------:R-:W-:Y:S01]  /*1590*/  IABS R57, R14 ;  /* 0x0000000e00397213 */ /* 0x000fe20000000000 */
[----:B------:R-:W-:Y:S01]  /*15a0*/  @!P2 IMAD.MOV R207, RZ, RZ, -R207 ;  /* 0x000000ffffcfa224 */ /* 0x000fe200078e0acf */
[----:B------:R-:W-:Y:S01]  /*15b0*/  ISETP.GT.U32.AND P2, PT, R0, R47, PT ;  /* 0x0000002f0000720c */ /* 0x000fe20003f44070 */
[----:B------:R-:W-:Y:S01]  /*15c0*/  IMAD.MOV R4, RZ, RZ, -R4 ;  /* 0x000000ffff047224 */ /* 0x000fe200078e0a04 */
[----:B------:R-:W-:Y:S01]  /*15d0*/  LOP3.LUT R16, R2, 0xac, RZ, 0xfc, !PT ;  /* 0x000000ac02107812 */ /* 0x000fe200078efcff */
[--C-:B------:R-:W-:Y:S01]  /*15e0*/  @!P6 IMAD.IADD R139, R139, 0x1, -R0.reuse ;  /* 0x000000018b8be824 */ /* 0x100fe200078e0a00 */
[----:B------:R-:W-:Y:S01]  /*15f0*/  ISETP.GE.AND P6, PT, R11, RZ, PT ;  /* 0x000000ff0b00720c */ /* 0x000fe20003fc6270 */
[----:B------:R-:W-:Y:S01]  /*1600*/  IMAD R45, R0, R4, R45 ;  /* 0x00000004002d7224 */ /* 0x000fe200078e022d */
[C---:B------:R-:W-:Y:S01]  /*1610*/  LOP3.LUT R4, R2.reuse, 0x4c, RZ, 0xfc, !PT ;  /* 0x0000004c02047812 */ /* 0x040fe200078efcff */
[--C-:B------:R-:W-:Y:S01]  /*1620*/  @!P4 IMAD.IADD R141, R141, 0x1, -R0.reuse ;  /* 0x000000018d8dc824 */ /* 0x100fe200078e0a00 */
[----:B------:R-:W-:Y:S01]  /*1630*/  LOP3.LUT R11, R2, 0x54, RZ, 0xfc, !PT ;  /* 0x00000054020b7812 */ /* 0x000fe200078efcff */
[----:B------:R-:W-:Y:S01]  /*1640*/  @!P5 IMAD.MOV R139, RZ, RZ, -R139 ;  /* 0x000000ffff8bd224 */ /* 0x000fe200078e0a8b */
[C---:B------:R-:W-:Y:S01]  /*1650*/  ISETP.GT.U32.AND P5, PT, R0.reuse, R45, PT ;  /* 0x0000002d0000720c */ /* 0x040fe20003fa4070 */
[--C-:B------:R-:W-:Y:S01]  /*1660*/  @!P3 IMAD.IADD R41, R41, 0x1, -R0.reuse ;  /* 0x000000012929b824 */ /* 0x100fe200078e0a00 */
[----:B------:R-:W-:Y:S01]  /*1670*/  ISETP.GT.U32.AND P4, PT, R0, R141, PT ;  /* 0x0000008d0000720c */ /* 0x000fe20003f84070 */
[----:B------:R-:W-:Y:S01]  /*1680*/  @!P2 IMAD.IADD R47, R47, 0x1, -R0 ;  /* 0x000000012f2fa824 */ /* 0x000fe200078e0a00 */
[----:B------:R-:W-:Y:S01]  /*1690*/  ISETP.GE.AND P2, PT, R5, RZ, PT ;  /* 0x000000ff0500720c */ /* 0x000fe20003f46270 */
[----:B------:R-:W-:Y:S01]  /*16a0*/  IMAD.HI.U32 R5, R3, R143, RZ ;  /* 0x0000008f03057227 */ /* 0x000fe200078e00ff */
[----:B------:R-:W-:-:S02]  /*16b0*/  IABS R43, R4 ;  /* 0x00000004002b7213 */ /* 0x000fc40000000000 */
[----:B------:R-:W-:Y:S01]  /*16c0*/  IABS R25, R11 ;  /* 0x0000000b00197213 */ /* 0x000fe20000000000 */
[----:B------:R-:W-:Y:S01]  /*16d0*/  @!P1 IMAD.MOV R209, RZ, RZ, -R209 ;  /* 0x000000ffffd19224 */ /* 0x000fe200078e0ad1 */
[C---:B------:R-:W-:Y:S01]  /*16e0*/  ISETP.GT.U32.AND P1, PT, R0.reuse, R41, PT ;  /* 0x000000290000720c */ /* 0x040fe20003f24070 */
[----:B------:R-:W-:Y:S01]  /*16f0*/  @!P0 IMAD.MOV R203, RZ, RZ, -R203 ;  /* 0x000000ffffcb8224 */ /* 0x000fe200078e0acb */
[----:B------:R-:W-:Y:S01]  /*1700*/  ISETP.GT.U32.AND P0, PT, R0, R47, PT ;  /* 0x0000002f0000720c */ /* 0x000fe20003f04070 */
[----:B------:R-:W-:Y:S01]  /*1710*/  IMAD.MOV R5, RZ, RZ, -R5 ;  /* 0x000000ffff057224 */ /* 0x000fe200078e0a05 */
[----:B------:R-:W-:Y:S01]  /*1720*/  ISETP.GE.AND P3, PT, R15, RZ, PT ;  /* 0x000000ff0f00720c */ /* 0x000fe20003f66270 */
[--C-:B------:R-:W-:Y:S01]  /*1730*/  @!P5 IMAD.IADD R45, R45, 0x1, -R0.reuse ;  /* 0x000000012d2dd824 */ /* 0x100fe200078e0a00 */
[----:B------:R-:W-:Y:S01]  /*1740*/  LOP3.LUT R15, R2, 0x8c, RZ, 0xfc, !PT ;  /* 0x0000008c020f7812 */ /* 0x000fe200078efcff */
[----:B------:R-:W-:Y:S01]  /*1750*/  IMAD R143, R0, R5, R143 ;  /* 0x00000005008f7224 */ /* 0x000fe200078e028f */
[----:B------:R-:W-:Y:S01]  /*1760*/  LOP3.LUT R5, R2, 0x50, RZ, 0xfc, !PT ;  /* 0x0000005002057812 */ /* 0x000fe200078efcff */
[----:B------:R-:W-:Y:S01]  /*1770*/  @!P4 IMAD.IADD R141, R141, 0x1, -R0 ;  /* 0x000000018d8dc824 */ /* 0x000fe200078e0a00 */
[----:B------:R-:W-:-:S02]  /*1780*/  ISETP.GT.U32.AND P5, PT, R0, R45, PT ;  /* 0x0000002d0000720c */ /* 0x000fc40003fa4070 */
[----:B------:R-:W-:Y:S01]  /*1790*/  ISETP.GT.U32.AND P4, PT, R0, R143, PT ;  /* 0x0000008f0000720c */ /* 0x000fe20003f84070 */
[--C-:B------:R-:W-:Y:S01]  /*17a0*/  @!P1 IMAD.IADD R41, R41, 0x1, -R0.reuse ;  /* 0x0000000129299824 */ /* 0x100fe200078e0a00 */
[----:B------:R-:W-:Y:S01]  /*17b0*/  ISETP.GE.AND P1, PT, R9, RZ, PT ;  /* 0x000000ff0900720c */ /* 0x000fe20003f26270 */
[----:B------:R-:W-:Y:S01]  /*17c0*/  @!P0 IMAD.IADD R47, R47, 0x1, -R0 ;  /* 0x000000012f2f8824 */ /* 0x000fe200078e0a00 */
[----:B------:R-:W-:Y:S01]  /*17d0*/  ISETP.GE.AND P0, PT, R4, RZ, PT ;  /* 0x000000ff0400720c */ /* 0x000fe20003f06270 */
[C---:B------:R-:W-:Y:S01]  /*17e0*/  IMAD.HI.U32 R4, R3.reuse, R43, RZ ;  /* 0x0000002b03047227 */ /* 0x040fe200078e00ff */
[----:B------:R-:W-:Y:S02]  /*17f0*/  IABS R145, R5 ;  /* 0x0000000500917213 */ /* 0x000fe40000000000 */
[----:B------:R-:W-:Y:S01]  /*1800*/  IABS R61, R15 ;  /* 0x0000000f003d7213 */ /* 0x000fe20000000000 */
[----:B------:R-:W-:-:S04]  /*1810*/  IMAD.HI.U32 R9, R3, R25, RZ ;  /* 0x0000001903097227 */ /* 0x000fc800078e00ff */
[----:B------:R-:W-:Y:S02]  /*1820*/  IMAD.MOV R4, RZ, RZ, -R4 ;  /* 0x000000ffff047224 */ /* 0x000fe400078e0a04 */
[----:B------:R-:W-:Y:S02]  /*1830*/  IMAD.MOV R9, RZ, RZ, -R9 ;  /* 0x000000ffff097224 */ /* 0x000fe400078e0a09 */
[--C-:B------:R-:W-:Y:S02]  /*1840*/  @!P4 IMAD.IADD R143, R143, 0x1, -R0.reuse ;  /* 0x000000018f8fc824 */ /* 0x100fe400078e0a00 */
[C---:B------:R-:W-:Y:S02]  /*1850*/  IMAD R43, R0.reuse, R4, R43 ;  /* 0x00000004002b7224 */ /* 0x040fe400078e022b */
[----:B------:R-:W-:Y:S01]  /*1860*/  @!P5 IMAD.IADD R45, R45, 0x1, -R0 ;  /* 0x000000012d2dd824 */ /* 0x000fe200078e0a00 */
[C---:B------:R-:W-:Y:S01]  /*1870*/  ISETP.GT.U32.AND P4, PT, R0.reuse, R143, PT ;  /* 0x0000008f0000720c */ /* 0x040fe20003f84070 */
[C---:B------:R-:W-:Y:S01]  /*1880*/  IMAD R25, R0.reuse, R9, R25 ;  /* 0x0000000900197224 */ /* 0x040fe200078e0219 */
[C---:B------:R-:W-:Y:S01]  /*1890*/  ISETP.GT.U32.AND P5, PT, R0.reuse, R43, PT ;  /* 0x0000002b0000720c */ /* 0x040fe20003fa4070 */
[----:B------:R-:W-:Y:S01]  /*18a0*/  @!P1 IMAD.MOV R47, RZ, RZ, -R47 ;  /* 0x000000ffff2f9224 */ /* 0x000fe200078e0a2f */
[----:B------:R-:W-:Y:S01]  /*18b0*/  ISETP.GE.AND P1, PT, R5, RZ, PT ;  /* 0x000000ff0500720c */ /* 0x000fe20003f26270 */
[----:B------:R-:W-:Y:S01]  /*18c0*/  @!P2 IMAD.MOV R45, RZ, RZ, -R45 ;  /* 0x000000ffff2da224 */ /* 0x000fe200078e0a2d */
[----:B------:R-:W-:Y:S01]  /*18d0*/  ISETP.GT.U32.AND P2, PT, R0, R25, PT ;  /* 0x000000190000720c */ /* 0x000fe20003f44070 */
[----:B------:R-:W-:-:S04]  /*18e0*/  IMAD.HI.U32 R5, R3, R145, RZ ;  /* 0x0000009103057227 */ /* 0x000fc800078e00ff */
[----:B------:R-:W-:Y:S01]  /*18f0*/  @!P3 IMAD.MOV R41, RZ, RZ, -R41 ;  /* 0x000000ffff29b224 */ /* 0x000fe200078e0a29 */
[----:B------:R-:W-:Y:S01]  /*1900*/  ISETP.GE.AND P3, PT, R12, RZ, PT ;  /* 0x000000ff0c00720c */ /* 0x000fe20003f66270 */
[----:B------:R-:W-:Y:S01]  /*1910*/  IMAD.MOV R5, RZ, RZ, -R5 ;  /* 0x000000ffff057224 */ /* 0x000fe200078e0a05 */
[----:B------:R-:W-:Y:S01]  /*1920*/  LOP3.LUT R12, R2, 0x5c, RZ, 0xfc, !PT ;  /* 0x0000005c020c7812 */ /* 0x000fe200078efcff */
[--C-:B------:R-:W-:Y:S02]  /*1930*/  @!P4 IMAD.IADD R143, R143, 0x1, -R0.reuse ;  /* 0x000000018f8fc824 */ /* 0x100fe400078e0a00 */
[----:B------:R-:W-:Y:S01]  /*1940*/  IMAD R145, R0, R5, R145 ;  /* 0x0000000500917224 */ /* 0x000fe200078e0291 */
[----:B------:R-:W-:Y:S01]  /*1950*/  LOP3.LUT R5, R2, 0x58, RZ, 0xfc, !PT ;  /* 0x0000005802057812 */ /* 0x000fe200078efcff */
[--C-:B------:R-:W-:Y:S02]  /*1960*/  @!P5 IMAD.IADD R43, R43, 0x1, -R0.reuse ;  /* 0x000000012b2bd824 */ /* 0x100fe400078e0a00 */
[----:B------:R-:W-:Y:S01]  /*1970*/  @!P2 IMAD.IADD R25, R25, 0x1, -R0 ;  /* 0x000000011919a824 */ /* 0x000fe200078e0a00 */
[----:B------:R-:W-:Y:S01]  /*1980*/  IABS R147, R5 ;  /* 0x0000000500937213 */ /* 0x000fe20000000000 */
[----:B------:R-:W-:Y:S01]  /*1990*/  @!P6 IMAD.MOV R141, RZ, RZ, -R141 ;  /* 0x000000ffff8de224 */ /* 0x000fe200078e0a8d */
[C---:B------:R-:W-:Y:S01]  /*19a0*/  ISETP.GT.U32.AND P5, PT, R0.reuse, R43, PT ;  /* 0x0000002b0000720c */ /* 0x040fe20003fa4070 */
[----:B------:R-:W-:Y:S01]  /*19b0*/  @!P3 IMAD.MOV R143, RZ, RZ, -R143 ;  /* 0x000000ffff8fb224 */ /* 0x000fe200078e0a8f */
[----:B------:R-:W-:Y:S01]  /*19c0*/  ISETP.GE.AND P3, PT, R5, RZ, PT ;  /* 0x000000ff0500720c */ /* 0x000fe20003f66270 */
[----:B------:R-:W-:Y:S01]  /*19d0*/  IMAD.HI.U32 R4, R3, R147, RZ ;  /* 0x0000009303047227 */ /* 0x000fe200078e00ff */
[----:B------:R-:W-:-:S02]  /*19e0*/  ISETP.GT.U32.AND P2, PT, R0, R25, PT ;  /* 0x000000190000720c */ /* 0x000fc40003f44070 */
[----:B------:R-:W-:Y:S01]  /*19f0*/  ISETP.GE.AND P6, PT, R11, RZ, PT ;  /* 0x000000ff0b00720c */ /* 0x000fe20003fc6270 */
[C---:B------:R-:W-:Y:S01]  /*1a00*/  IMAD.HI.U32 R5, R3.reuse, R149, RZ ;  /* 0x0000009503057227 */ /* 0x040fe200078e00ff */
[----:B------:R-:W-:Y:S02]  /*1a10*/  IABS R11, R12 ;  /* 0x0000000c000b7213 */ /* 0x000fe40000000000 */
[----:B------:R-:W-:Y:S01]  /*1a20*/  ISETP.GT.U32.AND P4, PT, R0, R145, PT ;  /* 0x000000910000720c */ /* 0x000fe20003f84070 */
[----:B------:R-:W-:Y:S02]  /*1a30*/  IMAD.MOV R4, RZ, RZ, -R4 ;  /* 0x000000ffff047224 */ /* 0x000fe400078e0a04 */
[----:B------:R-:W-:-:S04]  /*1a40*/  IMAD.HI.U32 R9, R3, R57, RZ ;  /* 0x0000003903097227 */ /* 0x000fc800078e00ff */
[----:B------:R-:W-:Y:S02]  /*1a50*/  IMAD.MOV R5, RZ, RZ, -R5 ;  /* 0x000000ffff057224 */ /* 0x000fe400078e0a05 */
[C---:B------:R-:W-:Y:S02]  /*1a60*/  IMAD R147, R0.reuse, R4, R147 ;  /* 0x0000000400937224 */ /* 0x040fe400078e0293 */
[----:B------:R-:W-:Y:S02]  /*1a70*/  IMAD.MOV R9, RZ, RZ, -R9 ;  /* 0x000000ffff097224 */ /* 0x000fe400078e0a09 */
[----:B------:R-:W-:Y:S01]  /*1a80*/  IMAD R149, R0, R5, R149 ;  /* 0x0000000500957224 */ /* 0x000fe200078e0295 */
[----:B------:R-:W-:Y:S01]  /*1a90*/  LOP3.LUT R5, R2, 0x68, RZ, 0xfc, !PT ;  /* 0x0000006802057812 */ /* 0x000fe200078efcff */
[--C-:B------:R-:W-:Y:S01]  /*1aa0*/  @!P5 IMAD.IADD R43, R43, 0x1, -R0.reuse ;  /* 0x000000012b2bd824 */ /* 0x100fe200078e0a00 */
[C---:B------:R-:W-:Y:S01]  /*1ab0*/  ISETP.GT.U32.AND P5, PT, R0.reuse, R147, PT ;  /* 0x000000930000720c */ /* 0x040fe20003fa4070 */
[C---:B------:R-:W-:Y:S01]  /*1ac0*/  IMAD R57, R0.reuse, R9, R57 ;  /* 0x0000000900397224 */ /* 0x040fe200078e0239 */
[----:B------:R-:W-:Y:S01]  /*1ad0*/  IABS R151, R5 ;  /* 0x0000000500977213 */ /* 0x000fe20000000000 */
[----:B------:R-:W-:Y:S01]  /*1ae0*/  @!P2 IMAD.IADD R25, R25, 0x1, -R0 ;  /* 0x000000011919a824 */ /* 0x000fe200078e0a00 */
[----:B------:R-:W-:Y:S01]  /*1af0*/  ISETP.GT.U32.AND P2, PT, R0, R149, PT ;  /* 0x000000950000720c */ /* 0x000fe20003f44070 */
[----:B------:R-:W-:Y:S01]  /*1b00*/  IMAD.HI.U32 R4, R3, R11, RZ ;  /* 0x0000000b03047227 */ /* 0x000fe200078e00ff */
[----:B------:R-:W-:-:S03]  /*1b10*/  LOP3.LUT R9, R2, 0x6c, RZ, 0xfc, !PT ;  /* 0x0000006c02097812 */ /* 0x000fc600078efcff */
[----:B------:R-:W-:Y:S01]  /*1b20*/  @!P6 IMAD.MOV R25, RZ, RZ, -R25 ;  /* 0x000000ffff19e224 */ /* 0x000fe200078e0a19 */
[C---:B------:R-:W-:Y:S01]  /*1b30*/  ISETP.GT.U32.AND P6, PT, R0.reuse, R57, PT ;  /* 0x000000390000720c */ /* 0x040fe20003fc4070 */
[----:B------:R-:W-:Y:S01]  /*1b40*/  IMAD.MOV R4, RZ, RZ, -R4 ;  /* 0x000000ffff047224 */ /* 0x000fe200078e0a04 */
[----:B------:R-:W-:Y:S01]  /*1b50*/  IABS R49, R9 ;  /* 0x0000000900317213 */ /* 0x000fe20000000000 */
[----:B------:R-:W-:Y:S02]  /*1b60*/  @!P5 IMAD.IADD R147, R147, 0x1, -R0 ;  /* 0x000000019393d824 */ /* 0x000fe400078e0a00 */
[C---:B------:R-:W-:Y:S02]  /*1b70*/  IMAD R11, R0.reuse, R4, R11 ;  /* 0x00000004000b7224 */ /* 0x040fe400078e020b */
[----:B------:R-:W-:Y:S01]  /*1b80*/  IMAD.HI.U32 R4, R3, R151, RZ ;  /* 0x0000009703047227 */ /* 0x000fe200078e00ff */
[----:B------:R-:W-:-:S03]  /*1b90*/  ISETP.GT.U32.AND P5, PT, R0, R147, PT ;  /* 0x000000930000720c */ /* 0x000fc60003fa4070 */
[--C-:B------:R-:W-:Y:S02]  /*1ba0*/  @!P2 IMAD.IADD R149, R149, 0x1, -R0.reuse ;  /* 0x000000019595a824 */ /* 0x100fe400078e0a00 */
[----:B------:R-:W-:Y:S02]  /*1bb0*/  @!P4 IMAD.IADD R145, R145, 0x1, -R0 ;  /* 0x000000019191c824 */ /* 0x000fe400078e0a00 */
[----:B------:R-:W-:Y:S02]  /*1bc0*/  IMAD.MOV R4, RZ, RZ, -R4 ;  /* 0x000000ffff047224 */ /* 0x000fe400078e0a04 */
[----:B------:R-:W-:Y:S01]  /*1bd0*/  @!P6 IMAD.IADD R57, R57, 0x1, -R0 ;  /* 0x000000013939e824 */ /* 0x000fe200078e0a00 */
[C---:B------:R-:W-:Y:S01]  /*1be0*/  ISETP.GT.U32.AND P6, PT, R0.reuse, R149, PT ;  /* 0x000000950000720c */ /* 0x040fe20003fc4070 */
[C---:B------:R-:W-:Y:S01]  /*1bf0*/  IMAD R151, R0.reuse, R4, R151 ;  /* 0x0000000400977224 */ /* 0x040fe200078e0297 */
[----:B------:R-:W-:Y:S01]  /*1c00*/  ISETP.GT.U32.AND P4, PT, R0, R145, PT ;  /* 0x000000910000720c */ /* 0x000fe20003f84070 */
[----:B------:R-:W-:-:S04]  /*1c10*/  IMAD.HI.U32 R4, R3, R49, RZ ;  /* 0x0000003103047227 */ /* 0x000fc800078e00ff */
[----:B------:R-:W-:Y:S01]  /*1c20*/  @!P0 IMAD.MOV R43, RZ, RZ, -R43 ;  /* 0x000000ffff2b8224 */ /* 0x000fe200078e0a2b */
[----:B------:R-:W-:Y:S01]  /*1c30*/  ISETP.GT.U32.AND P0, PT, R0, R11, PT ;  /* 0x0000000b0000720c */ /* 0x000fe20003f04070 */
[----:B------:R-:W-:Y:S02]  /*1c40*/  IMAD.MOV R4, RZ, RZ, -R4 ;  /* 0x000000ffff047224 */ /* 0x000fe400078e0a04 */
[--C-:B------:R-:W-:Y:S01]  /*1c50*/  @!P5 IMAD.IADD R147, R147, 0x1, -R0.reuse ;  /* 0x000000019393d824 */ /* 0x100fe200078e0a00 */
[----:B------:R-:W-:Y:S01]  /*1c60*/  ISETP.GE.AND P5, PT, R14, RZ, PT ;  /* 0x000000ff0e00720c */ /* 0x000fe20003fa6270 */
[----:B------:R-:W-:Y:S01]  /*1c70*/  IMAD R49, R0, R4, R49 ;  /* 0x0000000400317224 */ /* 0x000fe200078e0231 */
[----:B------:R-:W-:Y:S01]  /*1c80*/  LOP3.LUT R14, R2, 0x78, RZ, 0xfc, !PT ;  /* 0x00000078020e7812 */ /* 0x000fe200078efcff */
[--C-:B------:R-:W-:Y:S02]  /*1c90*/  @!P6 IMAD.IADD R149, R149, 0x1, -R0.reuse ;  /* 0x000000019595e824 */ /* 0x100fe400078e0a00 */
[--C-:B------:R-:W-:Y:S01]  /*1ca0*/  @!P4 IMAD.IADD R145, R145, 0x1, -R0.reuse ;  /* 0x000000019191c824 */ /* 0x100fe200078e0a00 */
[----:B------:R-:W-:Y:S01]  /*1cb0*/  ISETP.GT.U32.AND P6, PT, R0, R49, PT ;  /* 0x000000310000720c */ /* 0x000fe20003fc4070 */
[----:B------:R-:W-:Y:S01]  /*1cc0*/  @!P3 IMAD.MOV R147, RZ, RZ, -R147 ;  /* 0x000000ffff93b224 */ /* 0x000fe200078e0a93 */
[----:B------:R-:W-:Y:S01]  /*1cd0*/  ISETP.GE.AND P4, PT, R12, RZ, PT ;  /* 0x000000ff0c00720c */ /* 0x000fe20003f86270 */
[----:B------:R-:W-:Y:S01]  /*1ce0*/  @!P1 IMAD.MOV R145, RZ, RZ, -R145 ;  /* 0x000000ffff919224 */ /* 0x000fe200078e0a91 */
[----:B------:R-:W-:Y:S01]  /*1cf0*/  LOP3.LUT R12, R2, 0x70, RZ, 0xfc, !PT ;  /* 0x00000070020c7812 */ /* 0x000fe200078efcff */
[----:B------:R-:W-:Y:S01]  /*1d00*/  @!P0 IMAD.IADD R11, R11, 0x1, -R0 ;  /* 0x000000010b0b8824 */ /* 0x000fe200078e0a00 */
[----:B------:R-:W-:-:S02]  /*1d10*/  ISETP.GT.U32.AND P3, PT, R0, R57, PT ;  /* 0x000000390000720c */ /* 0x000fc40003f64070 */
[----:B------:R-:W-:Y:S02]  /*1d20*/  ISETP.GE.AND P1, PT, R13, RZ, PT ;  /* 0x000000ff0d00720c */ /* 0x000fe40003f26270 */
[----:B------:R-:W-:Y:S02]  /*1d30*/  LOP3.LUT R13, R2, 0x74, RZ, 0xfc, !PT ;  /* 0x00000074020d7812 */ /* 0x000fe400078efcff */
[----:B------:R-:W-:Y:S01]  /*1d40*/  IABS R153, R12 ;  /* 0x0000000c00997213 */ /* 0x000fe20000000000 */
[----:B------:R-:W-:Y:S01]  /*1d50*/  @!P6 IMAD.IADD R49, R49, 0x1, -R0 ;  /* 0x000000013131e824 */ /* 0x000fe200078e0a00 */
[----:B------:R-:W-:Y:S02]  /*1d60*/  ISETP.GT.U32.AND P2, PT, R0, R11, PT ;  /* 0x0000000b0000720c */ /* 0x000fe40003f44070 */
[----:B------:R-:W-:Y:S01]  /*1d70*/  IABS R65, R13 ;  /* 0x0000000d00417213 */ /* 0x000fe20000000000 */
[----:B------:R-:W-:Y:S01]  /*1d80*/  IMAD.HI.U32 R4, R3, R153, RZ ;  /* 0x0000009903047227 */ /* 0x000fe200078e00ff */
[----:B------:R-:W-:-:S02]  /*1d90*/  ISETP.GE.AND P0, PT, R5, RZ, PT ;  /* 0x000000ff0500720c */ /* 0x000fc40003f06270 */
[----:B------:R-:W-:Y:S01]  /*1da0*/  IABS R155, R14 ;  /* 0x0000000e009b7213 */ /* 0x000fe20000000000 */
[----:B------:R-:W-:Y:S01]  /*1db0*/  IMAD.HI.U32 R5, R3, R65, RZ ;  /* 0x0000004103057227 */ /* 0x000fe200078e00ff */
[----:B------:R-:W-:-:S03]  /*1dc0*/  ISETP.GT.U32.AND P6, PT, R0, R49, PT ;  /* 0x000000310000720c */ /* 0x000fc60003fc4070 */
[----:B------:R-:W-:Y:S02]  /*1dd0*/  IMAD.MOV R4, RZ, RZ, -R4 ;  /* 0x000000ffff047224 */ /* 0x000fe400078e0a04 */
[----:B------:R-:W-:Y:S01]  /*1de0*/  @!P3 IMAD.IADD R57, R57, 0x1, -R0 ;  /* 0x000000013939b824 */ /* 0x000fe200078e0a00 */
[----:B------:R-:W-:Y:S01]  /*1df0*/  ISETP.GE.AND P3, PT, R9, RZ, PT ;  /* 0x000000ff0900720c */ /* 0x000fe20003f66270 */
[----:B------:R-:W-:-:S04]  /*1e00*/  IMAD.HI.U32 R9, R3, R155, RZ ;  /* 0x0000009b03097227 */ /* 0x000fc800078e00ff */
[----:B------:R-:W-:Y:S02]  /*1e10*/  IMAD.MOV R5, RZ, RZ, -R5 ;  /* 0x000000ffff057224 */ /* 0x000fe400078e0a05 */
[C---:B------:R-:W-:Y:S02]  /*1e20*/  IMAD R153, R0.reuse, R4, R153 ;  /* 0x0000000400997224 */ /* 0x040fe400078e0299 */
[--C-:B------:R-:W-:Y:S01]  /*1e30*/  @!P2 IMAD.IADD R11, R11, 0x1, -R0.reuse ;  /* 0x000000010b0ba824 */ /* 0x100fe200078e0a00 */
[C---:B------:R-:W-:Y:S01]  /*1e40*/  ISETP.GT.U32.AND P2, PT, R0.reuse, R151, PT ;  /* 0x000000970000720c */ /* 0x040fe20003f44070 */
[----:B------:R-:W-:Y:S02]  /*1e50*/  IMAD.MOV R9, RZ, RZ, -R9 ;  /* 0x000000ffff097224 */ /* 0x000fe400078e0a09 */
[C---:B------:R-:W-:Y:S02]  /*1e60*/  IMAD R65, R0.reuse, R5, R65 ;  /* 0x0000000500417224 */ /* 0x040fe400078e0241 */
[----:B------:R-:W-:Y:S01]  /*1e70*/  @!P1 IMAD.MOV R149, RZ, RZ, -R149 ;  /* 0x000000ffff959224 */ /* 0x000fe200078e0a95 */
[C---:B------:R-:W-:Y:S01]  /*1e80*/  ISETP.GT.U32.AND P1, PT, R0.reuse, R153, PT ;  /* 0x000000990000720c */ /* 0x040fe20003f24070 */
[----:B------:R-:W-:Y:S01]  /*1e90*/  IMAD R155, R0, R9, R155 ;  /* 0x00000009009b7224 */ /* 0x000fe200078e029b */
[----:B------:R-:W-:Y:S01]  /*1ea0*/  LOP3.LUT R9, R2, 0x7c, RZ, 0xfc, !PT ;  /* 0x0000007c02097812 */ /* 0x000fe200078efcff */
[----:B------:R-:W-:Y:S01]  /*1eb0*/  @!P5 IMAD.MOV R57, RZ, RZ, -R57 ;  /* 0x000000ffff39d224 */ /* 0x000fe200078e0a39 */
[C---:B------:R-:W-:Y:S01]  /*1ec0*/  ISETP.GT.U32.AND P5, PT, R0.reuse, R65, PT ;  /* 0x000000410000720c */ /* 0x040fe20003fa4070 */
[--C-:B------:R-:W-:Y:S01]  /*1ed0*/  @!P6 IMAD.IADD R49, R49, 0x1, -R0.reuse ;  /* 0x000000013131e824 */ /* 0x100fe200078e0a00 */
[----:B------:R-:W-:Y:S01]  /*1ee0*/  ISETP.GT.U32.AND P6, PT, R0, R155, PT ;  /* 0x0000009b0000720c */ /* 0x000fe20003fc4070 */
[--C-:B------:R-:W-:Y:S01]  /*1ef0*/  @!P2 IMAD.IADD R151, R151, 0x1, -R0.reuse ;  /* 0x000000019797a824 */ /* 0x100fe200078e0a00 */
[----:B------:R-:W-:Y:S01]  /*1f00*/  ISETP.GE.AND P2, PT, R12, RZ, PT ;  /* 0x000000ff0c00720c */ /* 0x000fe20003f46270 */
[----:B------:R-:W-:Y:S01]  /*1f10*/  @!P4 IMAD.MOV R11, RZ, RZ, -R11 ;  /* 0x000000ffff0bc224 */ /* 0x000fe200078e0a0b */
[----:B------:R-:W-:Y:S01]  /*1f20*/  IABS R51, R9 ;  /* 0x0000000900337213 */ /* 0x000fe20000000000 */
[----:B------:R-:W-:Y:S01]  /*1f30*/  @!P3 IMAD.MOV R49, RZ, RZ, -R49 ;  /* 0x000000ffff31b224 */ /* 0x000fe200078e0a31 */
[----:B------:R-:W-:Y:S01]  /*1f40*/  LOP3.LUT R12, R2, 0x80, RZ, 0xfc, !PT ;  /* 0x00000080020c7812 */ /* 0x000fe200078efcff */
[----:B------:R-:W-:Y:S01]  /*1f50*/  @!P1 IMAD.IADD R153, R153, 0x1, -R0 ;  /* 0x0000000199999824 */ /* 0x000fe200078e0a00 */
[----:B------:R-:W-:Y:S01]  /*1f60*/  ISETP.GT.U32.AND P4, PT, R0, R151, PT ;  /* 0x000000970000720c */ /* 0x000fe20003f84070 */
[----:B------:R-:W-:Y:S01]  /*1f70*/  IMAD.HI.U32 R4, R3, R51, RZ ;  /* 0x0000003303047227 */ /* 0x000fe200078e00ff */
[----:B------:R-:W-:-:S02]  /*1f80*/  IABS R157, R12 ;  /* 0x0000000c009d7213 */ /* 0x000fc40000000000 */
[----:B------:R-:W-:Y:S01]  /*1f90*/  ISETP.GE.AND P1, PT, R14, RZ, PT ;  /* 0x000000ff0e00720c */ /* 0x000fe20003f26270 */
[--C-:B------:R-:W-:Y:S01]  /*1fa0*/  @!P5 IMAD.IADD R65, R65, 0x1, -R0.reuse ;  /* 0x000000014141d824 */ /* 0x100fe200078e0a00 */
[----:B------:R-:W-:Y:S01]  /*1fb0*/  ISETP.GT.U32.AND P5, PT, R0, R153, PT ;  /* 0x000000990000720c */ /* 0x000fe20003fa4070 */
[----:B------:R-:W-:Y:S01]  /*1fc0*/  @!P6 IMAD.IADD R155, R155, 0x1, -R0 ;  /* 0x000000019b9be824 */ /* 0x000fe200078e0a00 */
[----:B------:R-:W-:Y:S01]  /*1fd0*/  LOP3.LUT R14, R2, 0x88, RZ, 0xfc, !PT ;  /* 0x00000088020e7812 */ /* 0x000fe200078efcff */
[----:B------:R-:W-:Y:S01]  /*1fe0*/  IMAD.MOV R5, RZ, RZ, -R4 ;  /* 0x000000ffff057224 */ /* 0x000fe200078e0a04 */
[----:B------:R-:W-:Y:S01]  /*1ff0*/  ISETP.GT.U32.AND P6, PT, R0, R65, PT ;  /* 0x000000410000720c */ /* 0x000fe20003fc4070 */
[----:B------:R-:W-:Y:S01]  /*2000*/  IMAD.HI.U32 R4, R3, R157, RZ ;  /* 0x0000009d03047227 */ /* 0x000fe200078e00ff */
[----:B------:R-:W-:-:S03]  /*2010*/  IABS R159, R14 ;  /* 0x0000000e009f7213 */ /* 0x000fc60000000000 */
[C---:B------:R-:W-:Y:S02]  /*2020*/  IMAD R51, R0.reuse, R5, R51 ;  /* 0x0000000500337224 */ /* 0x040fe400078e0233 */
[----:B------:R-:W-:Y:S02]  /*2030*/  IMAD.MOV R4, RZ, RZ, -R4 ;  /* 0x000000ffff047224 */ /* 0x000fe400078e0a04 */
[--C-:B------:R-:W-:Y:S01]  /*2040*/  @!P5 IMAD.IADD R153, R153, 0x1, -R0.reuse ;  /* 0x000000019999d824 */ /* 0x100fe200078e0a00 */
[C---:B------:R-:W-:Y:S01]  /*2050*/  ISETP.GT.U32.AND P5, PT, R0.reuse, R51, PT ;  /* 0x000000330000720c */ /* 0x040fe20003fa4070 */
[C---:B------:R-:W-:Y:S02]  /*2060*/  IMAD R157, R0.reuse, R4, R157 ;  /* 0x00000004009d7224 */ /* 0x040fe400078e029d */
[--C-:B------:R-:W-:Y:S01]  /*2070*/  @!P4 IMAD.IADD R151, R151, 0x1, -R0.reuse ;  /* 0x000000019797c824 */ /* 0x100fe200078e0a00 */
[----:B------:R-:W-:Y:S01]  /*2080*/  ISETP.GE.AND P4, PT, R13, RZ, PT ;  /* 0x000000ff0d00720c */ /* 0x000fe20003f86270 */
[----:B------:R-:W-:Y:S01]  /*2090*/  @!P6 IMAD.IADD R65, R65, 0x1, -R0 ;  /* 0x000000014141e824 */ /* 0x000fe200078e0a00 */
[----:B------:R-:W-:Y:S01]  /*20a0*/  ISETP.GT.U32.AND P6, PT, R0, R157, PT ;  /* 0x0000009d0000720c */ /* 0x000fe20003fc4070 */
[----:B------:R-:W-:Y:S01]  /*20b0*/  @!P0 IMAD.MOV R151, RZ, RZ, -R151 ;  /* 0x000000ffff978224 */ /* 0x000fe200078e0a97 */
[----:B------:R-:W-:Y:S01]  /*20c0*/  LOP3.LUT R13, R2, 0x84, RZ, 0xfc, !PT ;  /* 0x00000084020d7812 */ /* 0x000fe200078efcff */
[----:B------:R-:W-:Y:S01]  /*20d0*/  @!P2 IMAD.MOV R153, RZ, RZ, -R153 ;  /* 0x000000ffff99a224 */ /* 0x000fe200078e0a99 */
[----:B------:R-:W-:-:S02]  /*20e0*/  ISETP.GT.U32.AND P0, PT, R0, R155, PT ;  /* 0x0000009b0000720c */ /* 0x000fc40003f04070 */
[----:B------:R-:W-:Y:S01]  /*20f0*/  IABS R53, R13 ;  /* 0x0000000d00357213 */ /* 0x000fe20000000000 */
[----:B------:R-:W-:Y:S01]  /*2100*/  @!P5 IMAD.IADD R51, R51, 0x1, -R0 ;  /* 0x000000013333d824 */ /* 0x000fe200078e0a00 */
[----:B------:R-:W-:Y:S02]  /*2110*/  ISETP.GE.AND P5, PT, R12, RZ, PT ;  /* 0x000000ff0c00720c */ /* 0x000fe40003fa6270 */
[----:B------:R-:W-:Y:S01]  /*2120*/  LOP3.LUT R12, R2, 0x98, RZ, 0xfc, !PT ;  /* 0x00000098020c7812 */ /* 0x000fe200078efcff */
[----:B------:R-:W-:-:S03]  /*2130*/  IMAD.HI.U32 R4, R3, R53, RZ ;  /* 0x0000003503047227 */ /* 0x000fc600078e00ff */
[----:B------:R-:W-:Y:S01]  /*2140*/  IABS R163, R12 ;  /* 0x0000000c00a37213 */ /* 0x000fe20000000000 */
[----:B------:R-:W-:Y:S01]  /*2150*/  @!P6 IMAD.IADD R157, R157, 0x1, -R0 ;  /* 0x000000019d9de824 */ /* 0x000fe200078e0a00 */
[C---:B------:R-:W-:Y:S01]  /*2160*/  ISETP.GT.U32.AND P6, PT, R0.reuse, R51, PT ;  /* 0x000000330000720c */ /* 0x040fe20003fc4070 */
[----:B------:R-:W-:Y:S02]  /*2170*/  IMAD.MOV R5, RZ, RZ, -R4 ;  /* 0x000000ffff057224 */ /* 0x000fe400078e0a04 */
[----:B------:R-:W-:Y:S01]  /*2180*/  IMAD.HI.U32 R4, R3, R159, RZ ;  /* 0x0000009f03047227 */ /* 0x000fe200078e00ff */
[----:B------:R-:W-:-:S03]  /*2190*/  ISETP.GT.U32.AND P2, PT, R0, R157, PT ;  /* 0x0000009d0000720c */ /* 0x000fc60003f44070 */
[C---:B------:R-:W-:Y:S02]  /*21a0*/  IMAD R53, R0.reuse, R5, R53 ;  /* 0x0000000500357224 */ /* 0x040fe400078e0235 */
[----:B------:R-:W-:Y:S02]  /*21b0*/  IMAD.MOV R5, RZ, RZ, -R4 ;  /* 0x000000ffff057224 */ /* 0x000fe400078e0a04 */
[----:B------:R-:W-:Y:S01]  /*21c0*/  IMAD.HI.U32 R4, R3, R61, RZ ;  /* 0x0000003d03047227 */ /* 0x000fe200078e00ff */
[----:B------:R-:W-:-:S03]  /*21d0*/  ISETP.GT.U32.AND P3, PT, R0, R53, PT ;  /* 0x000000350000720c */ /* 0x000fc60003f64070 */
[----:B------:R-:W-:Y:S01]  /*21e0*/  IMAD R159, R0, R5, R159 ;  /* 0x00000005009f7224 */ /* 0x000fe200078e029f */
[----:B------:R-:W-:Y:S01]  /*21f0*/  LOP3.LUT R5, R2, 0x90, RZ, 0xfc, !PT ;  /* 0x0000009002057812 */ /* 0x000fe200078efcff */
[----:B------:R-:W-:Y:S02]  /*2200*/  @!P6 IMAD.IADD R51, R51, 0x1, -R0 ;  /* 0x000000013333e824 */ /* 0x000fe400078e0a00 */
[----:B------:R-:W-:Y:S01]  /*2210*/  IMAD.MOV R4, RZ, RZ, -R4 ;  /* 0x000000ffff047224 */ /* 0x000fe200078e0a04 */
[C---:B------:R-:W-:Y:S01]  /*2220*/  ISETP.GT.U32.AND P6, PT, R0.reuse, R159, PT ;  /* 0x0000009f0000720c */ /* 0x040fe20003fc4070 */
[--C-:B------:R-:W-:Y:S01]  /*2230*/  @!P0 IMAD.IADD R155, R155, 0x1, -R0.reuse ;  /* 0x000000019b9b8824 */ /* 0x100fe200078e0a00 */
[----:B------:R-:W-:Y:S01]  /*2240*/  IABS R161, R5 ;  /* 0x0000000500a17213 */ /* 0x000fe20000000000 */
[----:B------:R-:W-:Y:S01]  /*2250*/  IMAD R61, R0, R4, R61 ;  /* 0x00000004003d7224 */ /* 0x000fe200078e023d */
[----:B------:R-:W-:Y:S01]  /*2260*/  ISETP.GE.AND P0, PT, R9, RZ, PT ;  /* 0x000000ff0900720c */ /* 0x000fe20003f06270 */
[----:B------:R-:W-:Y:S01]  /*2270*/  @!P3 IMAD.IADD R53, R53, 0x1, -R0 ;  /* 0x000000013535b824 */ /* 0x000fe200078e0a00 */
[----:B------:R-:W-:Y:S01]  /*2280*/  LOP3.LUT R9, R2, 0x94, RZ, 0xfc, !PT ;  /* 0x0000009402097812 */ /* 0x000fe200078efcff */
[----:B------:R-:W-:Y:S01]  /*2290*/  IMAD.HI.U32 R4, R3, R161, RZ ;  /* 0x000000a103047227 */ /* 0x000fe200078e00ff */
[----:B------:R-:W-:-:S02]  /*22a0*/  ISETP.GE.AND P3, PT, R5, RZ, PT ;  /* 0x000000ff0500720c */ /* 0x000fc40003f66270 */
[----:B------:R-:W-:Y:S01]  /*22b0*/  IABS R59, R9 ;  /* 0x00000009003b7213 */ /* 0x000fe20000000000 */
[--C-:B------:R-:W-:Y:S01]  /*22c0*/  @!P2 IMAD.IADD R157, R157, 0x1, -R0.reuse ;  /* 0x000000019d9da824 */ /* 0x100fe200078e0a00 */
[----:B------:R-:W-:Y:S01]  /*22d0*/  ISETP.GE.AND P2, PT, R15, RZ, PT ;  /* 0x000000ff0f00720c */ /* 0x000fe20003f46270 */
[----:B------:R-:W-:Y:S01]  /*22e0*/  @!P6 IMAD.IADD R159, R159, 0x1, -R0 ;  /* 0x000000019f9fe824 */ /* 0x000fe200078e0a00 */
[----:B------:R-:W-:Y:S01]  /*22f0*/  ISETP.GT.U32.AND P6, PT, R0, R53, PT ;  /* 0x000000350000720c */ /* 0x000fe20003fc4070 */
[----:B------:R-:W-:Y:S01]  /*2300*/  IMAD.MOV R4, RZ, RZ, -R4 ;  /* 0x000000ffff047224 */ /* 0x000fe200078e0a04 */
[----:B------:R-:W-:Y:S01]  /*2310*/  LOP3.LUT R15, R2, 0xa8, RZ, 0xfc, !PT ;  /* 0x000000a8020f7812 */ /* 0x000fe200078efcff */
[----:B------:R-:W-:Y:S01]  /*2320*/  @!P5 IMAD.MOV R157, RZ, RZ, -R157 ;  /* 0x000000ffff9dd224 */ /* 0x000fe200078e0a9d */
[C---:B------:R-:W-:Y:S01]  /*2330*/  ISETP.GT.U32.AND P5, PT, R0.reuse, R61, PT ;  /* 0x0000003d0000720c */ /* 0x040fe20003fa4070 */
[C---:B------:R-:W-:Y:S01]  /*2340*/  IMAD R161, R0.reuse, R4, R161 ;  /* 0x0000000400a17224 */ /* 0x040fe200078e02a1 */
[----:B------:R-:W-:Y:S01]  /*2350*/  IABS R167, R15 ;  /* 0x0000000f00a77213 */ /* 0x000fe20000000000 */
[----:B------:R-:W-:Y:S01]  /*2360*/  @!P0 IMAD.MOV R51, RZ, RZ, -R51 ;  /* 0x000000ffff338224 */ /* 0x000fe200078e0a33 */
[----:B------:R-:W-:Y:S01]  /*2370*/  ISETP.GT.U32.AND P0, PT, R0, R159, PT ;  /* 0x0000009f0000720c */ /* 0x000fe20003f04070 */
[----:B------:R-:W-:Y:S01]  /*2380*/  @!P4 IMAD.MOV R65, RZ, RZ, -R65 ;  /* 0x000000ffff41c224 */ /* 0x000fe200078e0a41 */
[----:B------:R-:W-:Y:S01]  /*2390*/  ISETP.GE.AND P4, PT, R13, RZ, PT ;  /* 0x000000ff0d00720c */ /* 0x000fe20003f86270 */
[----:B------:R-:W-:Y:S01]  /*23a0*/  @!P1 IMAD.MOV R155, RZ, RZ, -R155 ;  /* 0x000000ffff9b9224 */ /* 0x000fe200078e0a9b */
[----:B------:R-:W-:Y:S01]  /*23b0*/  ISETP.GE.AND P1, PT, R14, RZ, PT ;  /* 0x000000ff0e00720c */ /* 0x000fe20003f26270 */
[----:B------:R-:W-:Y:S01]  /*23c0*/  @!P6 IMAD.IADD R53, R53, 0x1, -R0 ;  /* 0x000000013535e824 */ /* 0x000fe200078e0a00 */
[----:B------:R-:W-:Y:S01]  /*23d0*/  ISETP.GT.U32.AND P6, PT, R0, R161, PT ;  /* 0x000000a10000720c */ /* 0x000fe20003fc4070 */
[----:B------:R-:W-:Y:S01]  /*23e0*/  IMAD.HI.U32 R4, R3, R59, RZ ;  /* 0x0000003b03047227 */ /* 0x000fe200078e00ff */
[----:B------:R-:W-:-:S02]  /*23f0*/  LOP3.LUT R14, R2, 0x9c, RZ, 0xfc, !PT ;  /* 0x0000009c020e7812 */ /* 0x000fc400078efcff */
[----:B------:R-:W-:Y:S01]  /*2400*/  IABS R13, R16 ;  /* 0x00000010000d7213 */ /* 0x000fe20000000000 */
[--C-:B------:R-:W-:Y:S01]  /*2410*/  @!P5 IMAD.IADD R61, R61, 0x1, -R0.reuse ;  /* 0x000000013d3dd824 */ /* 0x100fe200078e0a00 */
[----:B------:R-:W-:Y:S01]  /*2420*/  IABS R55, R14 ;  /* 0x0000000e00377213 */ /* 0x000fe20000000000 */
[----:B------:R-:W-:Y:S01]  /*2430*/  IMAD.HI.U32 R5, R3, R163, RZ ;  /* 0x000000a303057227 */ /* 0x000fe200078e00ff */
[----:B------:R-:W-:Y:S02]  /*2440*/  ISETP.GE.AND P5, PT, R12, RZ, PT ;  /* 0x000000ff0c00720c */ /* 0x000fe40003fa6270 */
[----:B------:R-:W-:Y:S01]  /*2450*/  LOP3.LUT R12, R2, 0xa4, RZ, 0xfc, !PT ;  /* 0x000000a4020c7812 */ /* 0x000fe200078efcff */
[--C-:B------:R-:W-:Y:S01]  /*2460*/  @!P0 IMAD.IADD R159, R159, 0x1, -R0.reuse ;  /* 0x000000019f9f8824 */ /* 0x100fe200078e0a00 */
[----:B------:R-:W-:Y:S01]  /*2470*/  ISETP.GE.AND P0, PT, R9, RZ, PT ;  /* 0x000000ff0900720c */ /* 0x000fe20003f06270 */
[----:B------:R-:W-:Y:S01]  /*2480*/  @!P6 IMAD.IADD R161, R161, 0x1, -R0 ;  /* 0x00000001a1a1e824 */ /* 0x000fe200078e0a00 */
[C---:B------:R-:W-:Y:S01]  /*2490*/  ISETP.GT.U32.AND P6, PT, R0.reuse, R61, PT ;  /* 0x0000003d0000720c */ /* 0x040fe20003fc4070 */
[----:B------:R-:W-:Y:S01]  /*24a0*/  @!P4 IMAD.MOV R53, RZ, RZ, -R53 ;  /* 0x000000ffff35c224 */ /* 0x000fe200078e0a35 */
[----:B------:R-:W-:Y:S01]  /*24b0*/  IABS R27, R12 ;  /* 0x0000000c001b7213 */ /* 0x000fe20000000000 */
[----:B------:R-:W-:Y:S01]  /*24c0*/  IMAD.MOV R9, RZ, RZ, -R4 ;  /* 0x000000ffff097224 */ /* 0x000fe200078e0a04 */
[----:B------:R-:W-:Y:S01]  /*24d0*/  ISETP.GT.U32.AND P4, PT, R0, R161, PT ;  /* 0x000000a10000720c */ /* 0x000fe20003f84070 */
[----:B------:R-:W-:-:S04]  /*24e0*/  IMAD.HI.U32 R4, R3, R55, RZ ;  /* 0x0000003703047227 */ /* 0x000fc800078e00ff */
[----:B------:R-:W-:Y:S02]  /*24f0*/  IMAD.MOV R5, RZ, RZ, -R5 ;  /* 0x000000ffff057224 */ /* 0x000fe400078e0a05 */
[----:B------:R-:W-:Y:S01]  /*2500*/  IMAD R59, R0, R9, R59 ;  /* 0x00000009003b7224 */ /* 0x000fe200078e023b */
[----:B------:R-:W-:Y:S01]  /*2510*/  LOP3.LUT R9, R2, 0xa0, RZ, 0xfc, !PT ;  /* 0x000000a002097812 */ /* 0x000fe200078efcff */
[----:B------:R-:W-:Y:S02]  /*2520*/  IMAD.MOV R4, RZ, RZ, -R4 ;  /* 0x000000ffff047224 */ /* 0x000fe400078e0a04 */
[C---:B------:R-:W-:Y:S01]  /*2530*/  IMAD R163, R0.reuse, R5, R163 ;  /* 0x0000000500a37224 */ /* 0x040fe200078e02a3 */
[----:B------:R-:W-:Y:S01]  /*2540*/  IABS R165, R9 ;  /* 0x0000000900a57213 */ /* 0x000fe20000000000 */
[----:B------:R-:W-:Y:S01]  /*2550*/  @!P1 IMAD.MOV R159, RZ, RZ, -R159 ;  /* 0x000000ffff9f9224 */ /* 0x000fe200078e0a9f */
[C---:B------:R-:W-:Y:S01]  /*2560*/  ISETP.GT.U32.AND P1, PT, R0.reuse, R59, PT ;  /* 0x0000003b0000720c */ /* 0x040fe20003f24070 */
[----:B------:R-:W-:-:S02]  /*2570*/  IMAD R55, R0, R4, R55 ;  /* 0x0000000400377224 */ /* 0x000fc400078e0237 */
[--C-:B------:R-:W-:Y:S01]  /*2580*/  @!P6 IMAD.IADD R61, R61, 0x1, -R0.reuse ;  /* 0x000000013d3de824 */ /* 0x100fe200078e0a00 */
[C---:B------:R-:W-:Y:S01]  /*2590*/  ISETP.GT.U32.AND P6, PT, R0.reuse, R163, PT ;  /* 0x000000a30000720c */ /* 0x040fe20003fc4070 */
[----:B------:R-:W-:Y:S01]  /*25a0*/  @!P4 IMAD.IADD R161, R161, 0x1, -R0 ;  /* 0x00000001a1a1c824 */ /* 0x000fe200078e0a00 */
[----:B------:R-:W-:Y:S01]  /*25b0*/  ISETP.GT.U32.AND P4, PT, R0, R55, PT ;  /* 0x000000370000720c */ /* 0x000fe20003f84070 */
[----:B------:R-:W-:-:S04]  /*25c0*/  IMAD.HI.U32 R4, R3, R165, RZ ;  /* 0x000000a503047227 */ /* 0x000fc800078e00ff */
[----:B------:R-:W-:-:S04]  /*25d0*/  IMAD.HI.U32 R5, R3, R27, RZ ;  /* 0x0000001b03057227 */ /* 0x000fc800078e00ff */
[--C-:B------:R-:W-:Y:S01]  /*25e0*/  @!P1 IMAD.IADD R59, R59, 0x1, -R0.reuse ;  /* 0x000000013b3b9824 */ /* 0x100fe200078e0a00 */
[----:B------:R-:W-:Y:S01]  /*25f0*/  ISETP.GE.AND P1, PT, R14, RZ, PT ;  /* 0x000000ff0e00720c */ /* 0x000fe20003f26270 */
[--C-:B------:R-:W-:Y:S01]  /*2600*/  @!P6 IMAD.IADD R163, R163, 0x1, -R0.reuse ;  /* 0x00000001a3a3e824 */ /* 0x100fe200078e0a00 */
[----:B------:R-:W-:Y:S01]  /*2610*/  LOP3.LUT R14, R2, 0xd0, RZ, 0xfc, !PT ;  /* 0x000000d0020e7812 */ /* 0x000fe200078efcff */
[----:B------:R-:W-:Y:S01]  /*2620*/  @!P4 IMAD.IADD R55, R55, 0x1, -R0 ;  /* 0x000000013737c824 */ /* 0x000fe200078e0a00 */
[C---:B------:R-:W-:Y:S01]  /*2630*/  ISETP.GT.U32.AND P6, PT, R0.reuse, R59, PT ;  /* 0x0000003b0000720c */ /* 0x040fe20003fc4070 */
[----:B------:R-:W-:Y:S01]  /*2640*/  IMAD.MOV R4, RZ, RZ, -R4 ;  /* 0x000000ffff047224 */ /* 0x000fe200078e0a04 */
[C---:B------:R-:W-:Y:S01]  /*2650*/  ISETP.GT.U32.AND P4, PT, R0.reuse, R163, PT ;  /* 0x000000a30000720c */ /* 0x040fe20003f84070 */
[----:B------:R-:W-:Y:S01]  /*2660*/  IMAD.MOV R5, RZ, RZ, -R5 ;  /* 0x000000ffff057224 */ /* 0x000fe200078e0a05 */
[----:B------:R-:W-:Y:S01]  /*2670*/  IABS R177, R14 ;  /* 0x0000000e00b17213 */ /* 0x000fe20000000000 */
[----:B------:R-:W-:-:S02]  /*2680*/  IMAD R165, R0, R4, R165 ;  /* 0x0000000400a57224 */ /* 0x000fc400078e02a5 */
[----:B------:R-:W-:Y:S02]  /*2690*/  IMAD R27, R0, R5, R27 ;  /* 0x00000005001b7224 */ /* 0x000fe400078e021b */
[----:B------:R-:W-:-:S04]  /*26a0*/  IMAD.HI.U32 R5, R3, R13, RZ ;  /* 0x0000000d03057227 */ /* 0x000fc800078e00ff */
[--C-:B------:R-:W-:Y:S01]  /*26b0*/  @!P6 IMAD.IADD R59, R59, 0x1, -R0.reuse ;  /* 0x000000013b3be824 */ /* 0x100fe200078e0a00 */
[C---:B------:R-:W-:Y:S01]  /*26c0*/  ISETP.GT.U32.AND P6, PT, R0.reuse, R165, PT ;  /* 0x000000a50000720c */ /* 0x040fe20003fc4070 */
[----:B------:R-:W-:Y:S01]  /*26d0*/  @!P4 IMAD.IADD R163, R163, 0x1, -R0 ;  /* 0x00000001a3a3c824 */ /* 0x000fe200078e0a00 */
[----:B------:R-:W-:Y:S01]  /*26e0*/  ISETP.GT.U32.AND P4, PT, R0, R27, PT ;  /* 0x0000001b0000720c */ /* 0x000fe20003f84070 */
[----:B------:R-:W-:Y:S01]  /*26f0*/  @!P3 IMAD.MOV R161, RZ, RZ, -R161 ;  /* 0x000000ffffa1b224 */ /* 0x000fe200078e0aa1 */
[----:B------:R-:W-:Y:S01]  /*2700*/  ISETP.GE.AND P3, PT, R9, RZ, PT ;  /* 0x000000ff0900720c */ /* 0x000fe20003f66270 */
[----:B------:R-:W-:Y:S01]  /*2710*/  IMAD.MOV R5, RZ, RZ, -R5 ;  /* 0x000000ffff057224 */ /* 0x000fe200078e0a05 */
[----:B------:R-:W-:Y:S01]  /*2720*/  LOP3.LUT R9, R2, 0xb0, RZ, 0xfc, !PT ;  /* 0x000000b002097812 */ /* 0x000fe200078efcff */
[----:B------:R-:W-:-:S03]  /*2730*/  IMAD.HI.U32 R4, R3, R167, RZ ;  /* 0x000000a703047227 */ /* 0x000fc600078e00ff */
[----:B------:R-:W-:Y:S01]  /*2740*/  IABS R169, R9 ;  /* 0x0000000900a97213 */ /* 0x000fe20000000000 */
[----:B------:R-:W-:Y:S01]  /*2750*/  IMAD R13, R0, R5, R13 ;  /* 0x00000005000d7224 */ /* 0x000fe200078e020d */
[----:B------:R-:W-:Y:S01]  /*2760*/  LOP3.LUT R5, R2, 0xb4, RZ, 0xfc, !PT ;  /* 0x000000b402057812 */ /* 0x000fe200078efcff */
[--C-:B------:R-:W-:Y:S02]  /*2770*/  @!P6 IMAD.IADD R165, R165, 0x1, -R0.reuse ;  /* 0x00000001a5a5e824 */ /* 0x100fe400078e0a00 */
[----:B------:R-:W-:Y:S01]  /*2780*/  @!P4 IMAD.IADD R27, R27, 0x1, -R0 ;  /* 0x000000011b1bc824 */ /* 0x000fe200078e0a00 */
[----:B------:R-:W-:Y:S01]  /*2790*/  IABS R73, R5 ;  /* 0x0000000500497213 */ /* 0x000fe20000000000 */
[----:B------:R-:W-:Y:S02]  /*27a0*/  IMAD.MOV R4, RZ, RZ, -R4 ;  /* 0x000000ffff047224 */ /* 0x000fe400078e0a04 */
[----:B------:R-:W-:Y:S01]  /*27b0*/  @!P0 IMAD.MOV R59, RZ, RZ, -R59 ;  /* 0x000000ffff3b8224 */ /* 0x000fe200078e0a3b */
[C---:B------:R-:W-:Y:S01]  /*27c0*/  ISETP.GT.U32.AND P0, PT, R0.reuse, R165, PT ;  /* 0x000000a50000720c */ /* 0x040fe20003f04070 */
[----:B------:R-:W-:Y:S01]  /*27d0*/  @!P5 IMAD.MOV R163, RZ, RZ, -R163 ;  /* 0x000000ffffa3d224 */ /* 0x000fe200078e0aa3 */
[C---:B------:R-:W-:Y:S01]  /*27e0*/  ISETP.GT.U32.AND P5, PT, R0.reuse, R13, PT ;  /* 0x0000000d0000720c */ /* 0x040fe20003fa4070 */
[C---:B------:R-:W-:Y:S01]  /*27f0*/  IMAD R167, R0.reuse, R4, R167 ;  /* 0x0000000400a77224 */ /* 0x040fe200078e02a7 */
[----:B------:R-:W-:Y:S01]  /*2800*/  ISETP.GT.U32.AND P4, PT, R0, R27, PT ;  /* 0x0000001b0000720c */ /* 0x000fe20003f84070 */
[----:B------:R-:W-:-:S03]  /*2810*/  IMAD.HI.U32 R4, R3, R169, RZ ;  /* 0x000000a903047227 */ /* 0x000fc600078e00ff */
[C---:B------:R-:W-:Y:S01]  /*2820*/  ISETP.GT.U32.AND P6, PT, R0.reuse, R167, PT ;  /* 0x000000a70000720c */ /* 0x040fe20003fc4070 */
[----:B------:R-:W-:Y:S02]  /*2830*/  IMAD.MOV R4, RZ, RZ, -R4 ;  /* 0x000000ffff047224 */ /* 0x000fe400078e0a04 */
[----:B------:R-:W-:Y:S01]  /*2840*/  @!P2 IMAD.MOV R61, RZ, RZ, -R61 ;  /* 0x000000ffff3da224 */ /* 0x000fe200078e0a3d */
[C---:B------:R-:W-:Y:S01]  /*2850*/  ISETP.GT.U32.AND P2, PT, R0.reuse, R55, PT ;  /* 0x000000370000720c */ /* 0x040fe20003f44070 */
[----:B------:R-:W-:Y:S02]  /*2860*/  IMAD R169, R0, R4, R169 ;  /* 0x0000000400a97224 */ /* 0x000fe400078e02a9 */
[--C-:B------:R-:W-:Y:S01]  /*2870*/  @!P0 IMAD.IADD R165, R165, 0x1, -R0.reuse ;  /* 0x00000001a5a58824 */ /* 0x100fe200078e0a00 */
[----:B------:R-:W-:Y:S01]  /*2880*/  ISETP.GE.AND P0, PT, R16, RZ, PT ;  /* 0x000000ff1000720c */ /* 0x000fe20003f06270 */
[--C-:B------:R-:W-:Y:S01]  /*2890*/  @!P5 IMAD.IADD R13, R13, 0x1, -R0.reuse ;  /* 0x000000010d0dd824 */ /* 0x100fe200078e0a00 */
[----:B------:R-:W-:Y:S01]  /*28a0*/  ISETP.GE.AND P5, PT, R9, RZ, PT ;  /* 0x000000ff0900720c */ /* 0x000fe20003fa6270 */
[----:B------:R-:W-:Y:S01]  /*28b0*/  @!P4 IMAD.IADD R27, R27, 0x1, -R0 ;  /* 0x000000011b1bc824 */ /* 0x000fe200078e0a00 */
[C---:B------:R-:W-:Y:S01]  /*28c0*/  ISETP.GT.U32.AND P4, PT, R0.reuse, R169, PT ;  /* 0x000000a90000720c */ /* 0x040fe20003f84070 */
[----:B------:R-:W-:Y:S01]  /*28d0*/  @!P3 IMAD.MOV R165, RZ, RZ, -R165 ;  /* 0x000000ffffa5b224 */ /* 0x000fe200078e0aa5 */
[----:B------:R-:W-:Y:S01]  /*28e0*/  ISETP.GT.U32.AND P3, PT, R0, R13, PT ;  /* 0x0000000d0000720c */ /* 0x000fe20003f64070 */
[----:B------:R-:W-:Y:S01]  /*28f0*/  IMAD.HI.U32 R4, R3, R73, RZ ;  /* 0x0000004903047227 */ /* 0x000fe200078e00ff */
[----:B------:R-:W-:-:S02]  /*2900*/  LOP3.LUT R9, R2, 0xc0, RZ, 0xfc, !PT ;  /* 0x000000c002097812 */ /* 0x000fc400078efcff */
[----:B------:R-:W-:Y:S01]  /*2910*/  LOP3.LUT R16, R2, 0xd8, RZ, 0xfc, !PT ;  /* 0x000000d802107812 */ /* 0x000fe200078efcff */
[----:B------:R-:W-:Y:S01]  /*2920*/  @!P2 IMAD.IADD R55, R55, 0x1, -R0 ;  /* 0x000000013737a824 */ /* 0x000fe200078e0a00 */
[----:B------:R-:W-:Y:S01]  /*2930*/  ISETP.GE.AND P2, PT, R12, RZ, PT ;  /* 0x000000ff0c00720c */ /* 0x000fe20003f46270 */
[----:B------:R-:W-:Y:S01]  /*2940*/  IMAD.MOV R4, RZ, RZ, -R4 ;  /* 0x000000ffff047224 */ /* 0x000fe200078e0a04 */
[----:B------:R-:W-:Y:S01]  /*2950*/  IABS R173, R9 ;  /* 0x0000000900ad7213 */ /* 0x000fe20000000000 */
[--C-:B------:R-:W-:Y:S01]  /*2960*/  @!P6 IMAD.IADD R167, R167, 0x1, -R0.reuse ;  /* 0x00000001a7a7e824 */ /* 0x100fe200078e0a00 */
[----:B------:R-:W-:Y:S01]  /*2970*/  LOP3.LUT R12, R2, 0xc4, RZ, 0xfc, !PT ;  /* 0x000000c4020c7812 */ /* 0x000fe200078efcff */
[----:B------:R-:W-:Y:S01]  /*2980*/  IMAD R73, R0, R4, R73 ;  /* 0x0000000400497224 */ /* 0x000fe200078e0249 */
[----:B------:R-:W-:Y:S01]  /*2990*/  LOP3.LUT R4, R2, 0xb8, RZ, 0xfc, !PT ;  /* 0x000000b802047812 */ /* 0x000fe200078efcff */
[--C-:B------:R-:W-:Y:S01]  /*29a0*/  @!P4 IMAD.IADD R169, R169, 0x1, -R0.reuse ;  /* 0x00000001a9a9c824 */ /* 0x100fe200078e0a00 */
[C---:B------:R-:W-:Y:S01]  /*29b0*/  ISETP.GT.U32.AND P6, PT, R0.reuse, R167, PT ;  /* 0x000000a70000720c */ /* 0x040fe20003fc4070 */
[----:B------:R-:W-:Y:S01]  /*29c0*/  @!P3 IMAD.IADD R13, R13, 0x1, -R0 ;  /* 0x000000010d0db824 */ /* 0x000fe200078e0a00 */
[C---:B------:R-:W-:Y:S01]  /*29d0*/  ISETP.GT.U32.AND P3, PT, R0.reuse, R73, PT ;  /* 0x000000490000720c */ /* 0x040fe20003f64070 */
[----:B------:R-:W-:Y:S01]  /*29e0*/  @!P1 IMAD.MOV R55, RZ, RZ, -R55 ;  /* 0x000000ffff379224 */ /* 0x000fe200078e0a37 */
[----:B------:R-:W-:Y:S01]  /*29f0*/  ISETP.GT.U32.AND P4, PT, R0, R169, PT ;  /* 0x000000a90000720c */ /* 0x000fe20003f84070 */
[----:B------:R-:W-:Y:S01]  /*2a00*/  @!P2 IMAD.MOV R27, RZ, RZ, -R27 ;  /* 0x000000ffff1ba224 */ /* 0x000fe200078e0a1b */
[----:B------:R-:W-:Y:S01]  /*2a10*/  IABS R171, R4 ;  /* 0x0000000400ab7213 */ /* 0x000fe20000000000 */
[----:B------:R-:W-:Y:S01]  /*2a20*/  @!P0 IMAD.MOV R13, RZ, RZ, -R13 ;  /* 0x000000ffff0d8224 */ /* 0x000fe200078e0a0d */
[----:B------:R-:W-:-:S02]  /*2a30*/  ISETP.GE.AND P2, PT, R4, RZ, PT ;  /* 0x000000ff0400720c */ /* 0x000fc40003f46270 */
[----:B------:R-:W-:Y:S01]  /*2a40*/  ISETP.GE.AND P1, PT, R15, RZ, PT ;  /* 0x000000ff0f00720c */ /* 0x000fe20003f26270 */
[----:B------:R-:W-:Y:S01]  /*2a50*/  IMAD.HI.U32 R4, R3, R171, RZ ;  /* 0x000000ab03047227 */ /* 0x000fe200078e00ff */
[----:B------:R-:W-:Y:S02]  /*2a60*/  ISETP.GE.AND P0, PT, R9, RZ, PT ;  /* 0x000000ff0900720c */ /* 0x000fe40003f06270 */
[----:B------:R-:W-:Y:S01]  /*2a70*/  IABS R81, R12 ;  /* 0x0000000c00517213 */ /* 0x000fe20000000000 */
[----:B------:R-:W-:Y:S01]  /*2a80*/  IMAD.MOV R9, RZ, RZ, -R4 ;  /* 0x000000ffff097224 */ /* 0x000fe200078e0a04 */
[----:B------:R-:W-:Y:S01]  /*2a90*/  LOP3.LUT R15, R2, 0xd4, RZ, 0xfc, !PT ;  /* 0x000000d4020f7812 */ /* 0x000fe200078efcff */
[--C-:B------:R-:W-:Y:S01]  /*2aa0*/  @!P3 IMAD.IADD R73, R73, 0x1, -R0.reuse ;  /* 0x000000014949b824 */ /* 0x100fe200078e0a00 */
[----:B------:R-:W-:Y:S01]  /*2ab0*/  IABS R179, R16 ;  /* 0x0000001000b37213 */ /* 0x000fe20000000000 */
[--C-:B------:R-:W-:Y:S01]  /*2ac0*/  @!P4 IMAD.IADD R169, R169, 0x1, -R0.reuse ;  /* 0x00000001a9a9c824 */ /* 0x100fe200078e0a00 */
[----:B------:R-:W-:Y:S01]  /*2ad0*/  ISETP.GE.AND P4, PT, R12, RZ, PT ;  /* 0x000000ff0c00720c */ /* 0x000fe20003f86270 */
[C---:B------:R-:W-:Y:S01]  /*2ae0*/  IMAD R171, R0.reuse, R9, R171 ;  /* 0x0000000900ab7224 */ /* 0x040fe200078e02ab */
[----:B------:R-:W-:Y:S01]  /*2af0*/  ISETP.GT.U32.AND P3, PT, R0, R73, PT ;  /* 0x000000490000720c */ /* 0x000fe20003f64070 */
[----:B------:R-:W-:Y:S01]  /*2b00*/  @!P6 IMAD.IADD R167, R167, 0x1, -R0 ;  /* 0x00000001a7a7e824 */ /* 0x000fe200078e0a00 */
[----:B------:R-:W-:Y:S01]  /*2b10*/  ISETP.GE.AND P6, PT, R5, RZ, PT ;  /* 0x000000ff0500720c */ /* 0x000fe20003fc6270 */
[----:B------:R-:W-:Y:S01]  /*2b20*/  @!P5 IMAD.MOV R169, RZ, RZ, -R169 ;  /* 0x000000ffffa9d224 */ /* 0x000fe200078e0aa9 */
[----:B------:R-:W-:Y:S01]  /*2b30*/  LOP3.LUT R5, R2, 0xbc, RZ, 0xfc, !PT ;  /* 0x000000bc02057812 */ /* 0x000fe200078efcff */
[----:B------:R-:W-:Y:S01]  /*2b40*/  @!P1 IMAD.MOV R167, RZ, RZ, -R167 ;  /* 0x000000ffffa79224 */ /* 0x000fe200078e0aa7 */
[----:B------:R-:W-:-:S02]  /*2b50*/  ISETP.GT.U32.AND P5, PT, R0, R171, PT ;  /* 0x000000ab0000720c */ /* 0x000fc40003fa4070 */
[----:B------:R-:W-:Y:S02]  /*2b60*/  ISETP.GE.AND P1, PT, R5, RZ, PT ;  /* 0x000000ff0500720c */ /* 0x000fe40003f26270 */
[----:B------:R-:W-:Y:S01]  /*2b70*/  IABS R63, R5 ;  /* 0x00000005003f7213 */ /* 0x000fe20000000000 */
[----:B------:R-:W-:Y:S01]  /*2b80*/  IMAD.HI.U32 R5, R3, R173, RZ ;  /* 0x000000ad03057227 */ /* 0x000fe200078e00ff */
[----:B------:R-:W-:Y:S02]  /*2b90*/  LOP3.LUT R12, R2, 0xcc, RZ, 0xfc, !PT ;  /* 0x000000cc020c7812 */ /* 0x000fe400078efcff */
[----:B------:R-:W-:Y:S01]  /*2ba0*/  IABS R69, R15 ;  /* 0x0000000f00457213 */ /* 0x000fe20000000000 */
[----:B------:R-:W-:Y:S01]  /*2bb0*/  IMAD.MOV R5, RZ, RZ, -R5 ;  /* 0x000000ffff057224 */ /* 0x000fe200078e0a05 */
[----:B------:R-:W-:Y:S01]  /*2bc0*/  IABS R67, R12 ;  /* 0x0000000c00437213 */ /* 0x000fe20000000000 */
[----:B------:R-:W-:Y:S02]  /*2bd0*/  @!P3 IMAD.IADD R73, R73, 0x1, -R0 ;  /* 0x000000014949b824 */ /* 0x000fe400078e0a00 */
[----:B------:R-:W-:-:S02]  /*2be0*/  IMAD R173, R0, R5, R173 ;  /* 0x0000000500ad7224 */ /* 0x000fc400078e02ad */
[----:B------:R-:W-:Y:S02]  /*2bf0*/  @!P5 IMAD.IADD R171, R171, 0x1, -R0 ;  /* 0x00000001ababd824 */ /* 0x000fe400078e0a00 */
[----:B------:R-:W-:-:S03]  /*2c00*/  IMAD.HI.U32 R4, R3, R63, RZ ;  /* 0x0000003f03047227 */ /* 0x000fc600078e00ff */
[C---:B------:R-:W-:Y:S01]  /*2c10*/  ISETP.GT.U32.AND P5, PT, R0.reuse, R171, PT ;  /* 0x000000ab0000720c */ /* 0x040fe20003fa4070 */
[----:B------:R-:W-:Y:S01]  /*2c20*/  @!P6 IMAD.MOV R73, RZ, RZ, -R73 ;  /* 0x000000ffff49e224 */ /* 0x000fe200078e0a49 */
[----:B------:R-:W-:Y:S01]  /*2c30*/  ISETP.GT.U32.AND P6, PT, R0, R173, PT ;  /* 0x000000ad0000720c */ /* 0x000fe20003fc4070 */
[----:B------:R-:W-:Y:S02]  /*2c40*/  IMAD.MOV R9, RZ, RZ, -R4 ;  /* 0x000000ffff097224 */ /* 0x000fe400078e0a04 */
[----:B------:R-:W-:-:S04]  /*2c50*/  IMAD.HI.U32 R4, R3, R81, RZ ;  /* 0x0000005103047227 */ /* 0x000fc800078e00ff */
[----:B------:R-:W-:Y:S02]  /*2c60*/  IMAD.MOV R4, RZ, RZ, -R4 ;  /* 0x000000ffff047224 */ /* 0x000fe400078e0a04 */
[----:B------:R-:W-:Y:S01]  /*2c70*/  IMAD R63, R0, R9, R63 ;  /* 0x00000009003f7224 */ /* 0x000fe200078e023f */
[----:B------:R-:W-:Y:S01]  /*2c80*/  LOP3.LUT R9, R2, 0xc8, RZ, 0xfc, !PT ;  /* 0x000000c802097812 */ /* 0x000fe200078efcff */
[C---:B------:R-:W-:Y:S02]  /*2c90*/  IMAD R81, R0.reuse, R4, R81 ;  /* 0x0000000400517224 */ /* 0x040fe400078e0251 */
[--C-:B------:R-:W-:Y:S01]  /*2ca0*/  @!P6 IMAD.IADD R173, R173, 0x1, -R0.reuse ;  /* 0x00000001adade824 */ /* 0x100fe200078e0a00 */
[----:B------:R-:W-:Y:S01]  /*2cb0*/  IABS R175, R9 ;  /* 0x0000000900af7213 */ /* 0x000fe20000000000 */
[----:B------:R-:W-:Y:S01]  /*2cc0*/  @!P5 IMAD.IADD R171, R171, 0x1, -R0 ;  /* 0x00000001ababd824 */ /* 0x000fe200078e0a00 */
[C---:B------:R-:W-:Y:S01]  /*2cd0*/  ISETP.GT.U32.AND P5, PT, R0.reuse, R81, PT ;  /* 0x000000510000720c */ /* 0x040fe20003fa4070 */
[----:B------:R-:W-:Y:S01]  /*2ce0*/  IMAD.HI.U32 R5, R3, R67, RZ ;  /* 0x0000004303057227 */ /* 0x000fe200078e00ff */
[----:B------:R-:W-:-:S02]  /*2cf0*/  ISETP.GT.U32.AND P6, PT, R0, R173, PT ;  /* 0x000000ad0000720c */ /* 0x000fc40003fc4070 */
[----:B------:R-:W-:Y:S01]  /*2d00*/  ISETP.GT.U32.AND P3, PT, R0, R63, PT ;  /* 0x0000003f0000720c */ /* 0x000fe20003f64070 */
[----:B------:R-:W-:Y:S02]  /*2d10*/  IMAD.MOV R5, RZ, RZ, -R5 ;  /* 0x000000ffff057224 */ /* 0x000fe400078e0a05 */
[----:B------:R-:W-:-:S04]  /*2d20*/  IMAD.HI.U32 R4, R3, R175, RZ ;  /* 0x000000af03047227 */ /* 0x000fc800078e00ff */
[----:B------:R-:W-:Y:S02]  /*2d30*/  IMAD R67, R0, R5, R67 ;  /* 0x0000000500437224 */ /* 0x000fe400078e0243 */
[----:B------:R-:W-:Y:S01]  /*2d40*/  @!P5 IMAD.IADD R81, R81, 0x1, -R0 ;  /* 0x000000015151d824 */ /* 0x000fe200078e0a00 */
[----:B------:R-:W-:Y:S01]  /*2d50*/  ISETP.GE.AND P5, PT, R9, RZ, PT ;  /* 0x000000ff0900720c */ /* 0x000fe20003fa6270 */
[----:B------:R-:W-:Y:S01]  /*2d60*/  IMAD.MOV R4, RZ, RZ, -R4 ;  /* 0x000000ffff047224 */ /* 0x000fe200078e0a04 */
[----:B------:R-:W-:Y:S01]  /*2d70*/  LOP3.LUT R9, R2, 0xdc, RZ, 0xfc, !PT ;  /* 0x000000dc02097812 */ /* 0x000fe200078efcff */
[--C-:B------:R-:W-:Y:S01]  /*2d80*/  @!P6 IMAD.IADD R173, R173, 0x1, -R0.reuse ;  /* 0x00000001adade824 */ /* 0x100fe200078e0a00 */
[C---:B------:R-:W-:Y:S01]  /*2d90*/  ISETP.GT.U32.AND P6, PT, R0.reuse, R67, PT ;  /* 0x000000430000720c */ /* 0x040fe20003fc4070 */
[----:B------:R-:W-:Y:S01]  /*2da0*/  @!P2 IMAD.MOV R171, RZ, RZ, -R171 ;  /* 0x000000ffffaba224 */ /* 0x000fe200078e0aab */
[C---:B------:R-:W-:Y:S01]  /*2db0*/  ISETP.GT.U32.AND P2, PT, R0.reuse, R81, PT ;  /* 0x000000510000720c */ /* 0x040fe20003f44070 */
[----:B------:R-:W-:Y:S01]  /*2dc0*/  IMAD R175, R0, R4, R175 ;  /* 0x0000000400af7224 */ /* 0x000fe200078e02af */
[----:B------:R-:W-:Y:S01]  /*2dd0*/  IABS R77, R9 ;  /* 0x00000009004d7213 */ /* 0x000fe20000000000 */
[----:B------:R-:W-:-:S02]  /*2de0*/  @!P3 IMAD.IADD R63, R63, 0x1, -R0 ;  /* 0x000000013f3fb824 */ /* 0x000fc400078e0a00 */
[----:B------:R-:W-:-:S03]  /*2df0*/  IMAD.HI.U32 R4, R3, R177, RZ ;  /* 0x000000b103047227 */ /* 0x000fc600078e00ff */
[----:B------:R-:W-:Y:S01]  /*2e00*/  ISETP.GT.U32.AND P3, PT, R0, R63, PT ;  /* 0x0000003f0000720c */ /* 0x000fe20003f64070 */
[----:B------:R-:W-:-:S04]  /*2e10*/  IMAD.HI.U32 R5, R3, R69, RZ ;  /* 0x0000004503057227 */ /* 0x000fc800078e00ff */
[----:B------:R-:W-:Y:S02]  /*2e20*/  IMAD.MOV R4, RZ, RZ, -R4 ;  /* 0x000000ffff047224 */ /* 0x000fe400078e0a04 */
[----:B------:R-:W-:Y:S02]  /*2e30*/  IMAD.MOV R5, RZ, RZ, -R5 ;  /* 0x000000ffff057224 */ /* 0x000fe400078e0a05 */
[C---:B------:R-:W-:Y:S02]  /*2e40*/  IMAD R177, R0.reuse, R4, R177 ;  /* 0x0000000400b17224 */ /* 0x040fe400078e02b1 */
[--C-:B------:R-:W-:Y:S02]  /*2e50*/  @!P6 IMAD.IADD R67, R67, 0x1, -R0.reuse ;  /* 0x000000014343e824 */ /* 0x100fe400078e0a00 */
[C---:B------:R-:W-:Y:S02]  /*2e60*/  IMAD R69, R0.reuse, R5, R69 ;  /* 0x0000000500457224 */ /* 0x040fe400078e0245 */
[----:B------:R-:W-:Y:S01]  /*2e70*/  @!P2 IMAD.IADD R81, R81, 0x1, -R0 ;  /* 0x000000015151a824 */ /* 0x000fe200078e0a00 */
[C---:B------:R-:W-:Y:S01]  /*2e80*/  ISETP.GT.U32.AND P2, PT, R0.reuse, R177, PT ;  /* 0x000000b10000720c */ /* 0x040fe20003f44070 */
[----:B------:R-:W-:Y:S01]  /*2e90*/  IMAD.HI.U32 R4, R3, R179, RZ ;  /* 0x000000b303047227 */ /* 0x000fe200078e00ff */
[----:B------:R-:W-:-:S03]  /*2ea0*/  ISETP.GT.U32.AND P6, PT, R0, R67, PT ;  /* 0x000000430000720c */ /* 0x000fc60003fc4070 */
[----:B------:R-:W-:Y:S01]  /*2eb0*/  @!P4 IMAD.MOV R81, RZ, RZ, -R81 ;  /* 0x000000ffff51c224 */ /* 0x000fe200078e0a51 */
[C---:B------:R-:W-:Y:S01]  /*2ec0*/  ISETP.GT.U32.AND P4, PT, R0.reuse, R69, PT ;  /* 0x000000450000720c */ /* 0x040fe20003f84070 */
[----:B------:R-:W-:Y:S01]  /*2ed0*/  @!P3 IMAD.IADD R63, R63, 0x1, -R0 ;  /* 0x000000013f3fb824 */ /* 0x000fe200078e0a00 */
[C---:B------:R-:W-:Y:S01]  /*2ee0*/  ISETP.GT.U32.AND P3, PT, R0.reuse, R175, PT ;  /* 0x000000af0000720c */ /* 0x040fe20003f64070 */
[----:B------:R-:W-:Y:S02]  /*2ef0*/  IMAD.MOV R4, RZ, RZ, -R4 ;  /* 0x000000ffff047224 */ /* 0x000fe400078e0a04 */
[----:B------:R-:W-:Y:S02]  /*2f00*/  @!P1 IMAD.MOV R63, RZ, RZ, -R63 ;  /* 0x000000ffff3f9224 */ /* 0x000fe400078e0a3f */
[----:B------:R-:W-:Y:S02]  /*2f10*/  IMAD R179, R0, R4, R179 ;  /* 0x0000000400b37224 */ /* 0x000fe400078e02b3 */
[--C-:B------:R-:W-:Y:S01]  /*2f20*/  @!P2 IMAD.IADD R177, R177, 0x1, -R0.reuse ;  /* 0x00000001b1b1a824 */ /* 0x100fe200078e0a00 */
[----:B------:R-:W-:Y:S01]  /*2f30*/  ISETP.GE.AND P2, PT, R16, RZ, PT ;  /* 0x000000ff1000720c */ /* 0x000fe20003f46270 */
[--C-:B------:R-:W-:Y:S01]  /*2f40*/  @!P6 IMAD.IADD R67, R67, 0x1, -R0.reuse ;  /* 0x000000014343e824 */ /* 0x100fe200078e0a00 */
[C---:B------:R-:W-:Y:S01]  /*2f50*/  ISETP.GT.U32.AND P6, PT, R0.reuse, R179, PT ;  /* 0x000000b30000720c */ /* 0x040fe20003fc4070 */
[--C-:B------:R-:W-:Y:S01]  /*2f60*/  @!P4 IMAD.IADD R69, R69, 0x1, -R0.reuse ;  /* 0x000000014545c824 */ /* 0x100fe200078e0a00 */
[----:B------:R-:W-:Y:S01]  /*2f70*/  ISETP.GT.U32.AND P4, PT, R0, R177, PT ;  /* 0x000000b10000720c */ /* 0x000fe20003f84070 */
[----:B------:R-:W-:Y:S01]  /*2f80*/  @!P3 IMAD.IADD R175, R175, 0x1, -R0 ;  /* 0x00000001afafb824 */ /* 0x000fe200078e0a00 */
[----:B------:R-:W-:Y:S01]  /*2f90*/  ISETP.GE.AND P3, PT, R12, RZ, PT ;  /* 0x000000ff0c00720c */ /* 0x000fe20003f66270 */
[----:B------:R-:W-:Y:S01]  /*2fa0*/  IMAD.HI.U32 R4, R3, R77, RZ ;  /* 0x0000004d03047227 */ /* 0x000fe200078e00ff */
[----:B------:R-:W-:-:S02]  /*2fb0*/  LOP3.LUT R12, R2, 0xe0, RZ, 0xfc, !PT ;  /* 0x000000e0020c7812 */ /* 0x000fc400078efcff */
[----:B------:R-:W-:Y:S01]  /*2fc0*/  ISETP.GT.U32.AND P1, PT, R0, R175, PT ;  /* 0x000000af0000720c */ /* 0x000fe20003f24070 */
[----:B------:R-:W-:Y:S01]  /*2fd0*/  IMAD.MOV R5, RZ, RZ, -R4 ;  /* 0x000000ffff057224 */ /* 0x000fe200078e0a04 */
[----:B------:R-:W-:Y:S01]  /*2fe0*/  IABS R181, R12 ;  /* 0x0000000c00b57213 */ /* 0x000fe20000000000 */
[----:B------:R-:W-:Y:S01]  /*2ff0*/  @!P0 IMAD.MOV R173, RZ, RZ, -R173 ;  /* 0x000000ffffad8224 */ /* 0x000fe200078e0aad */
[----:B------:R-:W-:Y:S01]  /*3000*/  ISETP.GE.AND P0, PT, R14, RZ, PT ;  /* 0x000000ff0e00720c */ /* 0x000fe20003f06270 */
        /* <DEDUP_REMOVED lines=8> */
[C---:B------:R-:W-:Y:S01]  /*3090*/  LOP3.LUT R16, R2.reuse, 0x108, RZ, 0xfc, !PT ;  /* 0x0000010802107812 */ /* 0x040fe200078efcff */
[----:B------:R-:W-:Y:S01]  /*30a0*/  @!P1 IMAD.IADD R175, R175, 0x1, -R0 ;  /* 0x00000001afaf9824 */ /* 0x000fe200078e0a00 */
[----:B------:R-:W-:Y:S01]  /*30b0*/  ISETP.GE.AND P1, PT, R15, RZ, PT ;  /* 0x000000ff0f00720c */ /* 0x000fe20003f26270 */
[----:B------:R-:W-:Y:S01]  /*30c0*/  IMAD.MOV R4, RZ, RZ, -R4 ;  /* 0x000000ffff047224 */ /* 0x000fe200078e0a04 */
[----:B------:R-:W-:Y:S01]  /*30d0*/  LOP3.LUT R15, R2, 0xe8, RZ, 0xfc, !PT ;  /* 0x000000e8020f7812 */ /* 0x000fe200078efcff */
[----:B------:R-:W-:Y:S01]  /*30e0*/  @!P5 IMAD.MOV R175, RZ, RZ, -R175 ;  /* 0x000000ffffafd224 */ /* 0x000fe200078e0aaf */
[C---:B------:R-:W-:Y:S01]  /*30f0*/  ISETP.GT.U32.AND P5, PT, R0.reuse, R179, PT ;  /* 0x000000b30000720c */ /* 0x040fe20003fa4070 */
[--C-:B------:R-:W-:Y:S01]  /*3100*/  @!P6 IMAD.IADD R69, R69, 0x1, -R0.reuse ;  /* 0x000000014545e824 */ /* 0x100fe200078e0a00 */
[----:B------:R-:W-:Y:S01]  /*3110*/  ISETP.GE.AND P6, PT, R9, RZ, PT ;  /* 0x000000ff0900720c */ /* 0x000fe20003fc6270 */
[----:B------:R-:W-:Y:S01]  /*3120*/  IMAD R181, R0, R4, R181 ;  /* 0x0000000400b57224 */ /* 0x000fe200078e02b5 */
[----:B------:R-:W-:Y:S01]  /*3130*/  LOP3.LUT R9, R2, 0xec, RZ, 0xfc, !PT ;  /* 0x000000ec02097812 */ /* 0x000fe200078efcff */
[----:B------:R-:W-:Y:S01]  /*3140*/  @!P4 IMAD.IADD R77, R77, 0x1, -R0 ;  /* 0x000000014d4dc824 */ /* 0x000fe200078e0a00 */
[----:B------:R-:W-:Y:S01]  /*3150*/  IABS R183, R15 ;  /* 0x0000000f00b77213 */ /* 0x000fe20000000000 */
[----:B------:R-:W-:Y:S01]  /*3160*/  IMAD.HI.U32 R4, R3, R75, RZ ;  /* 0x0000004b03047227 */ /* 0x000fe200078e00ff */
[----:B------:R-:W-:-:S02]  /*3170*/  IABS R71, R9 ;  /* 0x0000000900477213 */ /* 0x000fc40000000000 */
[----:B------:R-:W-:Y:S01]  /*3180*/  ISETP.GE.AND P4, PT, R12, RZ, PT ;  /* 0x000000ff0c00720c */ /* 0x000fe20003f86270 */
[----:B------:R-:W-:Y:S01]  /*3190*/  @!P3 IMAD.MOV R67, RZ, RZ, -R67 ;  /* 0x000000ffff43b224 */ /* 0x000fe200078e0a43 */
[----:B------:R-:W-:Y:S01]  /*31a0*/  ISETP.GT.U32.AND P3, PT, R0, R77, PT ;  /* 0x0000004d0000720c */ /* 0x000fe20003f64070 */
[----:B------:R-:W-:Y:S01]  /*31b0*/  IMAD.MOV R4, RZ, RZ, -R4 ;  /* 0x000000ffff047224 */ /* 0x000fe200078e0a04 */
[----:B------:R-:W-:Y:S01]  /*31c0*/  LOP3.LUT R12, R2, 0xf0, RZ, 0xfc, !PT ;  /* 0x000000f0020c7812 */ /* 0x000fe200078efcff */
[----:B------:R-:W-:Y:S01]  /*31d0*/  @!P5 IMAD.IADD R179, R179, 0x1, -R0 ;  /* 0x00000001b3b3d824 */ /* 0x000fe200078e0a00 */
[C---:B------:R-:W-:Y:S01]  /*31e0*/  ISETP.GT.U32.AND P5, PT, R0.reuse, R181, PT ;  /* 0x000000b50000720c */ /* 0x040fe20003fa4070 */
[----:B------:R-:W-:Y:S01]  /*31f0*/  IMAD R75, R0, R4, R75 ;  /* 0x00000004004b7224 */ /* 0x000fe200078e024b */
[----:B------:R-:W-:Y:S01]  /*3200*/  IABS R185, R12 ;  /* 0x0000000c00b97213 */ /* 0x000fe20000000000 */
[----:B------:R-:W-:Y:S01]  /*3210*/  IMAD.HI.U32 R4, R3, R71, RZ ;  /* 0x0000004703047227 */ /* 0x000fe200078e00ff */
[----:B------:R-:W-:-:S03]  /*3220*/  IABS R191, R16 ;  /* 0x0000001000bf7213 */ /* 0x000fc60000000000 */
[----:B------:R-:W-:Y:S02]  /*3230*/  IMAD.MOV R4, RZ, RZ, -R4 ;  /* 0x000000ffff047224 */ /* 0x000fe400078e0a04 */
[----:B------:R-:W-:-:S04]  /*3240*/  IMAD.HI.U32 R5, R3, R183, RZ ;  /* 0x000000b703057227 */ /* 0x000fc800078e00ff */
[----:B------:R-:W-:Y:S01]  /*3250*/  @!P3 IMAD.IADD R77, R77, 0x1, -R0 ;  /* 0x000000014d4db824 */ /* 0x000fe200078e0a00 */
[----:B------:R-:W-:Y:S01]  /*3260*/  ISETP.GE.AND P3, PT, R15, RZ, PT ;  /* 0x000000ff0f00720c */ /* 0x000fe20003f66270 */
[C---:B------:R-:W-:Y:S02]  /*3270*/  IMAD R71, R0.reuse, R4, R71 ;  /* 0x0000000400477224 */ /* 0x040fe400078e0247 */
[----:B------:R-:W-:Y:S02]  /*3280*/  IMAD.MOV R5, RZ, RZ, -R5 ;  /* 0x000000ffff057224 */ /* 0x000fe400078e0a05 */
[----:B------:R-:W-:Y:S01]  /*3290*/  @!P0 IMAD.MOV R177, RZ, RZ, -R177 ;  /* 0x000000ffffb18224 */ /* 0x000fe200078e0ab1 */
[C---:B------:R-:W-:Y:S01]  /*32a0*/  ISETP.GT.U32.AND P0, PT, R0.reuse, R75, PT ;  /* 0x0000004b0000720c */ /* 0x040fe20003f04070 */
[----:B------:R-:W-:Y:S01]  /*32b0*/  @!P6 IMAD.MOV R77, RZ, RZ, -R77 ;  /* 0x000000ffff4de224 */ /* 0x000fe200078e0a4d */
[C---:B------:R-:W-:Y:S01]  /*32c0*/  ISETP.GT.U32.AND P6, PT, R0.reuse, R71, PT ;  /* 0x000000470000720c */ /* 0x040fe20003fc4070 */
[----:B------:R-:W-:-:S02]  /*32d0*/  IMAD R183, R0, R5, R183 ;  /* 0x0000000500b77224 */ /* 0x000fc400078e02b7 */
[----:B------:R-:W-:Y:S02]  /*32e0*/  @!P5 IMAD.IADD R181, R181, 0x1, -R0 ;  /* 0x00000001b5b5d824 */ /* 0x000fe400078e0a00 */
[----:B------:R-:W-:-:S03]  /*32f0*/  IMAD.HI.U32 R5, R3, R185, RZ ;  /* 0x000000b903057227 */ /* 0x000fc600078e00ff */
[C---:B------:R-:W-:Y:S01]  /*3300*/  ISETP.GT.U32.AND P5, PT, R0.reuse, R181, PT ;  /* 0x000000b50000720c */ /* 0x040fe20003fa4070 */
[----:B------:R-:W-:Y:S02]  /*3310*/  IMAD.MOV R5, RZ, RZ, -R5 ;  /* 0x000000ffff057224 */ /* 0x000fe400078e0a05 */
[----:B------:R-:W-:Y:S01]  /*3320*/  @!P1 IMAD.MOV R69, RZ, RZ, -R69 ;  /* 0x000000ffff459224 */ /* 0x000fe200078e0a45 */
[C---:B------:R-:W-:Y:S01]  /*3330*/  ISETP.GT.U32.AND P1, PT, R0.reuse, R183, PT ;  /* 0x000000b70000720c */ /* 0x040fe20003f24070 */
[----:B------:R-:W-:Y:S01]  /*3340*/  IMAD R185, R0, R5, R185 ;  /* 0x0000000500b97224 */ /* 0x000fe200078e02b9 */
[----:B------:R-:W-:Y:S01]  /*3350*/  LOP3.LUT R5, R2, 0xf4, RZ, 0xfc, !PT ;  /* 0x000000f402057812 */ /* 0x000fe200078efcff */
[--C-:B------:R-:W-:Y:S02]  /*3360*/  @!P0 IMAD.IADD R75, R75, 0x1, -R0.reuse ;  /* 0x000000014b4b8824 */ /* 0x100fe400078e0a00 */
[--C-:B------:R-:W-:Y:S01]  /*3370*/  @!P6 IMAD.IADD R71, R71, 0x1, -R0.reuse ;  /* 0x000000014747e824 */ /* 0x100fe200078e0a00 */
[----:B------:R-:W-:Y:S01]  /*3380*/  IABS R131, R5 ;  /* 0x0000000500837213 */ /* 0x000fe20000000000 */
[----:B------:R-:W-:Y:S01]  /*3390*/  @!P2 IMAD.MOV R179, RZ, RZ, -R179 ;  /* 0x000000ffffb3a224 */ /* 0x000fe200078e0ab3 */
[C---:B------:R-:W-:Y:S01]  /*33a0*/  ISETP.GT.U32.AND P0, PT, R0.reuse, R75, PT ;  /* 0x0000004b0000720c */ /* 0x040fe20003f04070 */
[----:B------:R-:W-:Y:S01]  /*33b0*/  @!P5 IMAD.IADD R181, R181, 0x1, -R0 ;  /* 0x00000001b5b5d824 */ /* 0x000fe200078e0a00 */
[----:B------:R-:W-:Y:S01]  /*33c0*/  ISETP.GT.U32.AND P6, PT, R0, R71, PT ;  /* 0x000000470000720c */ /* 0x000fe20003fc4070 */
[----:B------:R-:W-:Y:S01]  /*33d0*/  IMAD.HI.U32 R4, R3, R131, RZ ;  /* 0x0000008303047227 */ /* 0x000fe200078e00ff */
[----:B------:R-:W-:-:S02]  /*33e0*/  ISETP.GE.AND P2, PT, R14, RZ, PT ;  /* 0x000000ff0e00720c */ /* 0x000fc40003f46270 */
[----:B------:R-:W-:Y:S01]  /*33f0*/  ISETP.GE.AND P5, PT, R9, RZ, PT ;  /* 0x000000ff0900720c */ /* 0x000fe20003fa6270 */
[----:B------:R-:W-:Y:S01]  /*3400*/  @!P1 IMAD.IADD R183, R183, 0x1, -R0 ;  /* 0x00000001b7b79824 */ /* 0x000fe200078e0a00 */
[----:B------:R-:W-:Y:S01]  /*3410*/  LOP3.LUT R9, R2, 0xf8, RZ, 0xfc, !PT ;  /* 0x000000f802097812 */ /* 0x000fe200078efcff */
[----:B------:R-:W-:Y:S01]  /*3420*/  @!P4 IMAD.MOV R181, RZ, RZ, -R181 ;  /* 0x000000ffffb5c224 */ /* 0x000fe200078e0ab5 */
[C---:B------:R-:W-:Y:S01]  /*3430*/  ISETP.GT.U32.AND P4, PT, R0.reuse, R185, PT ;  /* 0x000000b90000720c */ /* 0x040fe20003f84070 */
[----:B------:R-:W-:Y:S01]  /*3440*/  IMAD.MOV R4, RZ, RZ, -R4 ;  /* 0x000000ffff047224 */ /* 0x000fe200078e0a04 */
[----:B------:R-:W-:Y:S01]  /*3450*/  ISETP.GT.U32.AND P1, PT, R0, R183, PT ;  /* 0x000000b70000720c */ /* 0x000fe20003f24070 */
[--C-:B------:R-:W-:Y:S01]  /*3460*/  @!P0 IMAD.IADD R75, R75, 0x1, -R0.reuse ;  /* 0x000000014b4b8824 */ /* 0x100fe200078e0a00 */
[----:B------:R-:W-:Y:S01]  /*3470*/  ISETP.GE.AND P0, PT, R12, RZ, PT ;  /* 0x000000ff0c00720c */ /* 0x000fe20003f06270 */
[----:B------:R-:W-:Y:S01]  /*3480*/  IMAD R131, R0, R4, R131 ;  /* 0x0000000400837224 */ /* 0x000fe200078e0283 */
[----:B------:R-:W-:Y:S01]  /*3490*/  LOP3.LUT R12, R2, 0xfc, RZ, 0xfc, !PT ;  /* 0x000000fc020c7812 */ /* 0x000fe200078efcff */
[--C-:B------:R-:W-:Y:S01]  /*34a0*/  @!P6 IMAD.IADD R71, R71, 0x1, -R0.reuse ;  /* 0x000000014747e824 */ /* 0x100fe200078e0a00 */
[----:B------:R-:W-:Y:S01]  /*34b0*/  IABS R187, R9 ;  /* 0x0000000900bb7213 */ /* 0x000fe20000000000 */
[----:B------:R-:W-:Y:S01]  /*34c0*/  @!P2 IMAD.MOV R75, RZ, RZ, -R75 ;  /* 0x000000ffff4ba224 */ /* 0x000fe200078e0a4b */
[C---:B------:R-:W-:Y:S01]  /*34d0*/  ISETP.GT.U32.AND P6, PT, R0.reuse, R131, PT ;  /* 0x000000830000720c */ /* 0x040fe20003fc4070 */
[----:B------:R-:W-:Y:S01]  /*34e0*/  @!P5 IMAD.MOV R71, RZ, RZ, -R71 ;  /* 0x000000ffff47d224 */ /* 0x000fe200078e0a47 */
[----:B------:R-:W-:Y:S01]  /*34f0*/  IABS R15, R12 ;  /* 0x0000000c000f7213 */ /* 0x000fe20000000000 */
[--C-:B------:R-:W-:Y:S01]  /*3500*/  @!P4 IMAD.IADD R185, R185, 0x1, -R0.reuse ;  /* 0x00000001b9b9c824 */ /* 0x100fe200078e0a00 */
[----:B------:R-:W-:Y:S01]  /*3510*/  ISETP.GE.AND P2, PT, R9, RZ, PT ;  /* 0x000000ff0900720c */ /* 0x000fe20003f46270 */
[----:B------:R-:W-:Y:S01]  /*3520*/  @!P1 IMAD.IADD R183, R183, 0x1, -R0 ;  /* 0x00000001b7b79824 */ /* 0x000fe200078e0a00 */
[----:B------:R-:W-:Y:S01]  /*3530*/  ISETP.GE.AND P1, PT, R5, RZ, PT ;  /* 0x000000ff0500720c */ /* 0x000fe20003f26270 */
[----:B------:R-:W-:Y:S01]  /*3540*/  IMAD.HI.U32 R4, R3, R15, RZ ;  /* 0x0000000f03047227 */ /* 0x000fe200078e00ff */
[----:B------:R-:W-:-:S02]  /*3550*/  ISETP.GT.U32.AND P4, PT, R0, R185, PT ;  /* 0x000000b90000720c */ /* 0x000fc40003f84070 */
[C---:B------:R-:W-:Y:S01]  /*3560*/  LOP3.LUT R9, R2.reuse, 0x100, RZ, 0xfc, !PT ;  /* 0x0000010002097812 */ /* 0x040fe200078efcff */
[----:B------:R-:W-:Y:S01]  /*3570*/  IMAD.HI.U32 R5, R3, R187, RZ ;  /* 0x000000bb03057227 */ /* 0x000fe200078e00ff */
[----:B------:R-:W-:Y:S02]  /*3580*/  LOP3.LUT R14, R2, 0x104, RZ, 0xfc, !PT ;  /* 0x00000104020e7812 */ /* 0x000fe400078efcff */
[----:B------:R-:W-:Y:S01]  /*3590*/  IABS R189, R9 ;  /* 0x0000000900bd7213 */ /* 0x000fe20000000000 */
[----:B------:R-:W-:Y:S01]  /*35a0*/  @!P6 IMAD.IADD R131, R131, 0x1, -R0 ;  /* 0x000000018383e824 */ /* 0x000fe200078e0a00 */
[----:B------:R-:W-:Y:S01]  /*35b0*/  IABS R89, R14 ;  /* 0x0000000e00597213 */ /* 0x000fe20000000000 */
[----:B------:R-:W-:Y:S02]  /*35c0*/  IMAD.MOV R4, RZ, RZ, -R4 ;  /* 0x000000ffff047224 */ /* 0x000fe400078e0a04 */
[----:B------:R-:W-:Y:S02]  /*35d0*/  IMAD.MOV R5, RZ, RZ, -R5 ;  /* 0x000000ffff057224 */ /* 0x000fe400078e0a05 */
[----:B------:R-:W-:Y:S01]  /*35e0*/  @!P3 IMAD.MOV R183, RZ, RZ, -R183 ;  /* 0x000000ffffb7b224 */ /* 0x000fe200078e0ab7 */
[C---:B------:R-:W-:Y:S01]  /*35f0*/  ISETP.GT.U32.AND P3, PT, R0.reuse, R131, PT ;  /* 0x000000830000720c */ /* 0x040fe20003f64070 */
[----:B------:R-:W-:-:S02]  /*3600*/  IMAD R15, R0, R4, R15 ;  /* 0x00000004000f7224 */ /* 0x000fc400078e020f */
[C---:B------:R-:W-:Y:S02]  /*3610*/  IMAD R187, R0.reuse, R5, R187 ;  /* 0x0000000500bb7224 */ /* 0x040fe400078e02bb */
[----:B------:R-:W-:Y:S01]  /*3620*/  IMAD.HI.U32 R4, R3, R189, RZ ;  /* 0x000000bd03047227 */ /* 0x000fe200078e00ff */
[----:B------:R-:W-:-:S03]  /*3630*/  ISETP.GT.U32.AND P6, PT, R0, R15, PT ;  /* 0x0000000f0000720c */ /* 0x000fc60003fc4070 */
[----:B------:R-:W-:Y:S01]  /*3640*/  @!P4 IMAD.IADD R185, R185, 0x1, -R0 ;  /* 0x00000001b9b9c824 */ /* 0x000fe200078e0a00 */
[C---:B------:R-:W-:Y:S01]  /*3650*/  ISETP.GT.U32.AND P4, PT, R0.reuse, R187, PT ;  /* 0x000000bb0000720c */ /* 0x040fe20003f84070 */
[----:B------:R-:W-:Y:S02]  /*3660*/  IMAD.MOV R4, RZ, RZ, -R4 ;  /* 0x000000ffff047224 */ /* 0x000fe400078e0a04 */
[----:B------:R-:W-:Y:S02]  /*3670*/  @!P3 IMAD.IADD R131, R131, 0x1, -R0 ;  /* 0x000000018383b824 */ /* 0x000fe400078e0a00 */
[----:B------:R-:W-:Y:S02]  /*3680*/  IMAD R189, R0, R4, R189 ;  /* 0x0000000400bd7224 */ /* 0x000fe400078e02bd */
[----:B------:R-:W-:-:S03]  /*3690*/  IMAD.HI.U32 R4, R3, R191, RZ ;  /* 0x000000bf03047227 */ /* 0x000fc600078e00ff */
[----:B------:R-:W-:Y:S01]  /*36a0*/  ISETP.GT.U32.AND P3, PT, R0, R189, PT ;  /* 0x000000bd0000720c */ /* 0x000fe20003f64070 */
[----:B------:R-:W-:Y:S02]  /*36b0*/  IMAD.MOV R4, RZ, RZ, -R4 ;  /* 0x000000ffff047224 */ /* 0x000fe400078e0a04 */
[--C-:B------:R-:W-:Y:S01]  /*36c0*/  @!P4 IMAD.IADD R187, R187, 0x1, -R0.reuse ;  /* 0x00000001bbbbc824 */ /* 0x100fe200078e0a00 */
[----:B------:R-:W-:Y:S01]  /*36d0*/  ISETP.GE.AND P4, PT, R12, RZ, PT ;  /* 0x000000ff0c00720c */ /* 0x000fe20003f86270 */
[----:B------:R-:W-:Y:S01]  /*36e0*/  @!P6 IMAD.IADD R15, R15, 0x1, -R0 ;  /* 0x000000010f0fe824 */ /* 0x000fe200078e0a00 */
[----:B------:R-:W-:Y:S01]  /*36f0*/  LOP3.LUT R12, R2, 0x110, RZ, 0xfc, !PT ;  /* 0x00000110020c7812 */ /* 0x000fe200078efcff */
[C---:B------:R-:W-:Y:S01]  /*3700*/  IMAD R191, R0.reuse, R4, R191 ;  /* 0x0000000400bf7224 */ /* 0x040fe200078e02bf */
[C---:B------:R-:W-:Y:S01]  /*3710*/  ISETP.GT.U32.AND P6, PT, R0.reuse, R187, PT ;  /* 0x000000bb0000720c */ /* 0x040fe20003fc4070 */
[----:B------:R-:W-:Y:S01]  /*3720*/  IMAD.HI.U32 R5, R3, R89, RZ ;  /* 0x0000005903057227 */ /* 0x000fe200078e00ff */
[----:B------:R-:W-:-:S02]  /*3730*/  ISETP.GT.U32.AND P5, PT, R0, R15, PT ;  /* 0x0000000f0000720c */ /* 0x000fc40003fa4070 */
[----:B------:R-:W-:Y:S01]  /*3740*/  IABS R193, R12 ;  /* 0x0000000c00c17213 */ /* 0x000fe20000000000 */
[--C-:B------:R-:W-:Y:S01]  /*3750*/  @!P3 IMAD.IADD R189, R189, 0x1, -R0.reuse ;  /* 0x00000001bdbdb824 */ /* 0x100fe200078e0a00 */
[C---:B------:R-:W-:Y:S01]  /*3760*/  ISETP.GT.U32.AND P3, PT, R0.reuse, R191, PT ;  /* 0x000000bf0000720c */ /* 0x040fe20003f64070 */
[----:B------:R-:W-:Y:S02]  /*3770*/  IMAD.MOV R5, RZ, RZ, -R5 ;  /* 0x000000ffff057224 */ /* 0x000fe400078e0a05 */
[----:B------:R-:W-:Y:S02]  /*3780*/  @!P1 IMAD.MOV R131, RZ, RZ, -R131 ;  /* 0x000000ffff839224 */ /* 0x000fe400078e0a83 */
[----:B------:R-:W-:Y:S02]  /*3790*/  IMAD R89, R0, R5, R89 ;  /* 0x0000000500597224 */ /* 0x000fe400078e0259 */
[----:B------:R-:W-:Y:S01]  /*37a0*/  @!P6 IMAD.IADD R187, R187, 0x1, -R0 ;  /* 0x00000001bbbbe824 */ /* 0x000fe200078e0a00 */
[----:B------:R-:W-:Y:S01]  /*37b0*/  ISETP.GE.AND P6, PT, R14, RZ, PT ;  /* 0x000000ff0e00720c */ /* 0x000fe20003fc6270 */
[----:B------:R-:W-:Y:S01]  /*37c0*/  IMAD.HI.U32 R5, R3, R79, RZ ;  /* 0x0000004f03057227 */ /* 0x000fe200078e00ff */
[----:B------:R-:W-:-:S02]  /*37d0*/  ISETP.GT.U32.AND P1, PT, R0, R89, PT ;  /* 0x000000590000720c */ /* 0x000fc40003f24070 */
[----:B------:R-:W-:Y:S01]  /*37e0*/  LOP3.LUT R14, R2, 0x114, RZ, 0xfc, !PT ;  /* 0x00000114020e7812 */ /* 0x000fe200078efcff */
[----:B------:R-:W-:Y:S01]  /*37f0*/  @!P2 IMAD.MOV R187, RZ, RZ, -R187 ;  /* 0x000000ffffbba224 */ /* 0x000fe200078e0abb */
[C---:B------:R-:W-:Y:S01]  /*3800*/  ISETP.GT.U32.AND P2, PT, R0.reuse, R189, PT ;  /* 0x000000bd0000720c */ /* 0x040fe20003f44070 */
[----:B------:R-:W-:Y:S01]  /*3810*/  @!P3 IMAD.IADD R191, R191, 0x1, -R0 ;  /* 0x00000001bfbfb824 */ /* 0x000fe200078e0a00 */
[----:B------:R-:W-:Y:S01]  /*3820*/  IABS R97, R14 ;  /* 0x0000000e00617213 */ /* 0x000fe20000000000 */
[----:B------:R-:W-:Y:S02]  /*3830*/  IMAD.MOV R5, RZ, RZ, -R5 ;  /* 0x000000ffff057224 */ /* 0x000fe400078e0a05 */
[----:B------:R-:W-:Y:S01]  /*3840*/  IMAD.HI.U32 R4, R3, R193, RZ ;  /* 0x000000c103047227 */ /* 0x000fe200078e00ff */
[----:B------:R-:W-:-:S03]  /*3850*/  ISETP.GT.U32.AND P3, PT, R0, R191, PT ;  /* 0x000000bf0000720c */ /* 0x000fc60003f64070 */
[--C-:B------:R-:W-:Y:S01]  /*3860*/  @!P5 IMAD.IADD R15, R15, 0x1, -R0.reuse ;  /* 0x000000010f0fd824 */ /* 0x100fe200078e0a00 */
[----:B------:R-:W-:Y:S01]  /*3870*/  ISETP.GE.AND P5, PT, R16, RZ, PT ;  /* 0x000000ff1000720c */ /* 0x000fe20003fa6270 */
[----:B------:R-:W-:Y:S01]  /*3880*/  IMAD R79, R0, R5, R79 ;  /* 0x00000005004f7224 */ /* 0x000fe200078e024f */
[----:B------:R-:W-:Y:S01]  /*3890*/  LOP3.LUT R16, R2, 0x118, RZ, 0xfc, !PT ;  /* 0x0000011802107812 */ /* 0x000fe200078efcff */
[----:B------:R-:W-:Y:S02]  /*38a0*/  @!P1 IMAD.IADD R89, R89, 0x1, -R0 ;  /* 0x0000000159599824 */ /* 0x000fe400078e0a00 */
[----:B------:R-:W-:Y:S01]  /*38b0*/  IMAD.MOV R4, RZ, RZ, -R4 ;  /* 0x000000ffff047224 */ /* 0x000fe200078e0a04 */
[----:B------:R-:W-:Y:S01]  /*38c0*/  IABS R195, R16 ;  /* 0x0000001000c37213 */ /* 0x000fe20000000000 */
[--C-:B------:R-:W-:Y:S01]  /*38d0*/  @!P2 IMAD.IADD R189, R189, 0x1, -R0.reuse ;  /* 0x00000001bdbda824 */ /* 0x100fe200078e0a00 */
[C---:B------:R-:W-:Y:S01]  /*38e0*/  ISETP.GT.U32.AND P1, PT, R0.reuse, R89, PT ;  /* 0x000000590000720c */ /* 0x040fe20003f24070 */
[C---:B------:R-:W-:Y:S01]  /*38f0*/  IMAD R193, R0.reuse, R4, R193 ;  /* 0x0000000400c17224 */ /* 0x040fe200078e02c1 */
[----:B------:R-:W-:Y:S01]  /*3900*/  ISETP.GT.U32.AND P2, PT, R0, R79, PT ;  /* 0x0000004f0000720c */ /* 0x000fe20003f44070 */
[----:B------:R-:W-:-:S02]  /*3910*/  @!P3 IMAD.IADD R191, R191, 0x1, -R0 ;  /* 0x00000001bfbfb824 */ /* 0x000fc400078e0a00 */
[----:B------:R-:W-:Y:S01]  /*3920*/  IMAD.HI.U32 R5, R3, R195, RZ ;  /* 0x000000c303057227 */ /* 0x000fe200078e00ff */
[----:B------:R-:W-:-:S03]  /*3930*/  ISETP.GT.U32.AND P3, PT, R0, R193, PT ;  /* 0x000000c10000720c */ /* 0x000fc60003f64070 */
[----:B------:R-:W-:Y:S02]  /*3940*/  IMAD.MOV R5, RZ, RZ, -R5 ;  /* 0x000000ffff057224 */ /* 0x000fe400078e0a05 */
[----:B------:R-:W-:Y:S01]  /*3950*/  @!P0 IMAD.MOV R185, RZ, RZ, -R185 ;  /* 0x000000ffffb98224 */ /* 0x000fe200078e0ab9 */
[----:B------:R-:W-:Y:S01]  /*3960*/  ISETP.GE.AND P0, PT, R9, RZ, PT ;  /* 0x000000ff0900720c */ /* 0x000fe20003f06270 */
[--C-:B------:R-:W-:Y:S01]  /*3970*/  @!P1 IMAD.IADD R89, R89, 0x1, -R0.reuse ;  /* 0x0000000159599824 */ /* 0x100fe200078e0a00 */
[----:B------:R-:W-:Y:S01]  /*3980*/  ISETP.GE.AND P1, PT, R17, RZ, PT ;  /* 0x000000ff1100720c */ /* 0x000fe20003f26270 */
[--C-:B------:R-:W-:Y:S01]  /*3990*/  @!P2 IMAD.IADD R79, R79, 0x1, -R0.reuse ;  /* 0x000000014f4fa824 */ /* 0x100fe200078e0a00 */
[----:B------:R-:W-:Y:S01]  /*39a0*/  ISETP.GE.AND P2, PT, R12, RZ, PT ;  /* 0x000000ff0c00720c */ /* 0x000fe20003f46270 */
[----:B------:R-:W-:Y:S01]  /*39b0*/  IMAD R195, R0, R5, R195 ;  /* 0x0000000500c37224 */ /* 0x000fe200078e02c3 */
[----:B------:R-:W-:Y:S01]  /*39c0*/  LOP3.LUT R12, R2, 0x120, RZ, 0xfc, !PT ;  /* 0x00000120020c7812 */ /* 0x000fe200078efcff */
[----:B------:R-:W-:Y:S01]  /*39d0*/  @!P3 IMAD.IADD R193, R193, 0x1, -R0 ;  /* 0x00000001c1c1b824 */ /* 0x000fe200078e0a00 */
[C---:B------:R-:W-:Y:S01]  /*39e0*/  ISETP.GT.U32.AND P3, PT, R0.reuse, R79, PT ;  /* 0x0000004f0000720c */ /* 0x040fe20003f64070 */
[----:B------:R-:W-:Y:S01]  /*39f0*/  @!P6 IMAD.MOV R89, RZ, RZ, -R89 ;  /* 0x000000ffff59e224 */ /* 0x000fe200078e0a59 */
[----:B------:R-:W-:Y:S01]  /*3a00*/  ISETP.GT.U32.AND P6, PT, R0, R195, PT ;  /* 0x000000c30000720c */ /* 0x000fe20003fc4070 */
[----:B------:R-:W-:Y:S01]  /*3a10*/  IMAD.HI.U32 R9, R3, R83, RZ ;  /* 0x0000005303097227 */ /* 0x000fe200078e00ff */
[----:B------:R-:W-:-:S03]  /*3a20*/  IABS R197, R12 ;  /* 0x0000000c00c57213 */ /* 0x000fc60000000000 */
[----:B------:R-:W-:-:S04]  /*3a30*/  IMAD.HI.U32 R4, R3, R97, RZ ;  /* 0x0000006103047227 */ /* 0x000fc800078e00ff */
[----:B------:R-:W-:Y:S02]  /*3a40*/  IMAD.MOV R9, RZ, RZ, -R9 ;  /* 0x000000ffff097224 */ /* 0x000fe400078e0a09 */
[----:B------:R-:W-:Y:S02]  /*3a50*/  IMAD.MOV R4, RZ, RZ, -R4 ;  /* 0x000000ffff047224 */ /* 0x000fe400078e0a04 */
[----:B------:R-:W-:Y:S01]  /*3a60*/  IMAD R83, R0, R9, R83 ;  /* 0x0000000900537224 */ /* 0x000fe200078e0253 */
[----:B------:R-:W-:Y:S01]  /*3a70*/  LOP3.LUT R9, R2, 0x124, RZ, 0xfc, !PT ;  /* 0x0000012402097812 */ /* 0x000fe200078efcff */
[----:B------:R-:W-:Y:S01]  /*3a80*/  @!P4 IMAD.MOV R15, RZ, RZ, -R15 ;  /* 0x000000ffff0fc224 */ /* 0x000fe200078e0a0f */
[C---:B------:R-:W-:Y:S01]  /*3a90*/  ISETP.GT.U32.AND P4, PT, R0.reuse, R193, PT ;  /* 0x000000c10000720c */ /* 0x040fe20003f84070 */
[C---:B------:R-:W-:Y:S01]  /*3aa0*/  IMAD R97, R0.reuse, R4, R97 ;  /* 0x0000000400617224 */ /* 0x040fe200078e0261 */
[----:B------:R-:W-:Y:S01]  /*3ab0*/  IABS R85, R9 ;  /* 0x0000000900557213 */ /* 0x000fe20000000000 */
[--C-:B------:R-:W-:Y:S01]  /*3ac0*/  @!P3 IMAD.IADD R79, R79, 0x1, -R0.reuse ;  /* 0x000000014f4fb824 */ /* 0x100fe200078e0a00 */
[----:B------:R-:W-:Y:S01]  /*3ad0*/  ISETP.GT.U32.AND P3, PT, R0, R83, PT ;  /* 0x000000530000720c */ /* 0x000fe20003f64070 */
[----:B------:R-:W-:-:S02]  /*3ae0*/  @!P6 IMAD.IADD R195, R195, 0x1, -R0 ;  /* 0x00000001c3c3e824 */ /* 0x000fc400078e0a00 */
[----:B------:R-:W-:-:S04]  /*3af0*/  IMAD.HI.U32 R4, R3, R197, RZ ;  /* 0x000000c503047227 */ /* 0x000fc800078e00ff */
[----:B------:R-:W-:Y:S01]  /*3b00*/  @!P1 IMAD.MOV R79, RZ, RZ, -R79 ;  /* 0x000000ffff4f9224 */ /* 0x000fe200078e0a4f */
[----:B------:R-:W-:Y:S01]  /*3b10*/  ISETP.GT.U32.AND P1, PT, R0, R195, PT ;  /* 0x000000c30000720c */ /* 0x000fe20003f24070 */
[----:B------:R-:W-:Y:S02]  /*3b20*/  IMAD.MOV R5, RZ, RZ, -R4 ;  /* 0x000000ffff057224 */ /* 0x000fe400078e0a04 */
[----:B------:R-:W-:-:S04]  /*3b30*/  IMAD.HI.U32 R4, R3, R85, RZ ;  /* 0x0000005503047227 */ /* 0x000fc800078e00ff */
[----:B------:R-:W-:Y:S01]  /*3b40*/  @!P4 IMAD.IADD R193, R193, 0x1, -R0 ;  /* 0x00000001c1c1c824 */ /* 0x000fe200078e0a00 */
[----:B------:R-:W-:Y:S01]  /*3b50*/  ISETP.GE.AND P4, PT, R16, RZ, PT ;  /* 0x000000ff1000720c */ /* 0x000fe20003f86270 */
[----:B------:R-:W-:Y:S01]  /*3b60*/  IMAD R197, R0, R5, R197 ;  /* 0x0000000500c57224 */ /* 0x000fe200078e02c5 */
[----:B------:R-:W-:Y:S01]  /*3b70*/  LOP3.LUT R16, R2, 0x12c, RZ, 0xfc, !PT ;  /* 0x0000012c02107812 */ /* 0x000fe200078efcff */
[----:B------:R-:W-:Y:S02]  /*3b80*/  IMAD.MOV R4, RZ, RZ, -R4 ;  /* 0x000000ffff047224 */ /* 0x000fe400078e0a04 */
[----:B------:R-:W-:Y:S01]  /*3b90*/  @!P0 IMAD.MOV R189, RZ, RZ, -R189 ;  /* 0x000000ffffbd8224 */ /* 0x000fe200078e0abd */
[C---:B------:R-:W-:Y:S01]  /*3ba0*/  ISETP.GT.U32.AND P0, PT, R0.reuse, R97, PT ;  /* 0x000000610000720c */ /* 0x040fe20003f04070 */
[C---:B------:R-:W-:Y:S01]  /*3bb0*/  IMAD R85, R0.reuse, R4, R85 ;  /* 0x0000000400557224 */ /* 0x040fe200078e0255 */
[----:B------:R-:W-:Y:S01]  /*3bc0*/  IABS R93, R16 ;  /* 0x00000010005d7213 */ /* 0x000fe20000000000 */
[----:B------:R-:W-:Y:S01]  /*3bd0*/  @!P2 IMAD.MOV R193, RZ, RZ, -R193 ;  /* 0x000000ffffc1a224 */ /* 0x000fe200078e0ac1 */
[C---:B------:R-:W-:Y:S01]  /*3be0*/  ISETP.GT.U32.AND P2, PT, R0.reuse, R197, PT ;  /* 0x000000c50000720c */ /* 0x040fe20003f44070 */
[--C-:B------:R-:W-:Y:S01]  /*3bf0*/  @!P1 IMAD.IADD R195, R195, 0x1, -R0.reuse ;  /* 0x00000001c3c39824 */ /* 0x100fe200078e0a00 */
[----:B------:R-:W-:Y:S01]  /*3c00*/  ISETP.GT.U32.AND P1, PT, R0, R85, PT ;  /* 0x000000550000720c */ /* 0x000fe20003f24070 */
[----:B------:R-:W-:-:S02]  /*3c10*/  @!P3 IMAD.IADD R83, R83, 0x1, -R0 ;  /* 0x000000015353b824 */ /* 0x000fc400078e0a00 */
[----:B------:R-:W-:Y:S01]  /*3c20*/  @!P5 IMAD.MOV R191, RZ, RZ, -R191 ;  /* 0x000000ffffbfd224 */ /* 0x000fe200078e0abf */
[----:B------:R-:W-:Y:S01]  /*3c30*/  ISETP.GE.AND P5, PT, R14, RZ, PT ;  /* 0x000000ff0e00720c */ /* 0x000fe20003fa6270 */
[----:B------:R-:W-:Y:S01]  /*3c40*/  IMAD.HI.U32 R5, R3, R93, RZ ;  /* 0x0000005d03057227 */ /* 0x000fe200078e00ff */
[----:B------:R-:W-:Y:S02]  /*3c50*/  ISETP.GT.U32.AND P3, PT, R0, R83, PT ;  /* 0x000000530000720c */ /* 0x000fe40003f64070 */
[----:B------:R-:W-:Y:S01]  /*3c60*/  LOP3.LUT R14, R2, 0x128, RZ, 0xfc, !PT ;  /* 0x00000128020e7812 */ /* 0x000fe200078efcff */
[--C-:B------:R-:W-:Y:S01]  /*3c70*/  @!P0 IMAD.IADD R97, R97, 0x1, -R0.reuse ;  /* 0x0000000161618824 */ /* 0x100fe200078e0a00 */
[----:B------:R-:W-:Y:S01]  /*3c80*/  ISETP.GE.AND P0, PT, R18, RZ, PT ;  /* 0x000000ff1200720c */ /* 0x000fe20003f06270 */
[--C-:B------:R-:W-:Y:S01]  /*3c90*/  @!P2 IMAD.IADD R197, R197, 0x1, -R0.reuse ;  /* 0x00000001c5c5a824 */ /* 0x100fe200078e0a00 */
[----:B------:R-:W-:Y:S01]  /*3ca0*/  IABS R199, R14 ;  /* 0x0000000e00c77213 */ /* 0x000fe20000000000 */
[----:B------:R-:W-:Y:S01]  /*3cb0*/  @!P1 IMAD.IADD R85, R85, 0x1, -R0 ;  /* 0x0000000155559824 */ /* 0x000fe200078e0a00 */
[C---:B------:R-:W-:Y:S01]  /*3cc0*/  ISETP.GT.U32.AND P6, PT, R0.reuse, R97, PT ;  /* 0x000000610000720c */ /* 0x040fe20003fc4070 */
[----:B------:R-:W-:Y:S01]  /*3cd0*/  IMAD.MOV R5, RZ, RZ, -R5 ;  /* 0x000000ffff057224 */ /* 0x000fe200078e0a05 */
[----:B------:R-:W-:Y:S01]  /*3ce0*/  ISETP.GT.U32.AND P1, PT, R0, R197, PT ;  /* 0x000000c50000720c */ /* 0x000fe20003f24070 */
[----:B------:R-:W-:Y:S01]  /*3cf0*/  IMAD.HI.U32 R4, R3, R199, RZ ;  /* 0x000000c703047227 */ /* 0x000fe200078e00ff */
[----:B------:R-:W-:-:S02]  /*3d00*/  ISETP.GE.AND P2, PT, R14, RZ, PT ;  /* 0x000000ff0e00720c */ /* 0x000fc40003f46270 */
[----:B------:R-:W-:Y:S01]  /*3d10*/  LOP3.LUT R14, R2, 0x13c, RZ, 0xfc, !PT ;  /* 0x0000013c020e7812 */ /* 0x000fe200078efcff */
[----:B------:R-:W-:Y:S01]  /*3d20*/  @!P3 IMAD.IADD R83, R83, 0x1, -R0 ;  /* 0x000000015353b824 */ /* 0x000fe200078e0a00 */
[----:B------:R-:W-:Y:S01]  /*3d30*/  ISETP.GE.AND P3, PT, R9, RZ, PT ;  /* 0x000000ff0900720c */ /* 0x000fe20003f66270 */
[----:B------:R-:W-:Y:S01]  /*3d40*/  IMAD R93, R0, R5, R93 ;  /* 0x00000005005d7224 */ /* 0x000fe200078e025d */
[----:B------:R-:W-:Y:S01]  /*3d50*/  LOP3.LUT R9, R2, 0x130, RZ, 0xfc, !PT ;  /* 0x0000013002097812 */ /* 0x000fe200078efcff */
[----:B------:R-:W-:Y:S01]  /*3d60*/  IMAD.MOV R4, RZ, RZ, -R4 ;  /* 0x000000ffff047224 */ /* 0x000fe200078e0a04 */
[----:B------:R-:W-:Y:S01]  /*3d70*/  IABS R87, R14 ;  /* 0x0000000e00577213 */ /* 0x000fe20000000000 */
[--C-:B------:R-:W-:Y:S01]  /*3d80*/  @!P6 IMAD.IADD R97, R97, 0x1, -R0.reuse ;  /* 0x000000016161e824 */ /* 0x100fe200078e0a00 */
[----:B------:R-:W-:Y:S01]  /*3d90*/  IABS R201, R9 ;  /* 0x0000000900c97213 */ /* 0x000fe20000000000 */
[----:B------:R-:W-:Y:S01]  /*3da0*/  @!P1 IMAD.IADD R197, R197, 0x1, -R0 ;  /* 0x00000001c5c59824 */ /* 0x000fe200078e0a00 */
[C---:B------:R-:W-:Y:S01]  /*3db0*/  ISETP.GT.U32.AND P1, PT, R0.reuse, R93, PT ;  /* 0x0000005d0000720c */ /* 0x040fe20003f24070 */
[----:B------:R-:W-:Y:S01]  /*3dc0*/  @!P5 IMAD.MOV R97, RZ, RZ, -R97 ;  /* 0x000000ffff61d224 */ /* 0x000fe200078e0a61 */
[C---:B------:R-:W-:Y:S01]  /*3dd0*/  ISETP.GT.U32.AND P5, PT, R0.reuse, R85, PT ;  /* 0x000000550000720c */ /* 0x040fe20003fa4070 */
[----:B------:R-:W-:Y:S01]  /*3de0*/  IMAD R199, R0, R4, R199 ;  /* 0x0000000400c77224 */ /* 0x000fe200078e02c7 */
[----:B------:R-:W-:Y:S01]  /*3df0*/  ISETP.GE.AND P6, PT, R12, RZ, PT ;  /* 0x000000ff0c00720c */ /* 0x000fe20003fc6270 */
[----:B------:R-:W-:Y:S01]  /*3e00*/  IMAD.HI.U32 R4, R3, R201, RZ ;  /* 0x000000c903047227 */ /* 0x000fe200078e00ff */
[----:B------:R-:W-:-:S02]  /*3e10*/  LOP3.LUT R12, R2, 0x138, RZ, 0xfc, !PT ;  /* 0x00000138020c7812 */ /* 0x000fc400078efcff */
[----:B------:R-:W-:Y:S01]  /*3e20*/  LOP3.LUT R18, R2, 0x150, RZ, 0xfc, !PT ;  /* 0x0000015002127812 */ /* 0x000fe200078efcff */
[----:B------:R-:W-:Y:S01]  /*3e30*/  IMAD.MOV R4, RZ, RZ, -R4 ;  /* 0x000000ffff047224 */ /* 0x000fe200078e0a04 */
[----:B------:R-:W-:Y:S01]  /*3e40*/  IABS R137, R12 ;  /* 0x0000000c00897213 */ /* 0x000fe20000000000 */
[----:B------:R-:W-:Y:S01]  /*3e50*/  @!P4 IMAD.MOV R195, RZ, RZ, -R195 ;  /* 0x000000ffffc3c224 */ /* 0x000fe200078e0ac3 */
[C---:B------:R-:W-:Y:S01]  /*3e60*/  ISETP.GT.U32.AND P4, PT, R0.reuse, R199, PT ;  /* 0x000000c70000720c */ /* 0x040fe20003f84070 */
[----:B------:R-:W-:Y:S01]  /*3e70*/  IMAD R201, R0, R4, R201 ;  /* 0x0000000400c97224 */ /* 0x000fe200078e02c9 */
[----:B------:R-:W-:Y:S01]  /*3e80*/  LOP3.LUT R4, R2, 0x134, RZ, 0xfc, !PT ;  /* 0x0000013402047812 */ /* 0x000fe200078efcff */
[--C-:B------:R-:W-:Y:S01]  /*3e90*/  @!P1 IMAD.IADD R93, R93, 0x1, -R0.reuse ;  /* 0x000000015d5d9824 */ /* 0x100fe200078e0a00 */
[----:B------:R-:W-:Y:S01]  /*3ea0*/  IABS R123, R18 ;  /* 0x00000012007b7213 */ /* 0x000fe20000000000 */
[----:B------:R-:W-:Y:S01]  /*3eb0*/  @!P5 IMAD.IADD R85, R85, 0x1, -R0 ;  /* 0x000000015555d824 */ /* 0x000fe200078e0a00 */
[----:B------:R-:W-:Y:S01]  /*3ec0*/  IABS R91, R4 ;  /* 0x00000004005b7213 */ /* 0x000fe20000000000 */
[----:B------:R-:W-:Y:S01]  /*3ed0*/  @!P0 IMAD.MOV R83, RZ, RZ, -R83 ;  /* 0x000000ffff538224 */ /* 0x000fe200078e0a53 */
[----:B------:R-:W-:Y:S01]  /*3ee0*/  ISETP.GT.U32.AND P1, PT, R0, R93, PT ;  /* 0x0000005d0000720c */ /* 0x000fe20003f24070 */
[----:B------:R-:W-:Y:S01]  /*3ef0*/  @!P6 IMAD.MOV R197, RZ, RZ, -R197 ;  /* 0x000000ffffc5e224 */ /* 0x000fe200078e0ac5 */
[----:B------:R-:W-:Y:S01]  /*3f00*/  ISETP.GE.AND P0, PT, R16, RZ, PT ;  /* 0x000000ff1000720c */ /* 0x000fe20003f06270 */
[----:B------:R-:W-:Y:S01]  /*3f10*/  @!P3 IMAD.MOV R85, RZ, RZ, -R85 ;  /* 0x000000ffff55b224 */ /* 0x000fe200078e0a55 */
[----:B------:R-:W-:Y:S01]  /*3f20*/  ISETP.GE.AND P6, PT, R4, RZ, PT ;  /* 0x000000ff0400720c */ /* 0x000fe20003fc6270 */
[----:B------:R-:W-:Y:S01]  /*3f30*/  IMAD.HI.U32 R4, R3, R91, RZ ;  /* 0x0000005b03047227 */ /* 0x000fe200078e00ff */
[----:B------:R-:W-:-:S02]  /*3f40*/  ISETP.GT.U32.AND P3, PT, R0, R201, PT ;  /* 0x000000c90000720c */ /* 0x000fc40003f64070 */
[----:B------:R-:W-:Y:S01]  /*3f50*/  ISETP.GE.AND P5, PT, R9, RZ, PT ;  /* 0x000000ff0900720c */ /* 0x000fe20003fa6270 */
[----:B------:R-:W-:Y:S01]  /*3f60*/  IMAD.MOV R4, RZ, RZ, -R4 ;  /* 0x000000ffff047224 */ /* 0x000fe200078e0a04 */
[----:B------:R-:W-:Y:S01]  /*3f70*/  LOP3.LUT R16, R2, 0x14c, RZ, 0xfc, !PT ;  /* 0x0000014c02107812 */ /* 0x000fe200078efcff */
[--C-:B------:R-:W-:Y:S02]  /*3f80*/  @!P4 IMAD.IADD R199, R199, 0x1, -R0.reuse ;  /* 0x00000001c7c7c824 */ /* 0x100fe400078e0a00 */
[--C-:B------:R-:W-:Y:S01]  /*3f90*/  @!P1 IMAD.IADD R93, R93, 0x1, -R0.reuse ;  /* 0x000000015d5d9824 */ /* 0x100fe200078e0a00 */
[----:B------:R-:W-:Y:S01]  /*3fa0*/  ISETP.GE.AND P1, PT, R14, RZ, PT ;  /* 0x000000ff0e00720c */ /* 0x000fe20003f26270 */
[C---:B------:R-:W-:Y:S01]  /*3fb0*/  IMAD R91, R0.reuse, R4, R91 ;  /* 0x00000004005b7224 */ /* 0x040fe200078e025b */
[----:B------:R-:W-:Y:S01]  /*3fc0*/  ISETP.GT.U32.AND P4, PT, R0, R199, PT ;  /* 0x000000c70000720c */ /* 0x000fe20003f84070 */
[----:B------:R-:W-:Y:S01]  /*3fd0*/  @!P0 IMAD.MOV R93, RZ, RZ, -R93 ;  /* 0x000000ffff5d8224 */ /* 0x000fe200078e0a5d */
[----:B------:R-:W-:Y:S01]  /*3fe0*/  LOP3.LUT R4, R2, 0x140, RZ, 0xfc, !PT ;  /* 0x0000014002047812 */ /* 0x000fe200078efcff */
[----:B------:R-:W-:Y:S01]  /*3ff0*/  @!P3 IMAD.IADD R201, R201, 0x1, -R0 ;  /* 0x00000001c9c9b824 */ /* 0x000fe200078e0a00 */
[----:B------:R-:W-:Y:S01]  /*4000*/  ISETP.GT.U32.AND P0, PT, R0, R91, PT ;  /* 0x0000005b0000720c */ /* 0x000fe20003f04070 */
[----:B------:R-:W-:Y:S01]  /*4010*/  IMAD.HI.U32 R5, R3, R137, RZ ;  /* 0x0000008903057227 */ /* 0x000fe200078e00ff */
[----:B------:R-:W-:-:S02]  /*4020*/  IABS R135, R4 ;  /* 0x0000000400877213 */ /* 0x000fc40000000000 */
[----:B------:R-:W-:Y:S01]  /*4030*/  ISETP.GT.U32.AND P3, PT, R0, R201, PT ;  /* 0x000000c90000720c */ /* 0x000fe20003f64070 */
[----:B------:R-:W-:Y:S01]  /*4040*/  IMAD.MOV R5, RZ, RZ, -R5 ;  /* 0x000000ffff057224 */ /* 0x000fe200078e0a05 */
[----:B------:R-:W-:Y:S01]  /*4050*/  LOP3.LUT R14, R2, 0x148, RZ, 0xfc, !PT ;  /* 0x00000148020e7812 */ /* 0x000fe200078efcff */
[----:B------:R-:W-:Y:S01]  /*4060*/  IMAD.HI.U32 R9, R3, R87, RZ ;  /* 0x0000005703097227 */ /* 0x000fe200078e00ff */
[----:B------:R-:W-:Y:S02]  /*4070*/  IABS R17, R16 ;  /* 0x0000001000117213 */ /* 0x000fe40000000000 */
[----:B------:R-:W-:Y:S01]  /*4080*/  IABS R127, R14 ;  /* 0x0000000e007f7213 */ /* 0x000fe20000000000 */
[--C-:B------:R-:W-:Y:S01]  /*4090*/  @!P4 IMAD.IADD R199, R199, 0x1, -R0.reuse ;  /* 0x00000001c7c7c824 */ /* 0x100fe200078e0a00 */
[----:B------:R-:W-:Y:S01]  /*40a0*/  ISETP.GE.AND P4, PT, R12, RZ, PT ;  /* 0x000000ff0c00720c */ /* 0x000fe20003f86270 */
[----:B------:R-:W-:Y:S01]  /*40b0*/  IMAD R137, R0, R5, R137 ;  /* 0x0000000500897224 */ /* 0x000fe200078e0289 */
[----:B------:R-:W-:Y:S01]  /*40c0*/  LOP3.LUT R12, R2, 0x144, RZ, 0xfc, !PT ;  /* 0x00000144020c7812 */ /* 0x000fe200078efcff */
[----:B------:R-:W-:-:S02]  /*40d0*/  @!P0 IMAD.IADD R91, R91, 0x1, -R0 ;  /* 0x000000015b5b8824 */ /* 0x000fc400078e0a00 */
[----:B------:R-:W-:Y:S01]  /*40e0*/  @!P2 IMAD.MOV R199, RZ, RZ, -R199 ;  /* 0x000000ffffc7a224 */ /* 0x000fe200078e0ac7 */
[----:B------:R-:W-:Y:S01]  /*40f0*/  ISETP.GE.AND P2, PT, R4, RZ, PT ;  /* 0x000000ff0400720c */ /* 0x000fe20003f46270 */
[----:B------:R-:W-:Y:S01]  /*4100*/  @!P3 IMAD.IADD R201, R201, 0x1, -R0 ;  /* 0x00000001c9c9b824 */ /* 0x000fe200078e0a00 */
[C---:B------:R-:W-:Y:S01]  /*4110*/  ISETP.GT.U32.AND P3, PT, R0.reuse, R137, PT ;  /* 0x000000890000720c */ /* 0x040fe20003f64070 */
[----:B------:R-:W-:Y:S01]  /*4120*/  IMAD.MOV R9, RZ, RZ, -R9 ;  /* 0x000000ffff097224 */ /* 0x000fe200078e0a09 */
[----:B------:R-:W-:Y:S01]  /*4130*/  ISETP.GT.U32.AND P0, PT, R0, R91, PT ;  /* 0x0000005b0000720c */ /* 0x000fe20003f04070 */
[----:B------:R-:W-:Y:S01]  /*4140*/  IMAD.HI.U32 R4, R3, R135, RZ ;  /* 0x0000008703047227 */ /* 0x000fe200078e00ff */
[----:B------:R-:W-:-:S03]  /*4150*/  IABS R129, R12 ;  /* 0x0000000c00817213 */ /* 0x000fc60000000000 */
[C---:B------:R-:W-:Y:S02]  /*4160*/  IMAD R87, R0.reuse, R9, R87 ;  /* 0x0000000900577224 */ /* 0x040fe400078e0257 */
[----:B------:R-:W-:Y:S02]  /*4170*/  IMAD.MOV R4, RZ, RZ, -R4 ;  /* 0x000000ffff047224 */ /* 0x000fe400078e0a04 */
[----:B------:R-:W-:Y:S01]  /*4180*/  @!P5 IMAD.MOV R201, RZ, RZ, -R201 ;  /* 0x000000ffffc9d224 */ /* 0x000fe200078e0ac9 */
[C---:B------:R-:W-:Y:S01]  /*4190*/  ISETP.GT.U32.AND P5, PT, R0.reuse, R87, PT ;  /* 0x000000570000720c */ /* 0x040fe20003fa4070 */
[C---:B------:R-:W-:Y:S02]  /*41a0*/  IMAD R135, R0.reuse, R4, R135 ;  /* 0x0000000400877224 */ /* 0x040fe400078e0287 */
[--C-:B------:R-:W-:Y:S02]  /*41b0*/  @!P3 IMAD.IADD R137, R137, 0x1, -R0.reuse ;  /* 0x000000018989b824 */ /* 0x100fe400078e0a00 */
[----:B------:R-:W-:Y:S01]  /*41c0*/  @!P0 IMAD.IADD R91, R91, 0x1, -R0 ;  /* 0x000000015b5b8824 */ /* 0x000fe200078e0a00 */
[C---:B------:R-:W-:Y:S01]  /*41d0*/  ISETP.GT.U32.AND P0, PT, R0.reuse, R135, PT ;  /* 0x000000870000720c */ /* 0x040fe20003f04070 */
[----:B------:R-:W-:Y:S01]  /*41e0*/  IMAD.HI.U32 R5, R3, R129, RZ ;  /* 0x0000008103057227 */ /* 0x000fe200078e00ff */
[----:B------:R-:W-:-:S03]  /*41f0*/  ISETP.GT.U32.AND P3, PT, R0, R137, PT ;  /* 0x000000890000720c */ /* 0x000fc60003f64070 */
[----:B------:R-:W-:-:S04]  /*4200*/  IMAD.HI.U32 R9, R3, R127, RZ ;  /* 0x0000007f03097227 */ /* 0x000fc800078e00ff */
[----:B------:R-:W-:Y:S02]  /*4210*/  IMAD.MOV R5, RZ, RZ, -R5 ;  /* 0x000000ffff057224 */ /* 0x000fe400078e0a05 */
[--C-:B------:R-:W-:Y:S02]  /*4220*/  @!P5 IMAD.IADD R87, R87, 0x1, -R0.reuse ;  /* 0x000000015757d824 */ /* 0x100fe400078e0a00 */
[----:B------:R-:W-:Y:S02]  /*4230*/  IMAD.MOV R9, RZ, RZ, -R9 ;  /* 0x000000ffff097224 */ /* 0x000fe400078e0a09 */
[C---:B------:R-:W-:Y:S02]  /*4240*/  IMAD R129, R0.reuse, R5, R129 ;  /* 0x0000000500817224 */ /* 0x040fe400078e0281 */
[----:B------:R-:W-:Y:S01]  /*4250*/  @!P0 IMAD.IADD R135, R135, 0x1, -R0 ;  /* 0x0000000187878824 */ /* 0x000fe200078e0a00 */
[----:B------:R-:W-:Y:S01]  /*4260*/  ISETP.GT.U32.AND P0, PT, R0, R87, PT ;  /* 0x000000570000720c */ /* 0x000fe20003f04070 */
[----:B------:R-:W-:-:S04]  /*4270*/  IMAD.HI.U32 R4, R3, R17, RZ ;  /* 0x0000001103047227 */ /* 0x000fc800078e00ff */
[----:B------:R-:W-:Y:S01]  /*4280*/  IMAD R127, R0, R9, R127 ;  /* 0x00000009007f7224 */ /* 0x000fe200078e027f */
[----:B------:R-:W-:Y:S01]  /*4290*/  LOP3.LUT R9, R2, 0x154, RZ, 0xfc, !PT ;  /* 0x0000015402097812 */ /* 0x000fe200078efcff */
[----:B------:R-:W-:Y:S01]  /*42a0*/  @!P3 IMAD.IADD R137, R137, 0x1, -R0 ;  /* 0x000000018989b824 */ /* 0x000fe200078e0a00 */
[C---:B------:R-:W-:Y:S01]  /*42b0*/  ISETP.GT.U32.AND P3, PT, R0.reuse, R129, PT ;  /* 0x000000810000720c */ /* 0x040fe20003f64070 */
[----:B------:R-:W-:Y:S01]  /*42c0*/  IMAD.MOV R4, RZ, RZ, -R4 ;  /* 0x000000ffff047224 */ /* 0x000fe200078e0a04 */
[----:B------:R-:W-:Y:S01]  /*42d0*/  ISETP.GT.U32.AND P5, PT, R0, R127, PT ;  /* 0x0000007f0000720c */ /* 0x000fe20003fa4070 */
[----:B------:R-:W-:Y:S01]  /*42e0*/  IMAD.HI.U32 R5, R3, R123, RZ ;  /* 0x0000007b03057227 */ /* 0x000fe200078e00ff */
[----:B------:R-:W-:-:S03]  /*42f0*/  IABS R105, R9 ;  /* 0x0000000900697213 */ /* 0x000fc60000000000 */
[C---:B------:R-:W-:Y:S02]  /*4300*/  IMAD R17, R0.reuse, R4, R17 ;  /* 0x0000000400117224 */ /* 0x040fe400078e0211 */
[--C-:B------:R-:W-:Y:S02]  /*4310*/  @!P0 IMAD.IADD R87, R87, 0x1, -R0.reuse ;  /* 0x0000000157578824 */ /* 0x100fe400078e0a00 */
[----:B------:R-:W-:Y:S01]  /*4320*/  IMAD.MOV R5, RZ, RZ, -R5 ;  /* 0x000000ffff057224 */ /* 0x000fe200078e0a05 */
[C---:B------:R-:W-:Y:S01]  /*4330*/  ISETP.GT.U32.AND P0, PT, R0.reuse, R17, PT ;  /* 0x000000110000720c */ /* 0x040fe20003f04070 */
[--C-:B------:R-:W-:Y:S01]  /*4340*/  @!P3 IMAD.IADD R129, R129, 0x1, -R0.reuse ;  /* 0x000000018181b824 */ /* 0x100fe200078e0a00 */
[C---:B------:R-:W-:Y:S01]  /*4350*/  ISETP.GT.U32.AND P3, PT, R0.reuse, R135, PT ;  /* 0x000000870000720c */ /* 0x040fe20003f64070 */
[----:B------:R-:W-:Y:S02]  /*4360*/  @!P5 IMAD.IADD R127, R127, 0x1, -R0 ;  /* 0x000000017f7fd824 */ /* 0x000fe400078e0a00 */
[----:B------:R-:W-:-:S02]  /*4370*/  IMAD R123, R0, R5, R123 ;  /* 0x00000005007b7224 */ /* 0x000fc400078e027b */
[----:B------:R-:W-:Y:S01]  /*4380*/  IMAD.HI.U32 R4, R3, R105, RZ ;  /* 0x0000006903047227 */ /* 0x000fe200078e00ff */
[----:B------:R-:W-:-:S03]  /*4390*/  ISETP.GT.U32.AND P5, PT, R0, R127, PT ;  /* 0x0000007f0000720c */ /* 0x000fc60003fa4070 */
[----:B------:R-:W-:-:S04]  /*43a0*/  IMAD.HI.U32 R5, R3, R95, RZ ;  /* 0x0000005f03057227 */ /* 0x000fc800078e00ff */
[--C-:B------:R-:W-:Y:S01]  /*43b0*/  @!P0 IMAD.IADD R17, R17, 0x1, -R0.reuse ;  /* 0x0000000111118824 */ /* 0x100fe200078e0a00 */
[----:B------:R-:W-:Y:S01]  /*43c0*/  ISETP.GE.AND P0, PT, R14, RZ, PT ;  /* 0x000000ff0e00720c */ /* 0x000fe20003f06270 */
[----:B------:R-:W-:Y:S01]  /*43d0*/  @!P3 IMAD.IADD R135, R135, 0x1, -R0 ;  /* 0x000000018787b824 */ /* 0x000fe200078e0a00 */
[----:B------:R-:W-:Y:S01]  /*43e0*/  ISETP.GT.U32.AND P3, PT, R0, R123, PT ;  /* 0x0000007b0000720c */ /* 0x000fe20003f64070 */
[----:B------:R-:W-:Y:S01]  /*43f0*/  IMAD.MOV R4, RZ, RZ, -R4 ;  /* 0x000000ffff047224 */ /* 0x000fe200078e0a04 */
[----:B------:R-:W-:Y:S01]  /*4400*/  LOP3.LUT R14, R2, 0x174, RZ, 0xfc, !PT ;  /* 0x00000174020e7812 */ /* 0x000fe200078efcff */
[----:B------:R-:W-:Y:S02]  /*4410*/  IMAD.MOV R5, RZ, RZ, -R5 ;  /* 0x000000ffff057224 */ /* 0x000fe400078e0a05 */
[----:B------:R-:W-:Y:S01]  /*4420*/  @!P6 IMAD.MOV R91, RZ, RZ, -R91 ;  /* 0x000000ffff5be224 */ /* 0x000fe200078e0a5b */
[C---:B------:R-:W-:Y:S01]  /*4430*/  ISETP.GT.U32.AND P6, PT, R0.reuse, R129, PT ;  /* 0x000000810000720c */ /* 0x040fe20003fc4070 */
[----:B------:R-:W-:Y:S01]  /*4440*/  IMAD R105, R0, R4, R105 ;  /* 0x0000000400697224 */ /* 0x000fe200078e0269 */
[----:B------:R-:W-:Y:S01]  /*4450*/  IABS R101, R14 ;  /* 0x0000000e00657213 */ /* 0x000fe20000000000 */
[----:B------:R-:W-:-:S02]  /*4460*/  @!P5 IMAD.IADD R127, R127, 0x1, -R0 ;  /* 0x000000017f7fd824 */ /* 0x000fc400078e0a00 */
[C---:B------:R-:W-:Y:S01]  /*4470*/  IMAD R95, R0.reuse, R5, R95 ;  /* 0x00000005005f7224 */ /* 0x040fe200078e025f */
[C---:B------:R-:W-:Y:S01]  /*4480*/  ISETP.GT.U32.AND P5, PT, R0.reuse, R105, PT ;  /* 0x000000690000720c */ /* 0x040fe20003fa4070 */
[----:B------:R-:W-:Y:S01]  /*4490*/  @!P4 IMAD.MOV R137, RZ, RZ, -R137 ;  /* 0x000000ffff89c224 */ /* 0x000fe200078e0a89 */
[C---:B------:R-:W-:Y:S01]  /*44a0*/  ISETP.GT.U32.AND P4, PT, R0.reuse, R17, PT ;  /* 0x000000110000720c */ /* 0x040fe20003f84070 */
[----:B------:R-:W-:Y:S01]  /*44b0*/  @!P0 IMAD.MOV R127, RZ, RZ, -R127 ;  /* 0x000000ffff7f8224 */ /* 0x000fe200078e0a7f */
[----:B------:R-:W-:Y:S01]  /*44c0*/  ISETP.GT.U32.AND P0, PT, R0, R95, PT ;  /* 0x0000005f0000720c */ /* 0x000fe20003f04070 */
[--C-:B------:R-:W-:Y:S01]  /*44d0*/  @!P3 IMAD.IADD R123, R123, 0x1, -R0.reuse ;  /* 0x000000017b7bb824 */ /* 0x100fe200078e0a00 */
[----:B------:R-:W-:Y:S01]  /*44e0*/  ISETP.GE.AND P3, PT, R16, RZ, PT ;  /* 0x000000ff1000720c */ /* 0x000fe20003f66270 */
[----:B------:R-:W-:Y:S01]  /*44f0*/  @!P6 IMAD.IADD R129, R129, 0x1, -R0 ;  /* 0x000000018181e824 */ /* 0x000fe200078e0a00 */
[----:B------:R-:W-:Y:S01]  /*4500*/  ISETP.GE.AND P6, PT, R12, RZ, PT ;  /* 0x000000ff0c00720c */ /* 0x000fe20003fc6270 */
[----:B------:R-:W-:Y:S01]  /*4510*/  IMAD.HI.U32 R4, R3, R121, RZ ;  /* 0x0000007903047227 */ /* 0x000fe200078e00ff */
[----:B------:R-:W-:-:S02]  /*4520*/  LOP3.LUT R12, R2, 0x160, RZ, 0xfc, !PT ;  /* 0x00000160020c7812 */ /* 0x000fc400078efcff */
[----:B------:R-:W-:Y:S01]  /*4530*/  LOP3.LUT R5, R2, 0x168, RZ, 0xfc, !PT ;  /* 0x0000016802057812 */ /* 0x000fe200078efcff */
[----:B------:R-:W-:Y:S01]  /*4540*/  IMAD.MOV R4, RZ, RZ, -R4 ;  /* 0x000000ffff047224 */ /* 0x000fe200078e0a04 */
[----:B------:R-:W-:Y:S01]  /*4550*/  IABS R115, R12 ;  /* 0x0000000c00737213 */ /* 0x000fe20000000000 */
[--C-:B------:R-:W-:Y:S01]  /*4560*/  @!P5 IMAD.IADD R105, R105, 0x1, -R0.reuse ;  /* 0x000000016969d824 */ /* 0x100fe200078e0a00 */
[----:B------:R-:W-:Y:S01]  /*4570*/  IABS R111, R5 ;  /* 0x00000005006f7213 */ /* 0x000fe20000000000 */
[--C-:B------:R-:W-:Y:S01]  /*4580*/  @!P4 IMAD.IADD R17, R17, 0x1, -R0.reuse ;  /* 0x000000011111c824 */ /* 0x100fe200078e0a00 */
[----:B------:R-:W-:Y:S01]  /*4590*/  ISETP.GE.AND P4, PT, R9, RZ, PT ;  /* 0x000000ff0900720c */ /* 0x000fe20003f86270 */
[----:B------:R-:W-:Y:S01]  /*45a0*/  @!P0 IMAD.IADD R95, R95, 0x1, -R0 ;  /* 0x000000015f5f8824 */ /* 0x000fe200078e0a00 */
[C---:B------:R-:W-:Y:S01]  /*45b0*/  ISETP.GT.U32.AND P5, PT, R0.reuse, R105, PT ;  /* 0x000000690000720c */ /* 0x040fe20003fa4070 */
[----:B------:R-:W-:Y:S01]  /*45c0*/  IMAD R121, R0, R4, R121 ;  /* 0x0000000400797224 */ /* 0x000fe200078e0279 */
[----:B------:R-:W-:Y:S01]  /*45d0*/  LOP3.LUT R9, R2, 0x16c, RZ, 0xfc, !PT ;  /* 0x0000016c02097812 */ /* 0x000fe200078efcff */
[----:B------:R-:W-:Y:S01]  /*45e0*/  @!P3 IMAD.MOV R17, RZ, RZ, -R17 ;  /* 0x000000ffff11b224 */ /* 0x000fe200078e0a11 */
[----:B------:R-:W-:Y:S01]  /*45f0*/  ISETP.GT.U32.AND P3, PT, R0, R95, PT ;  /* 0x0000005f0000720c */ /* 0x000fe20003f64070 */
[----:B------:R-:W-:Y:S01]  /*4600*/  IMAD.HI.U32 R4, R3, R115, RZ ;  /* 0x0000007303047227 */ /* 0x000fe200078e00ff */
[----:B------:R-:W-:-:S02]  /*4610*/  IABS R99, R9 ;  /* 0x0000000900637213 */ /* 0x000fc40000000000 */
[----:B------:R-:W-:Y:S01]  /*4620*/  LOP3.LUT R16, R2, 0x178, RZ, 0xfc, !PT ;  /* 0x0000017802107812 */ /* 0x000fe200078efcff */
[----:B------:R-:W-:Y:S01]  /*4630*/  @!P2 IMAD.MOV R135, RZ, RZ, -R135 ;  /* 0x000000ffff87a224 */ /* 0x000fe200078e0a87 */
[C---:B------:R-:W-:Y:S01]  /*4640*/  ISETP.GT.U32.AND P2, PT, R0.reuse, R121, PT ;  /* 0x000000790000720c */ /* 0x040fe20003f44070 */
[----:B------:R-:W-:Y:S01]  /*4650*/  IMAD.MOV R4, RZ, RZ, -R4 ;  /* 0x000000ffff047224 */ /* 0x000fe200078e0a04 */
[----:B------:R-:W-:Y:S01]  /*4660*/  IABS R39, R16 ;  /* 0x0000001000277213 */ /* 0x000fe20000000000 */
[----:B------:R-:W-:Y:S01]  /*4670*/  @!P1 IMAD.MOV R87, RZ, RZ, -R87 ;  /* 0x000000ffff579224 */ /* 0x000fe200078e0a57 */
[C---:B------:R-:W-:Y:S01]  /*4680*/  ISETP.GT.U32.AND P1, PT, R0.reuse, R123, PT ;  /* 0x0000007b0000720c */ /* 0x040fe20003f24070 */
[----:B------:R-:W-:Y:S01]  /*4690*/  IMAD R115, R0, R4, R115 ;  /* 0x0000000400737224 */ /* 0x000fe200078e0273 */
[----:B------:R-:W-:Y:S01]  /*46a0*/  LOP3.LUT R4, R2, 0x164, RZ, 0xfc, !PT ;  /* 0x0000016402047812 */ /* 0x000fe200078efcff */
[--C-:B------:R-:W-:Y:S01]  /*46b0*/  @!P5 IMAD.IADD R105, R105, 0x1, -R0.reuse ;  /* 0x000000016969d824 */ /* 0x100fe200078e0a00 */
[----:B------:R-:W-:Y:S01]  /*46c0*/  ISETP.GE.AND P5, PT, R20, RZ, PT ;  /* 0x000000ff1400720c */ /* 0x000fe20003fa6270 */
[--C-:B------:R-:W-:Y:S01]  /*46d0*/  @!P3 IMAD.IADD R95, R95, 0x1, -R0.reuse ;  /* 0x000000015f5fb824 */ /* 0x100fe200078e0a00 */
[----:B------:R-:W-:Y:S01]  /*46e0*/  ISETP.GT.U32.AND P3, PT, R0, R115, PT ;  /* 0x000000730000720c */ /* 0x000fe20003f64070 */
[----:B------:R-:W-:Y:S01]  /*46f0*/  @!P6 IMAD.MOV R129, RZ, RZ, -R129 ;  /* 0x000000ffff81e224 */ /* 0x000fe200078e0a81 */
[----:B------:R-:W-:Y:S01]  /*4700*/  ISETP.GE.AND P6, PT, R18, RZ, PT ;  /* 0x000000ff1200720c */ /* 0x000fe20003fc6270 */
[----:B------:R-:W-:Y:S01]  /*4710*/  @!P2 IMAD.IADD R121, R121, 0x1, -R0 ;  /* 0x000000017979a824 */ /* 0x000fe200078e0a00 */
[----:B------:R-:W-:Y:S01]  /*4720*/  IABS R113, R4 ;  /* 0x0000000400717213 */ /* 0x000fe20000000000 */
[----:B------:R-:W-:Y:S01]  /*4730*/  @!P4 IMAD.MOV R105, RZ, RZ, -R105 ;  /* 0x000000ffff69c224 */ /* 0x000fe200078e0a69 */
[----:B------:R-:W-:Y:S01]  /*4740*/  ISETP.GE.AND P4, PT, R5, RZ, PT ;  /* 0x000000ff0500720c */ /* 0x000fe20003f86270 */
[----:B------:R-:W-:Y:S01]  /*4750*/  IMAD.HI.U32 R5, R3, R111, RZ ;  /* 0x0000006f03057227 */ /* 0x000fe200078e00ff */
[----:B------:R-:W-:-:S02]  /*4760*/  ISETP.GT.U32.AND P0, PT, R0, R121, PT ;  /* 0x000000790000720c */ /* 0x000fc40003f04070 */
[----:B------:R-:W-:Y:S01]  /*4770*/  ISETP.GE.AND P2, PT, R12, RZ, PT ;  /* 0x000000ff0c00720c */ /* 0x000fe20003f46270 */
[----:B------:R-:W-:Y:S01]  /*4780*/  IMAD.MOV R5, RZ, RZ, -R5 ;  /* 0x000000ffff057224 */ /* 0x000fe200078e0a05 */
[----:B------:R-:W-:Y:S01]  /*4790*/  LOP3.LUT R12, R2, 0x170, RZ, 0xfc, !PT ;  /* 0x00000170020c7812 */ /* 0x000fe200078efcff */
[--C-:B------:R-:W-:Y:S01]  /*47a0*/  @!P1 IMAD.IADD R123, R123, 0x1, -R0.reuse ;  /* 0x000000017b7b9824 */ /* 0x100fe200078e0a00 */
[----:B------:R-:W-:Y:S01]  /*47b0*/  ISETP.GE.AND P1, PT, R19, RZ, PT ;  /* 0x000000ff1300720c */ /* 0x000fe20003f26270 */
[----:B------:R-:W-:Y:S01]  /*47c0*/  IMAD R111, R0, R5, R111 ;  /* 0x00000005006f7224 */ /* 0x000fe200078e026f */
[----:B------:R-:W-:Y:S01]  /*47d0*/  IABS R23, R12 ;  /* 0x0000000c00177213 */ /* 0x000fe20000000000 */
[----:B------:R-:W-:Y:S01]  /*47e0*/  @!P3 IMAD.IADD R115, R115, 0x1, -R0 ;  /* 0x000000017373b824 */ /* 0x000fe200078e0a00 */
[----:B------:R-:W-:Y:S01]  /*47f0*/  LOP3.LUT R18, R2, 0x17c, RZ, 0xfc, !PT ;  /* 0x0000017c02127812 */ /* 0x000fe200078efcff */
[----:B------:R-:W-:Y:S01]  /*4800*/  @!P6 IMAD.MOV R123, RZ, RZ, -R123 ;  /* 0x000000ffff7be224 */ /* 0x000fe200078e0a7b */
[----:B------:R-:W-:Y:S01]  /*4810*/  ISETP.GE.AND P6, PT, R4, RZ, PT ;  /* 0x000000ff0400720c */ /* 0x000fe20003fc6270 */
[----:B------:R-:W-:Y:S01]  /*4820*/  @!P5 IMAD.MOV R95, RZ, RZ, -R95 ;  /* 0x000000ffff5fd224 */ /* 0x000fe200078e0a5f */
[C---:B------:R-:W-:Y:S01]  /*4830*/  ISETP.GT.U32.AND P3, PT, R0.reuse, R115, PT ;  /* 0x000000730000720c */ /* 0x040fe20003f64070 */
[----:B------:R-:W-:Y:S01]  /*4840*/  IMAD.HI.U32 R4, R3, R113, RZ ;  /* 0x0000007103047227 */ /* 0x000fe200078e00ff */
[----:B------:R-:W-:-:S02]  /*4850*/  ISETP.GT.U32.AND P5, PT, R0, R111, PT ;  /* 0x0000006f0000720c */ /* 0x000fc40003fa4070 */
[----:B------:R-:W-:Y:S01]  /*4860*/  IABS R109, R18 ;  /* 0x00000012006d7213 */ /* 0x000fe20000000000 */
[----:B------:R-:W-:Y:S01]  /*4870*/  @!P0 IMAD.IADD R121, R121, 0x1, -R0 ;  /* 0x0000000179798824 */ /* 0x000fe200078e0a00 */
[----:B------:R-:W-:Y:S01]  /*4880*/  ISETP.GE.AND P0, PT, R9, RZ, PT ;  /* 0x000000ff0900720c */ /* 0x000fe20003f06270 */
[----:B------:R-:W-:Y:S01]  /*4890*/  IMAD.MOV R9, RZ, RZ, -R4 ;  /* 0x000000ffff097224 */ /* 0x000fe200078e0a04 */
[C---:B------:R-:W-:Y:S01]  /*48a0*/  LOP3.LUT R19, R2.reuse, 0x180, RZ, 0xfc, !PT ;  /* 0x0000018002137812 */ /* 0x040fe200078efcff */
[----:B------:R-:W-:Y:S01]  /*48b0*/  IMAD.HI.U32 R4, R3, R99, RZ ;  /* 0x0000006303047227 */ /* 0x000fe200078e00ff */
[----:B------:R-:W-:Y:S02]  /*48c0*/  LOP3.LUT R20, R2, 0x184, RZ, 0xfc, !PT ;  /* 0x0000018402147812 */ /* 0x000fe400078efcff */
[----:B------:R-:W-:Y:S01]  /*48d0*/  IABS R103, R19 ;  /* 0x0000001300677213 */ /* 0x000fe20000000000 */
[----:B------:R-:W-:Y:S01]  /*48e0*/  IMAD R113, R0, R9, R113 ;  /* 0x0000000900717224 */ /* 0x000fe200078e0271 */
[----:B------:R-:W-:Y:S01]  /*48f0*/  IABS R107, R20 ;  /* 0x00000014006b7213 */ /* 0x000fe20000000000 */
[----:B------:R-:W-:-:S02]  /*4900*/  IMAD.MOV R9, RZ, RZ, -R4 ;  /* 0x000000ffff097224 */ /* 0x000fc400078e0a04 */
[----:B------:R-:W-:-:S04]  /*4910*/  IMAD.HI.U32 R4, R3, R23, RZ ;  /* 0x0000001703047227 */ /* 0x000fc800078e00ff */
[----:B------:R-:W-:Y:S01]  /*4920*/  @!P1 IMAD.MOV R121, RZ, RZ, -R121 ;  /* 0x000000ffff799224 */ /* 0x000fe200078e0a79 */
[C---:B------:R-:W-:Y:S01]  /*4930*/  ISETP.GT.U32.AND P1, PT, R0.reuse, R113, PT ;  /* 0x000000710000720c */ /* 0x040fe20003f24070 */
[--C-:B------:R-:W-:Y:S02]  /*4940*/  @!P3 IMAD.IADD R115, R115, 0x1, -R0.reuse ;  /* 0x000000017373b824 */ /* 0x100fe400078e0a00 */
[----:B------:R-:W-:Y:S02]  /*4950*/  @!P5 IMAD.IADD R111, R111, 0x1, -R0 ;  /* 0x000000016f6fd824 */ /* 0x000fe400078e0a00 */
[----:B------:R-:W-:Y:S02]  /*4960*/  IMAD.MOV R4, RZ, RZ, -R4 ;  /* 0x000000ffff047224 */ /* 0x000fe400078e0a04 */
[----:B------:R-:W-:Y:S01]  /*4970*/  @!P2 IMAD.MOV R115, RZ, RZ, -R115 ;  /* 0x000000ffff73a224 */ /* 0x000fe200078e0a73 */
[C---:B------:R-:W-:Y:S01]  /*4980*/  ISETP.GT.U32.AND P2, PT, R0.reuse, R111, PT ;  /* 0x0000006f0000720c */ /* 0x040fe20003f44070 */
[----:B------:R-:W-:-:S02]  /*4990*/  IMAD R23, R0, R4, R23 ;  /* 0x0000000400177224 */ /* 0x000fc400078e0217 */
[----:B------:R-:W-:-:S04]  /*49a0*/  IMAD.HI.U32 R4, R3, R39, RZ ;  /* 0x0000002703047227 */ /* 0x000fc800078e00ff */
[----:B------:R-:W-:Y:S02]  /*49b0*/  IMAD.MOV R4, RZ, RZ, -R4 ;  /* 0x000000ffff047224 */ /* 0x000fe400078e0a04 */
[--C-:B------:R-:W-:Y:S01]  /*49c0*/  @!P1 IMAD.IADD R113, R113, 0x1, -R0.reuse ;  /* 0x0000000171719824 */ /* 0x100fe200078e0a00 */
[C---:B------:R-:W-:Y:S01]  /*49d0*/  ISETP.GT.U32.AND P1, PT, R0.reuse, R23, PT ;  /* 0x000000170000720c */ /* 0x040fe20003f24070 */
[C---:B------:R-:W-:Y:S02]  /*49e0*/  IMAD R39, R0.reuse, R4, R39 ;  /* 0x0000000400277224 */ /* 0x040fe400078e0227 */
[----:B------:R-:W-:Y:S01]  /*49f0*/  @!P2 IMAD.IADD R111, R111, 0x1, -R0 ;  /* 0x000000016f6fa824 */ /* 0x000fe200078e0a00 */
[C---:B------:R-:W-:Y:S01]  /*4a00*/  ISETP.GT.U32.AND P5, PT, R0.reuse, R113, PT ;  /* 0x000000710000720c */ /* 0x040fe20003fa4070 */
[C---:B------:R-:W-:Y:S01]  /*4a10*/  IMAD R99, R0.reuse, R9, R99 ;  /* 0x0000000900637224 */ /* 0x040fe200078e0263 */
[----:B------:R-:W-:Y:S01]  /*4a20*/  ISETP.GT.U32.AND P2, PT, R0, R39, PT ;  /* 0x000000270000720c */ /* 0x000fe20003f44070 */
[----:B------:R-:W-:-:S03]  /*4a30*/  IMAD.HI.U32 R4, R3, R109, RZ ;  /* 0x0000006d03047227 */ /* 0x000fc600078e00ff */
[C---:B------:R-:W-:Y:S01]  /*4a40*/  ISETP.GT.U32.AND P3, PT, R0.reuse, R99, PT ;  /* 0x000000630000720c */ /* 0x040fe20003f64070 */
[----:B------:R-:W-:Y:S02]  /*4a50*/  IMAD.MOV R4, RZ, RZ, -R4 ;  /* 0x000000ffff047224 */ /* 0x000fe400078e0a04 */
[----:B------:R-:W-:Y:S02]  /*4a60*/  @!P1 IMAD.IADD R23, R23, 0x1, -R0 ;  /* 0x0000000117179824 */ /* 0x000fe400078e0a00 */
[C---:B------:R-:W-:Y:S02]  /*4a70*/  IMAD R109, R0.reuse, R4, R109 ;  /* 0x00000004006d7224 */ /* 0x040fe400078e026d */
[----:B------:R-:W-:Y:S01]  /*4a80*/  IMAD.HI.U32 R4, R3, R103, RZ ;  /* 0x0000006703047227 */ /* 0x000fe200078e00ff */
[----:B------:R-:W-:-:S03]  /*4a90*/  ISETP.GT.U32.AND P1, PT, R0, R23, PT ;  /* 0x000000170000720c */ /* 0x000fc60003f24070 */
[----:B------:R-:W-:-:S04]  /*4aa0*/  IMAD.HI.U32 R5, R3, R101, RZ ;  /* 0x0000006503057227 */ /* 0x000fc800078e00ff */
[----:B------:R-:W-:Y:S01]  /*4ab0*/  @!P2 IMAD.IADD R39, R39, 0x1, -R0 ;  /* 0x000000012727a824 */ /* 0x000fe200078e0a00 */
[----:B------:R-:W-:Y:S01]  /*4ac0*/  ISETP.GE.AND P2, PT, R16, RZ, PT ;  /* 0x000000ff1000720c */ /* 0x000fe20003f46270 */
[----:B------:R-:W-:Y:S02]  /*4ad0*/  IMAD.MOV R4, RZ, RZ, -R4 ;  /* 0x000000ffff047224 */ /* 0x000fe400078e0a04 */
[----:B------:R-:W-:Y:S02]  /*4ae0*/  IMAD.MOV R5, RZ, RZ, -R5 ;  /* 0x000000ffff057224 */ /* 0x000fe400078e0a05 */
[----:B------:R-:W-:Y:S01]  /*4af0*/  @!P4 IMAD.MOV R111, RZ, RZ, -R111 ;  /* 0x000000ffff6fc224 */ /* 0x000fe200078e0a6f */
[C---:B------:R-:W-:Y:S01]  /*4b00*/  ISETP.GT.U32.AND P4, PT, R0.reuse, R39, PT ;  /* 0x000000270000720c */ /* 0x040fe20003f84070 */
[C---:B------:R-:W-:Y:S02]  /*4b10*/  IMAD R103, R0.reuse, R4, R103 ;  /* 0x0000000400677224 */ /* 0x040fe400078e0267 */
[----:B------:R-:W-:-:S02]  /*4b20*/  IMAD R101, R0, R5, R101 ;  /* 0x0000000500657224 */ /* 0x000fc400078e0265 */
[----:B------:R-:W-:Y:S02]  /*4b30*/  @!P3 IMAD.IADD R99, R99, 0x1, -R0 ;  /* 0x000000016363b824 */ /* 0x000fe400078e0a00 */
[----:B------:R-:W-:-:S03]  /*4b40*/  IMAD.HI.U32 R4, R3, R107, RZ ;  /* 0x0000006b03047227 */ /* 0x000fc600078e00ff */
[C---:B------:R-:W-:Y:S01]  /*4b50*/  ISETP.GT.U32.AND P3, PT, R0.reuse, R99, PT ;  /* 0x000000630000720c */ /* 0x040fe20003f64070 */
[----:B------:R-:W-:Y:S01]  /*4b60*/  @!P5 IMAD.IADD R113, R113, 0x1, -R0 ;  /* 0x000000017171d824 */ /* 0x000fe200078e0a00 */
[C---:B------:R-:W-:Y:S01]  /*4b70*/  ISETP.GT.U32.AND P5, PT, R0.reuse, R101, PT ;  /* 0x000000650000720c */ /* 0x040fe20003fa4070 */
[----:B------:R-:W-:Y:S02]  /*4b80*/  IMAD.MOV R5, RZ, RZ, -R4 ;  /* 0x000000ffff057224 */ /* 0x000fe400078e0a04 */
[--C-:B------:R-:W-:Y:S01]  /*4b90*/  @!P1 IMAD.IADD R23, R23, 0x1, -R0.reuse ;  /* 0x0000000117179824 */ /* 0x100fe200078e0a00 */
[C---:B------:R-:W-:Y:S01]  /*4ba0*/  ISETP.GT.U32.AND P1, PT, R0.reuse, R109, PT ;  /* 0x0000006d0000720c */ /* 0x040fe20003f24070 */
[----:B------:R-:W-:Y:S01]  /*4bb0*/  IMAD R107, R0, R5, R107 ;  /* 0x00000005006b7224 */ /* 0x000fe200078e026b */
[----:B------:R-:W-:Y:S01]  /*4bc0*/  LOP3.LUT R5, R2, 0x18c, RZ, 0xfc, !PT ;  /* 0x0000018c02057812 */ /* 0x000fe200078efcff */
[--C-:B------:R-:W-:Y:S02]  /*4bd0*/  @!P4 IMAD.IADD R39, R39, 0x1, -R0.reuse ;  /* 0x000000012727c824 */ /* 0x100fe400078e0a00 */
[----:B------:R-:W-:Y:S01]  /*4be0*/  @!P6 IMAD.MOV R113, RZ, RZ, -R113 ;  /* 0x000000ffff71e224 */ /* 0x000fe200078e0a71 */
[----:B------:R-:W-:Y:S01]  /*4bf0*/  ISETP.GT.U32.AND P4, PT, R0, R107, PT ;  /* 0x0000006b0000720c */ /* 0x000fe20003f84070 */
[--C-:B------:R-:W-:Y:S01]  /*4c00*/  @!P3 IMAD.IADD R99, R99, 0x1, -R0.reuse ;  /* 0x000000016363b824 */ /* 0x100fe200078e0a00 */
[----:B------:R-:W-:Y:S01]  /*4c10*/  ISETP.GE.AND P3, PT, R12, RZ, PT ;  /* 0x000000ff0c00720c */ /* 0x000fe20003f66270 */
[--C-:B------:R-:W-:Y:S01]  /*4c20*/  @!P5 IMAD.IADD R101, R101, 0x1, -R0.reuse ;  /* 0x000000016565d824 */ /* 0x100fe200078e0a00 */
[----:B------:R-:W-:Y:S01]  /*4c30*/  LOP3.LUT R12, R2, 0x188, RZ, 0xfc, !PT ;  /* 0x00000188020c7812 */ /* 0x000fe200078efcff */
[----:B------:R-:W-:Y:S01]  /*4c40*/  @!P0 IMAD.MOV R99, RZ, RZ, -R99 ;  /* 0x000000ffff638224 */ /* 0x000fe200078e0a63 */
[C---:B------:R-:W-:Y:S01]  /*4c50*/  ISETP.GT.U32.AND P0, PT, R0.reuse, R103, PT ;  /* 0x000000670000720c */ /* 0x040fe20003f04070 */
[----:B------:R-:W-:Y:S01]  /*4c60*/  @!P1 IMAD.IADD R109, R109, 0x1, -R0 ;  /* 0x000000016d6d9824 */ /* 0x000fe200078e0a00 */
[----:B------:R-:W-:Y:S01]  /*4c70*/  ISETP.GT.U32.AND P1, PT, R0, R101, PT ;  /* 0x000000650000720c */ /* 0x000fe20003f24070 */
[----:B------:R-:W-:Y:S01]  /*4c80*/  @!P2 IMAD.MOV R39, RZ, RZ, -R39 ;  /* 0x000000ffff27a224 */ /* 0x000fe200078e0a27 */
[----:B------:R-:W-:-:S02]  /*4c90*/  ISETP.GE.AND P5, PT, R14, RZ, PT ;  /* 0x000000ff0e00720c */ /* 0x000fc40003fa6270 */
[----:B------:R-:W-:Y:S01]  /*4ca0*/  IABS R9, R12 ;  /* 0x0000000c00097213 */ /* 0x000fe20000000000 */
[--C-:B------:R-:W-:Y:S01]  /*4cb0*/  @!P4 IMAD.IADD R107, R107, 0x1, -R0.reuse ;  /* 0x000000016b6bc824 */ /* 0x100fe200078e0a00 */
[----:B------:R-:W-:Y:S01]  /*4cc0*/  ISETP.GT.U32.AND P6, PT, R0, R109, PT ;  /* 0x0000006d0000720c */ /* 0x000fe20003fc4070 */
[----:B------:R-:W-:Y:S01]  /*4cd0*/  @!P3 IMAD.MOV R23, RZ, RZ, -R23 ;  /* 0x000000ffff17b224 */ /* 0x000fe200078e0a17 */
[----:B------:R-:W-:Y:S01]  /*4ce0*/  ISETP.GE.AND P3, PT, R18, RZ, PT ;  /* 0x000000ff1200720c */ /* 0x000fe20003f66270 */
[----:B------:R-:W-:Y:S01]  /*4cf0*/  IMAD.HI.U32 R4, R3, R9, RZ ;  /* 0x0000000903047227 */ /* 0x000fe200078e00ff */
[----:B------:R-:W-:Y:S02]  /*4d00*/  ISETP.GT.U32.AND P2, PT, R0, R107, PT ;  /* 0x0000006b0000720c */ /* 0x000fe40003f44070 */
[----:B------:R-:W-:Y:S01]  /*4d10*/  IABS R14, R5 ;  /* 0x00000005000e7213 */ /* 0x000fe20000000000 */
[----:B------:R-:W-:Y:S01]  /*4d20*/  @!P1 IMAD.IADD R101, R101, 0x1, -R0 ;  /* 0x0000000165659824 */ /* 0x000fe200078e0a00 */
[----:B------:R-:W-:Y:S01]  /*4d30*/  ISETP.GE.AND P4, PT, R5, RZ, PT ;  /* 0x000000ff0500720c */ /* 0x000fe20003f86270 */
[----:B------:R-:W-:Y:S01]  /*4d40*/  IMAD.MOV R4, RZ, RZ, -R4 ;  /* 0x000000ffff047224 */ /* 0x000fe200078e0a04 */
[----:B------:R-:W-:Y:S01]  /*4d50*/  ISETP.GE.AND P1, PT, R19, RZ, PT ;  /* 0x000000ff1300720c */ /* 0x000fe20003f26270 */
[--C-:B------:R-:W-:Y:S01]  /*4d60*/  @!P0 IMAD.IADD R103, R103, 0x1, -R0.reuse ;  /* 0x0000000167678824 */ /* 0x100fe200078e0a00 */
[----:B------:R-:W-:Y:S01]  /*4d70*/  ISETP.GE.AND P0, PT, R12, RZ, PT ;  /* 0x000000ff0c00720c */ /* 0x000fe20003f06270 */
[----:B------:R-:W-:Y:S01]  /*4d80*/  @!P5 IMAD.MOV R101, RZ, RZ, -R101 ;  /* 0x000000ffff65d224 */ /* 0x000fe200078e0a65 */
[----:B------:R-:W-:Y:S01]  /*4d90*/  LOP3.LUT R12, R2, 0x194, RZ, 0xfc, !PT ;  /* 0x00000194020c7812 */ /* 0x000fe200078efcff */
[C---:B------:R-:W-:Y:S01]  /*4da0*/  IMAD R4, R0.reuse, R4, R9 ;  /* 0x0000000400047224 */ /* 0x040fe200078e0209 */
[----:B------:R-:W-:Y:S01]  /*4db0*/  ISETP.GT.U32.AND P5, PT, R0, R103, PT ;  /* 0x000000670000720c */ /* 0x000fe20003fa4070 */
[--C-:B------:R-:W-:Y:S01]  /*4dc0*/  @!P2 IMAD.IADD R107, R107, 0x1, -R0.reuse ;  /* 0x000000016b6ba824 */ /* 0x100fe200078e0a00 */
[----:B------:R-:W-:Y:S01]  /*4dd0*/  LOP3.LUT R9, R2, 0x190, RZ, 0xfc, !PT ;  /* 0x0000019002097812 */ /* 0x000fe200078efcff */
[----:B------:R-:W-:Y:S01]  /*4de0*/  @!P6 IMAD.IADD R109, R109, 0x1, -R0 ;  /* 0x000000016d6de824 */ /* 0x000fe200078e0a00 */
[----:B------:R-:W-:Y:S01]  /*4df0*/  ISETP.GT.U32.AND P2, PT, R0, R4, PT ;  /* 0x000000040000720c */ /* 0x000fe20003f44070 */
[----:B------:R-:W-:Y:S01]  /*4e00*/  IMAD.HI.U32 R5, R3, R14, RZ ;  /* 0x0000000e03057227 */ /* 0x000fe200078e00ff */
[----:B------:R-:W-:-:S02]  /*4e10*/  IABS R16, R9 ;  /* 0x0000000900107213 */ /* 0x000fc40000000000 */
[----:B------:R-:W-:Y:S01]  /*4e20*/  IABS R38, R12 ;  /* 0x0000000c00267213 */ /* 0x000fe20000000000 */
[----:B------:R-:W-:Y:S01]  /*4e30*/  @!P3 IMAD.MOV R109, RZ, RZ, -R109 ;  /* 0x000000ffff6db224 */ /* 0x000fe200078e0a6d */
[----:B------:R-:W-:Y:S01]  /*4e40*/  ISETP.GE.AND P6, PT, R20, RZ, PT ;  /* 0x000000ff1400720c */ /* 0x000fe20003fc6270 */
[----:B------:R-:W-:Y:S01]  /*4e50*/  IMAD.MOV R5, RZ, RZ, -R5 ;  /* 0x000000ffff057224 */ /* 0x000fe200078e0a05 */
[----:B------:R-:W-:Y:S01]  /*4e60*/  ISETP.GE.AND P3, PT, R9, RZ, PT ;  /* 0x000000ff0900720c */ /* 0x000fe20003f66270 */
[----:B------:R-:W-:Y:S01]  /*4e70*/  @!P5 IMAD.IADD R103, R103, 0x1, -R0 ;  /* 0x000000016767d824 */ /* 0x000fe200078e0a00 */
[----:B------:R-:W-:Y:S01]  /*4e80*/  ISETP.GE.AND P5, PT, R12, RZ, PT ;  /* 0x000000ff0c00720c */ /* 0x000fe20003fa6270 */
[C---:B------:R-:W-:Y:S01]  /*4e90*/  IMAD.HI.U32 R9, R3.reuse, R16, RZ ;  /* 0x0000001003097227 */ /* 0x040fe200078e00ff */
[C---:B------:R-:W-:Y:S02]  /*4ea0*/  LOP3.LUT R18, R2.reuse, 0x198, RZ, 0xfc, !PT ;  /* 0x0000019802127812 */ /* 0x040fe400078efcff */
[----:B------:R-:W-:Y:S01]  /*4eb0*/  LOP3.LUT R20, R2, 0x19c, RZ, 0xfc, !PT ;  /* 0x0000019c02147812 */ /* 0x000fe200078efcff */
[----:B------:R-:W-:Y:S01]  /*4ec0*/  IMAD.HI.U32 R12, R3, R38, RZ ;  /* 0x00000026030c7227 */ /* 0x000fe200078e00ff */
[----:B------:R-:W-:-:S02]  /*4ed0*/  IABS R36, R18 ;  /* 0x0000001200247213 */ /* 0x000fc40000000000 */
[----:B------:R-:W-:Y:S01]  /*4ee0*/  IABS R34, R20 ;  /* 0x0000001400227213 */ /* 0x000fe20000000000 */
[----:B------:R-:W-:Y:S02]  /*4ef0*/  IMAD.MOV R9, RZ, RZ, -R9 ;  /* 0x000000ffff097224 */ /* 0x000fe400078e0a09 */
[----:B------:R-:W-:Y:S02]  /*4f00*/  @!P2 IMAD.IADD R4, R4, 0x1, -R0 ;  /* 0x000000010404a824 */ /* 0x000fe400078e0a00 */
[----:B------:R-:W-:Y:S02]  /*4f10*/  IMAD.MOV R19, RZ, RZ, -R12 ;  /* 0x000000ffff137224 */ /* 0x000fe400078e0a0c */
[C---:B------:R-:W-:Y:S01]  /*4f20*/  IMAD R12, R0.reuse, R5, R14 ;  /* 0x00000005000c7224 */ /* 0x040fe200078e020e */
[C---:B------:R-:W-:Y:S01]  /*4f30*/  ISETP.GT.U32.AND P2, PT, R0.reuse, R4, PT ;  /* 0x000000040000720c */ /* 0x040fe20003f44070 */
[----:B------:R-:W-:Y:S01]  /*4f40*/  IMAD R14, R0, R9, R16 ;  /* 0x00000009000e7224 */ /* 0x000fe200078e0210 */
[----:B------:R-:W-:Y:S01]  /*4f50*/  LOP3.LUT R16, R2, 0x1a0, RZ, 0xfc, !PT ;  /* 0x000001a002107812 */ /* 0x000fe200078efcff */
[----:B------:R-:W-:Y:S01]  /*4f60*/  @!P1 IMAD.MOV R103, RZ, RZ, -R103 ;  /* 0x000000ffff679224 */ /* 0x000fe200078e0a67 */
[C---:B------:R-:W-:Y:S01]  /*4f70*/  ISETP.GT.U32.AND P1, PT, R0.reuse, R12, PT ;  /* 0x0000000c0000720c */ /* 0x040fe20003f24070 */
[----:B------:R-:W-:Y:S01]  /*4f80*/  @!P6 IMAD.MOV R107, RZ, RZ, -R107 ;  /* 0x000000ffff6be224 */ /* 0x000fe200078e0a6b */
[----:B------:R-:W-:Y:S01]  /*4f90*/  ISETP.GT.U32.AND P6, PT, R0, R14, PT ;  /* 0x0000000e0000720c */ /* 0x000fe20003fc4070 */
[----:B------:R-:W-:Y:S01]  /*4fa0*/  IMAD.HI.U32 R5, R3, R36, RZ ;  /* 0x0000002403057227 */ /* 0x000fe200078e00ff */
[----:B------:R-:W-:-:S03]  /*4fb0*/  IABS R251, R16 ;  /* 0x0000001000fb7213 */ /* 0x000fc60000000000 */
[----:B------:R-:W-:Y:S02]  /*4fc0*/  IMAD.MOV R5, RZ, RZ, -R5 ;  /* 0x000000ffff057224 */ /* 0x000fe400078e0a05 */
[----:B------:R-:W-:Y:S02]  /*4fd0*/  @!P2 IMAD.IADD R4, R4, 0x1, -R0 ;  /* 0x000000010404a824 */ /* 0x000fe400078e0a00 */
[----:B------:R-:W-:Y:S02]  /*4fe0*/  IMAD R36, R0, R5, R36 ;  /* 0x0000000500247224 */ /* 0x000fe400078e0224 */
[--C-:B------:R-:W-:Y:S02]  /*4ff0*/  @!P1 IMAD.IADD R12, R12, 0x1, -R0.reuse ;  /* 0x000000010c0c9824 */ /* 0x100fe400078e0a00 */
[----:B------:R-:W-:Y:S02]  /*5000*/  @!P6 IMAD.IADD R14, R14, 0x1, -R0 ;  /* 0x000000010e0ee824 */ /* 0x000fe400078e0a00 */
[----:B------:R-:W-:Y:S01]  /*5010*/  @!P0 IMAD.MOV R4, RZ, RZ, -R4 ;  /* 0x000000ffff048224 */ /* 0x000fe200078e0a04 */
[C---:B------:R-:W-:Y:S01]  /*5020*/  ISETP.GT.U32.AND P0, PT, R0.reuse, R36, PT ;  /* 0x000000240000720c */ /* 0x040fe20003f04070 */
[C---:B------:R-:W-:Y:S01]  /*5030*/  IMAD R38, R0.reuse, R19, R38 ;  /* 0x0000001300267224 */ /* 0x040fe200078e0226 */
[C---:B------:R-:W-:Y:S01]  /*5040*/  ISETP.GT.U32.AND P1, PT, R0.reuse, R12, PT ;  /* 0x0000000c0000720c */ /* 0x040fe20003f24070 */
[----:B------:R-:W-:Y:S01]  /*5050*/  IMAD.HI.U32 R9, R3, R34, RZ ;  /* 0x0000002203097227 */ /* 0x000fe200078e00ff */
[----:B------:R-:W-:-:S02]  /*5060*/  ISETP.GT.U32.AND P6, PT, R0, R14, PT ;  /* 0x0000000e0000720c */ /* 0x000fc40003fc4070 */
[----:B------:R-:W-:Y:S01]  /*5070*/  ISETP.GT.U32.AND P2, PT, R0, R38, PT ;  /* 0x000000260000720c */ /* 0x000fe20003f44070 */
[----:B------:R-:W-:Y:S01]  /*5080*/  IMAD.HI.U32 R5, R3, R251, RZ ;  /* 0x000000fb03057227 */ /* 0x000fe200078e00ff */
[----:B------:R-:W-:-:S03]  /*5090*/  LOP3.LUT R19, R2, 0x1a4, RZ, 0xfc, !PT ;  /* 0x000001a402137812 */ /* 0x000fc600078efcff */
[----:B------:R-:W-:Y:S01]  /*50a0*/  IMAD.MOV R9, RZ, RZ, -R9 ;  /* 0x000000ffff097224 */ /* 0x000fe200078e0a09 */
[----:B------:R-:W-:Y:S01]  /*50b0*/  IABS R247, R19 ;  /* 0x0000001300f77213 */ /* 0x000fe20000000000 */
[----:B------:R-:W-:Y:S02]  /*50c0*/  IMAD.MOV R5, RZ, RZ, -R5 ;  /* 0x000000ffff057224 */ /* 0x000fe400078e0a05 */
[C---:B------:R-:W-:Y:S02]  /*50d0*/  IMAD R34, R0.reuse, R9, R34 ;  /* 0x0000000900227224 */ /* 0x040fe400078e0222 */
[----:B------:R-:W-:Y:S02]  /*50e0*/  IMAD R251, R0, R5, R251 ;  /* 0x0000000500fb7224 */ /* 0x000fe400078e02fb */
[--C-:B------:R-:W-:Y:S02]  /*50f0*/  @!P0 IMAD.IADD R36, R36, 0x1, -R0.reuse ;  /* 0x0000000124248824 */ /* 0x100fe400078e0a00 */
[--C-:B------:R-:W-:Y:S01]  /*5100*/  @!P1 IMAD.IADD R12, R12, 0x1, -R0.reuse ;  /* 0x000000010c0c9824 */ /* 0x100fe200078e0a00 */
[----:B------:R-:W-:Y:S01]  /*5110*/  ISETP.GT.U32.AND P1, PT, R0, R34, PT ;  /* 0x000000220000720c */ /* 0x000fe20003f24070 */
[----:B------:R-:W-:Y:S01]  /*5120*/  @!P6 IMAD.IADD R14, R14, 0x1, -R0 ;  /* 0x000000010e0ee824 */ /* 0x000fe200078e0a00 */
[C---:B------:R-:W-:Y:S01]  /*5130*/  ISETP.GT.U32.AND P6, PT, R0.reuse, R251, PT ;  /* 0x000000fb0000720c */ /* 0x040fe20003fc4070 */
[----:B------:R-:W-:Y:S01]  /*5140*/  IMAD.HI.U32 R5, R3, R247, RZ ;  /* 0x000000f703057227 */ /* 0x000fe200078e00ff */
[----:B------:R-:W-:-:S03]  /*5150*/  ISETP.GT.U32.AND P0, PT, R0, R36, PT ;  /* 0x000000240000720c */ /* 0x000fc60003f04070 */
[----:B------:R-:W-:Y:S02]  /*5160*/  @!P2 IMAD.IADD R38, R38, 0x1, -R0 ;  /* 0x000000012626a824 */ /* 0x000fe400078e0a00 */
[----:B------:R-:W-:Y:S01]  /*5170*/  @!P4 IMAD.MOV R12, RZ, RZ, -R12 ;  /* 0x000000ffff0cc224 */ /* 0x000fe200078e0a0c */
[----:B------:R-:W-:Y:S01]  /*5180*/  ISETP.GE.AND P4, PT, R18, RZ, PT ;  /* 0x000000ff1200720c */ /* 0x000fe20003f86270 */
[----:B------:R-:W-:Y:S01]  /*5190*/  IMAD.HI.U32 R9, R3, R239, RZ ;  /* 0x000000ef03097227 */ /* 0x000fe200078e00ff */
[----:B------:R-:W-:Y:S02]  /*51a0*/  ISETP.GT.U32.AND P2, PT, R0, R38, PT ;  /* 0x000000260000720c */ /* 0x000fe40003f44070 */
[----:B------:R-:W-:Y:S01]  /*51b0*/  LOP3.LUT R18, R2, 0x1bc, RZ, 0xfc, !PT ;  /* 0x000001bc02127812 */ /* 0x000fe200078efcff */
[----:B------:R-:W-:Y:S02]  /*51c0*/  IMAD.MOV R5, RZ, RZ, -R5 ;  /* 0x000000ffff057224 */ /* 0x000fe400078e0a05 */
[----:B------:R-:W-:-:S02]  /*51d0*/  IMAD.MOV R9, RZ, RZ, -R9 ;  /* 0x000000ffff097224 */ /* 0x000fc400078e0a09 */
[----:B------:R-:W-:Y:S01]  /*51e0*/  IMAD R247, R0, R5, R247 ;  /* 0x0000000500f77224 */ /* 0x000fe200078e02f7 */
[----:B------:R-:W-:Y:S01]  /*51f0*/  LOP3.LUT R5, R2, 0x1ac, RZ, 0xfc, !PT ;  /* 0x000001ac02057812 */ /* 0x000fe200078efcff */
[--C-:B------:R-:W-:Y:S01]  /*5200*/  @!P1 IMAD.IADD R34, R34, 0x1, -R0.reuse ;  /* 0x0000000122229824 */ /* 0x100fe200078e0a00 */
[----:B------:R-:W-:Y:S01]  /*5210*/  ISETP.GE.AND P1, PT, R16, RZ, PT ;  /* 0x000000ff1000720c */ /* 0x000fe20003f26270 */
[----:B------:R-:W-:Y:S01]  /*5220*/  IMAD R239, R0, R9, R239 ;  /* 0x0000000900ef7224 */ /* 0x000fe200078e02ef */
[----:B------:R-:W-:Y:S01]  /*5230*/  IABS R29, R5 ;  /* 0x00000005001d7213 */ /* 0x000fe20000000000 */
[--C-:B------:R-:W-:Y:S01]  /*5240*/  @!P6 IMAD.IADD R251, R251, 0x1, -R0.reuse ;  /* 0x00000001fbfbe824 */ /* 0x100fe200078e0a00 */
[----:B------:R-:W-:Y:S01]  /*5250*/  LOP3.LUT R16, R2, 0x1b0, RZ, 0xfc, !PT ;  /* 0x000001b002107812 */ /* 0x000fe200078efcff */
[----:B------:R-:W-:Y:S01]  /*5260*/  @!P0 IMAD.IADD R36, R36, 0x1, -R0 ;  /* 0x0000000124248824 */ /* 0x000fe200078e0a00 */
[C---:B------:R-:W-:Y:S01]  /*5270*/  ISETP.GT.U32.AND P0, PT, R0.reuse, R247, PT ;  /* 0x000000f70000720c */ /* 0x040fe20003f04070 */
[----:B------:R-:W-:Y:S01]  /*5280*/  @!P3 IMAD.MOV R14, RZ, RZ, -R14 ;  /* 0x000000ffff0eb224 */ /* 0x000fe200078e0a0e */
[C---:B------:R-:W-:Y:S01]  /*5290*/  ISETP.GT.U32.AND P3, PT, R0.reuse, R34, PT ;  /* 0x000000220000720c */ /* 0x040fe20003f64070 */
[----:B------:R-:W-:Y:S01]  /*52a0*/  @!P4 IMAD.MOV R36, RZ, RZ, -R36 ;  /* 0x000000ffff24c224 */ /* 0x000fe200078e0a24 */
[----:B------:R-:W-:Y:S01]  /*52b0*/  ISETP.GT.U32.AND P6, PT, R0, R251, PT ;  /* 0x000000fb0000720c */ /* 0x000fe20003fc4070 */
[----:B------:R-:W-:Y:S01]  /*52c0*/  @!P2 IMAD.IADD R38, R38, 0x1, -R0 ;  /* 0x000000012626a824 */ /* 0x000fe200078e0a00 */
[----:B------:R-:W-:-:S02]  /*52d0*/  ISETP.GT.U32.AND P4, PT, R0, R239, PT ;  /* 0x000000ef0000720c */ /* 0x000fc40003f84070 */
[----:B------:R-:W-:Y:S01]  /*52e0*/  ISETP.GE.AND P2, PT, R20, RZ, PT ;  /* 0x000000ff1400720c */ /* 0x000fe20003f46270 */
[----:B------:R-:W-:Y:S01]  /*52f0*/  @!P5 IMAD.MOV R38, RZ, RZ, -R38 ;  /* 0x000000ffff26d224 */ /* 0x000fe200078e0a26 */
[----:B------:R-:W-:Y:S02]  /*5300*/  IABS R21, R16 ;  /* 0x0000001000157213 */ /* 0x000fe40000000000 */
[----:B------:R-:W-:Y:S01]  /*5310*/  ISETP.GE.AND P5, PT, R19, RZ, PT ;  /* 0x000000ff1300720c */ /* 0x000fe20003fa6270 */
[--C-:B------:R-:W-:Y:S01]  /*5320*/  @!P0 IMAD.IADD R247, R247, 0x1, -R0.reuse ;  /* 0x00000001f7f78824 */ /* 0x100fe200078e0a00 */
[----:B------:R-:W-:Y:S01]  /*5330*/  ISETP.GE.AND P0, PT, R16, RZ, PT ;  /* 0x000000ff1000720c */ /* 0x000fe20003f06270 */
[--C-:B------:R-:W-:Y:S01]  /*5340*/  @!P3 IMAD.IADD R34, R34, 0x1, -R0.reuse ;  /* 0x000000012222b824 */ /* 0x100fe200078e0a00 */
[----:B------:R-:W-:Y:S01]  /*5350*/  ISETP.GE.AND P3, PT, R22, RZ, PT ;  /* 0x000000ff1600720c */ /* 0x000fe20003f66270 */
[--C-:B------:R-:W-:Y:S01]  /*5360*/  @!P6 IMAD.IADD R251, R251, 0x1, -R0.reuse ;  /* 0x00000001fbfbe824 */ /* 0x100fe200078e0a00 */
[----:B------:R-:W-:Y:S01]  /*5370*/  ISETP.GE.AND P6, PT, R5, RZ, PT ;  /* 0x000000ff0500720c */ /* 0x000fe20003fc6270 */
[----:B------:R-:W-:Y:S01]  /*5380*/  @!P4 IMAD.IADD R239, R239, 0x1, -R0 ;  /* 0x00000001efefc824 */ /* 0x000fe200078e0a00 */
[----:B------:R-:W-:Y:S01]  /*5390*/  ISETP.GT.U32.AND P4, PT, R0, R247, PT ;  /* 0x000000f70000720c */ /* 0x000fe20003f84070 */
[----:B------:R-:W-:Y:S01]  /*53a0*/  IMAD.HI.U32 R5, R3, R29, RZ ;  /* 0x0000001d03057227 */ /* 0x000fe200078e00ff */
[----:B------:R-:W-:-:S02]  /*53b0*/  IABS R20, R18 ;  /* 0x0000001200147213 */ /* 0x000fc40000000000 */
[----:B------:R-:W-:Y:S01]  /*53c0*/  LOP3.LUT R22, R2, 0x1c0, RZ, 0xfc, !PT ;  /* 0x000001c002167812 */ /* 0x000fe200078efcff */
[----:B------:R-:W-:Y:S01]  /*53d0*/  @!P2 IMAD.MOV R34, RZ, RZ, -R34 ;  /* 0x000000ffff22a224 */ /* 0x000fe200078e0a22 */
[----:B------:R-:W-:Y:S01]  /*53e0*/  ISETP.GT.U32.AND P2, PT, R0, R239, PT ;  /* 0x000000ef0000720c */ /* 0x000fe20003f44070 */
[----:B------:R-:W-:Y:S01]  /*53f0*/  IMAD.MOV R5, RZ, RZ, -R5 ;  /* 0x000000ffff057224 */ /* 0x000fe200078e0a05 */
[----:B------:R-:W-:Y:S01]  /*5400*/  IABS R31, R22 ;  /* 0x00000016001f7213 */ /* 0x000fe20000000000 */
[----:B------:R-:W-:-:S04]  /*5410*/  IMAD.HI.U32 R9, R3, R21, RZ ;  /* 0x0000001503097227 */ /* 0x000fc800078e00ff */
[----:B------:R-:W-:Y:S01]  /*5420*/  IMAD R29, R0, R5, R29 ;  /* 0x00000005001d7224 */ /* 0x000fe200078e021d */
[----:B------:R-:W-:Y:S01]  /*5430*/  LOP3.LUT R5, R2, 0x1b4, RZ, 0xfc, !PT ;  /* 0x000001b402057812 */ /* 0x000fe200078efcff */
[----:B------:R-:W-:Y:S02]  /*5440*/  IMAD.MOV R9, RZ, RZ, -R9 ;  /* 0x000000ffff097224 */ /* 0x000fe400078e0a09 */
[--C-:B------:R-:W-:Y:S01]  /*5450*/  @!P4 IMAD.IADD R247, R247, 0x1, -R0.reuse ;  /* 0x00000001f7f7c824 */ /* 0x100fe200078e0a00 */
[C---:B------:R-:W-:Y:S01]  /*5460*/  ISETP.GT.U32.AND P4, PT, R0.reuse, R29, PT ;  /* 0x0000001d0000720c */ /* 0x040fe20003f84070 */
[----:B------:R-:W-:Y:S01]  /*5470*/  IMAD R21, R0, R9, R21 ;  /* 0x0000000900157224 */ /* 0x000fe200078e0215 */
[----:B------:R-:W-:Y:S01]  /*5480*/  IABS R19, R5 ;  /* 0x0000000500137213 */ /* 0x000fe20000000000 */
[----:B------:R-:W-:Y:S01]  /*5490*/  @!P2 IMAD.IADD R239, R239, 0x1, -R0 ;  /* 0x00000001efefa824 */ /* 0x000fe200078e0a00 */
[----:B------:R-:W-:Y:S01]  /*54a0*/  LOP3.LUT R9, R2, 0x1b8, RZ, 0xfc, !PT ;  /* 0x000001b802097812 */ /* 0x000fe200078efcff */
[----:B------:R-:W-:Y:S01]  /*54b0*/  @!P1 IMAD.MOV R251, RZ, RZ, -R251 ;  /* 0x000000fffffb9224 */ /* 0x000fe200078e0afb */
[----:B------:R-:W-:Y:S01]  /*54c0*/  ISETP.GE.AND P1, PT, R5, RZ, PT ;  /* 0x000000ff0500720c */ /* 0x000fe20003f26270 */
[----:B------:R-:W-:Y:S01]  /*54d0*/  @!P3 IMAD.MOV R239, RZ, RZ, -R239 ;  /* 0x000000ffffefb224 */ /* 0x000fe200078e0aef */
[----:B------:R-:W-:Y:S01]  /*54e0*/  ISETP.GT.U32.AND P3, PT, R0, R21, PT ;  /* 0x000000150000720c */ /* 0x000fe20003f64070 */
[----:B------:R-:W-:Y:S01]  /*54f0*/  IMAD.HI.U32 R5, R3, R19, RZ ;  /* 0x0000001303057227 */ /* 0x000fe200078e00ff */
[----:B------:R-:W-:-:S02]  /*5500*/  IABS R16, R9 ;  /* 0x0000000900107213 */ /* 0x000fc40000000000 */
[----:B------:R-:W-:Y:S01]  /*5510*/  ISETP.GE.AND P2, PT, R9, RZ, PT ;  /* 0x000000ff0900720c */ /* 0x000fe20003f46270 */
[----:B------:R-:W-:Y:S02]  /*5520*/  @!P4 IMAD.IADD R29, R29, 0x1, -R0 ;  /* 0x000000011d1dc824 */ /* 0x000fe400078e0a00 */
[----:B------:R-:W-:Y:S02]  /*5530*/  IMAD.MOV R5, RZ, RZ, -R5 ;  /* 0x000000ffff057224 */ /* 0x000fe400078e0a05 */
[----:B------:R-:W-:Y:S01]  /*5540*/  IMAD.HI.U32 R9, R3, R16, RZ ;  /* 0x0000001003097227 */ /* 0x000fe200078e00ff */
[----:B------:R-:W-:-:S03]  /*5550*/  ISETP.GT.U32.AND P4, PT, R0, R29, PT ;  /* 0x0000001d0000720c */ /* 0x000fc60003f84070 */
[----:B------:R-:W-:Y:S02]  /*5560*/  @!P3 IMAD.IADD R21, R21, 0x1, -R0 ;  /* 0x000000011515b824 */ /* 0x000fe400078e0a00 */
[C---:B------:R-:W-:Y:S02]  /*5570*/  IMAD R19, R0.reuse, R5, R19 ;  /* 0x0000000500137224 */ /* 0x040fe400078e0213 */
[----:B------:R-:W-:Y:S01]  /*5580*/  IMAD.MOV R9, RZ, RZ, -R9 ;  /* 0x000000ffff097224 */ /* 0x000fe200078e0a09 */
[----:B------:R-:W-:Y:S01]  /*5590*/  ISETP.GT.U32.AND P3, PT, R0, R21, PT ;  /* 0x000000150000720c */ /* 0x000fe20003f64070 */
[----:B------:R-:W-:-:S04]  /*55a0*/  IMAD.HI.U32 R5, R3, R20, RZ ;  /* 0x0000001403057227 */ /* 0x000fc800078e00ff */
[C---:B------:R-:W-:Y:S02]  /*55b0*/  IMAD R9, R0.reuse, R9, R16 ;  /* 0x0000000900097224 */ /* 0x040fe400078e0210 */
[----:B------:R-:W-:Y:S01]  /*55c0*/  @!P4 IMAD.IADD R29, R29, 0x1, -R0 ;  /* 0x000000011d1dc824 */ /* 0x000fe200078e0a00 */
[C---:B------:R-:W-:Y:S01]  /*55d0*/  ISETP.GT.U32.AND P4, PT, R0.reuse, R19, PT ;  /* 0x000000130000720c */ /* 0x040fe20003f84070 */
[----:B------:R-:W-:Y:S02]  /*55e0*/  IMAD.MOV R5, RZ, RZ, -R5 ;  /* 0x000000ffff057224 */ /* 0x000fe400078e0a05 */
[----:B------:R-:W-:Y:S01]  /*55f0*/  @!P6 IMAD.MOV R29, RZ, RZ, -R29 ;  /* 0x000000ffff1de224 */ /* 0x000fe200078e0a1d */
[C---:B------:R-:W-:Y:S01]  /*5600*/  ISETP.GT.U32.AND P6, PT, R0.reuse, R9, PT ;  /* 0x000000090000720c */ /* 0x040fe20003fc4070 */
[----:B------:R-:W-:Y:S02]  /*5610*/  IMAD R5, R0, R5, R20 ;  /* 0x0000000500057224 */ /* 0x000fe400078e0214 */
[----:B------:R-:W-:-:S02]  /*5620*/  @!P3 IMAD.IADD R21, R21, 0x1, -R0 ;  /* 0x000000011515b824 */ /* 0x000fc400078e0a00 */
[----:B------:R-:W-:Y:S01]  /*5630*/  IMAD.HI.U32 R16, R3, R31, RZ ;  /* 0x0000001f03107227 */ /* 0x000fe200078e00ff */
[----:B------:R-:W-:-:S03]  /*5640*/  ISETP.GT.U32.AND P3, PT, R0, R5, PT ;  /* 0x000000050000720c */ /* 0x000fc60003f64070 */
[----:B------:R-:W-:Y:S01]  /*5650*/  @!P5 IMAD.MOV R247, RZ, RZ, -R247 ;  /* 0x000000fffff7d224 */ /* 0x000fe200078e0af7 */
[----:B------:R-:W-:Y:S01]  /*5660*/  ISETP.GE.AND P5, PT, R18, RZ, PT ;  /* 0x000000ff1200720c */ /* 0x000fe20003fa6270 */
[----:B------:R-:W-:Y:S02]  /*5670*/  IMAD.MOV R16, RZ, RZ, -R16 ;  /* 0x000000ffff107224 */ /* 0x000fe400078e0a10 */
[----:B------:R-:W-:Y:S02]  /*5680*/  @!P6 IMAD.IADD R9, R9, 0x1, -R0 ;  /* 0x000000010909e824 */ /* 0x000fe400078e0a00 */
[----:B------:R-:W-:-:S03]  /*5690*/  IMAD.HI.U32 R18, R3, R237, RZ ;  /* 0x000000ed03127227 */ /* 0x000fc600078e00ff */
[C---:B------:R-:W-:Y:S01]  /*56a0*/  ISETP.GT.U32.AND P6, PT, R0.reuse, R9, PT ;  /* 0x000000090000720c */ /* 0x040fe20003fc4070 */
[----:B------:R-:W-:Y:S02]  /*56b0*/  @!P3 IMAD.IADD R5, R5, 0x1, -R0 ;  /* 0x000000010505b824 */ /* 0x000fe400078e0a00 */
[C---:B------:R-:W-:Y:S02]  /*56c0*/  IMAD R31, R0.reuse, R16, R31 ;  /* 0x00000010001f7224 */ /* 0x040fe400078e021f */
[----:B------:R-:W-:Y:S01]  /*56d0*/  IMAD.MOV R18, RZ, RZ, -R18 ;  /* 0x000000ffff127224 */ /* 0x000fe200078e0a12 */
[----:B------:R-:W-:Y:S01]  /*56e0*/  ISETP.GT.U32.AND P3, PT, R0, R5, PT ;  /* 0x000000050000720c */ /* 0x000fe20003f64070 */
[----:B------:R-:W-:-:S04]  /*56f0*/  IMAD.HI.U32 R16, R3, R235, RZ ;  /* 0x000000eb03107227 */ /* 0x000fc800078e00ff */
[C---:B------:R-:W-:Y:S02]  /*5700*/  IMAD R237, R0.reuse, R18, R237 ;  /* 0x0000001200ed7224 */ /* 0x040fe400078e02ed */
[----:B------:R-:W-:Y:S02]  /*5710*/  IMAD.MOV R16, RZ, RZ, -R16 ;  /* 0x000000ffff107224 */ /* 0x000fe400078e0a10 */
[--C-:B------:R-:W-:Y:S01]  /*5720*/  @!P6 IMAD.IADD R9, R9, 0x1, -R0.reuse ;  /* 0x000000010909e824 */ /* 0x100fe200078e0a00 */
[C---:B------:R-:W-:Y:S01]  /*5730*/  ISETP.GT.U32.AND P6, PT, R0.reuse, R237, PT ;  /* 0x000000ed0000720c */ /* 0x040fe20003fc4070 */
[C---:B------:R-:W-:Y:S02]  /*5740*/  IMAD R235, R0.reuse, R16, R235 ;  /* 0x0000001000eb7224 */ /* 0x040fe400078e02eb */
[--C-:B------:R-:W-:Y:S02]  /*5750*/  @!P3 IMAD.IADD R5, R5, 0x1, -R0.reuse ;  /* 0x000000010505b824 */ /* 0x100fe400078e0a00 */
[----:B------:R-:W-:Y:S01]  /*5760*/  @!P4 IMAD.IADD R19, R19, 0x1, -R0 ;  /* 0x000000011313c824 */ /* 0x000fe200078e0a00 */
[----:B------:R-:W-:Y:S01]  /*5770*/  ISETP.GT.U32.AND P3, PT, R0, R235, PT ;  /* 0x000000eb0000720c */ /* 0x000fe20003f64070 */
[----:B------:R-:W-:-:S03]  /*5780*/  IMAD.HI.U32 R18, R3, R33, RZ ;  /* 0x0000002103127227 */ /* 0x000fc600078e00ff */
[----:B------:R-:W-:Y:S01]  /*5790*/  ISETP.GT.U32.AND P4, PT, R0, R19, PT ;  /* 0x000000130000720c */ /* 0x000fe20003f84070 */
[----:B------:R-:W-:Y:S02]  /*57a0*/  IMAD.MOV R18, RZ, RZ, -R18 ;  /* 0x000000ffff127224 */ /* 0x000fe400078e0a12 */
[----:B------:R-:W-:Y:S02]  /*57b0*/  @!P6 IMAD.IADD R237, R237, 0x1, -R0 ;  /* 0x00000001edede824 */ /* 0x000fe400078e0a00 */
[----:B------:R-:W-:-:S04]  /*57c0*/  IMAD.HI.U32 R16, R3, R233, RZ ;  /* 0x000000e903107227 */ /* 0x000fc800078e00ff */
[----:B------:R-:W-:Y:S01]  /*57d0*/  @!P3 IMAD.IADD R235, R235, 0x1, -R0 ;  /* 0x00000001ebebb824 */ /* 0x000fe200078e0a00 */
[C---:B------:R-:W-:Y:S01]  /*57e0*/  ISETP.GT.U32.AND P3, PT, R0.reuse, R237, PT ;  /* 0x000000ed0000720c */ /* 0x040fe20003f64070 */
[----:B------:R-:W-:Y:S02]  /*57f0*/  IMAD R33, R0, R18, R33 ;  /* 0x0000001200217224 */ /* 0x000fe400078e0221 */
[----:B------:R-:W-:-:S04]  /*5800*/  IMAD.HI.U32 R20, R3, R35, RZ ;  /* 0x0000002303147227 */ /* 0x000fc800078e00ff */
[----:B------:R-:W-:Y:S02]  /*5810*/  IMAD.MOV R16, RZ, RZ, -R16 ;  /* 0x000000ffff107224 */ /* 0x000fe400078e0a10 */
[----:B------:R-:W-:Y:S01]  /*5820*/  @!P4 IMAD.IADD R19, R19, 0x1, -R0 ;  /* 0x000000011313c824 */ /* 0x000fe200078e0a00 */
[C---:B------:R-:W-:Y:S01]  /*5830*/  ISETP.GT.U32.AND P4, PT, R0.reuse, R31, PT ;  /* 0x0000001f0000720c */ /* 0x040fe20003f84070 */
[----:B------:R-:W-:Y:S02]  /*5840*/  IMAD.MOV R20, RZ, RZ, -R20 ;  /* 0x000000ffff147224 */ /* 0x000fe400078e0a14 */
[----:B------:R-:W-:Y:S01]  /*5850*/  @!P3 IMAD.IADD R237, R237, 0x1, -R0 ;  /* 0x00000001ededb824 */ /* 0x000fe200078e0a00 */
[C---:B------:R-:W-:Y:S01]  /*5860*/  ISETP.GT.U32.AND P3, PT, R0.reuse, R33, PT ;  /* 0x000000210000720c */ /* 0x040fe20003f64070 */
[----:B------:R-:W-:Y:S02]  /*5870*/  IMAD R233, R0, R16, R233 ;  /* 0x0000001000e97224 */ /* 0x000fe400078e02e9 */
[----:B------:R-:W-:-:S04]  /*5880*/  IMAD.HI.U32 R16, R3, R37, RZ ;  /* 0x0000002503107227 */ /* 0x000fc800078e00ff */
[C---:B------:R-:W-:Y:S02]  /*5890*/  IMAD R35, R0.reuse, R20, R35 ;  /* 0x0000001400237224 */ /* 0x040fe400078e0223 */
[----:B------:R-:W-:Y:S02]  /*58a0*/  IMAD.MOV R20, RZ, RZ, -R16 ;  /* 0x000000ffff147224 */ /* 0x000fe400078e0a10 */
[----:B------:R-:W-:Y:S01]  /*58b0*/  @!P0 IMAD.MOV R21, RZ, RZ, -R21 ;  /* 0x000000ffff158224 */ /* 0x000fe200078e0a15 */
[C---:B------:R-:W-:Y:S01]  /*58c0*/  ISETP.GT.U32.AND P0, PT, R0.reuse, R235, PT ;  /* 0x000000eb0000720c */ /* 0x040fe20003f04070 */
[C---:B------:R-:W-:Y:S02]  /*58d0*/  IMAD R37, R0.reuse, R20, R37 ;  /* 0x0000001400257224 */ /* 0x040fe400078e0225 */
[--C-:B------:R-:W-:Y:S02]  /*58e0*/  @!P3 IMAD.IADD R33, R33, 0x1, -R0.reuse ;  /* 0x000000012121b824 */ /* 0x100fe400078e0a00 */
[----:B------:R-:W-:Y:S01]  /*58f0*/  @!P4 IMAD.IADD R31, R31, 0x1, -R0 ;  /* 0x000000011f1fc824 */ /* 0x000fe200078e0a00 */
[----:B------:R-:W-:Y:S01]  /*5900*/  ISETP.GT.U32.AND P3, PT, R0, R37, PT ;  /* 0x000000250000720c */ /* 0x000fe20003f64070 */
[----:B------:R-:W-:Y:S01]  /*5910*/  IMAD.HI.U32 R16, R3, R117, RZ ;  /* 0x0000007503107227 */ /* 0x000fe200078e00ff */
[----:B------:R-:W-:-:S02]  /*5920*/  ISETP.GE.AND P4, PT, R22, RZ, PT ;  /* 0x000000ff1600720c */ /* 0x000fc40003f86270 */
[C---:B------:R-:W-:Y:S01]  /*5930*/  ISETP.GT.U32.AND P6, PT, R0.reuse, R31, PT ;  /* 0x0000001f0000720c */ /* 0x040fe20003fc4070 */
[----:B------:R-:W-:Y:S02]  /*5940*/  IMAD.MOV R16, RZ, RZ, -R16 ;  /* 0x000000ffff107224 */ /* 0x000fe400078e0a10 */
[----:B------:R-:W-:Y:S01]  /*5950*/  @!P0 IMAD.IADD R235, R235, 0x1, -R0 ;  /* 0x00000001ebeb8824 */ /* 0x000fe200078e0a00 */
[C---:B------:R-:W-:Y:S01]  /*5960*/  ISETP.GT.U32.AND P0, PT, R0.reuse, R35, PT ;  /* 0x000000230000720c */ /* 0x040fe20003f04070 */
[----:B------:R-:W-:Y:S02]  /*5970*/  IMAD R117, R0, R16, R117 ;  /* 0x0000001000757224 */ /* 0x000fe400078e0275 */
[----:B------:R-:W-:-:S04]  /*5980*/  IMAD.HI.U32 R18, R3, R249, RZ ;  /* 0x000000f903127227 */ /* 0x000fc800078e00ff */
[--C-:B------:R-:W-:Y:S01]  /*5990*/  @!P3 IMAD.IADD R37, R37, 0x1, -R0.reuse ;  /* 0x000000012525b824 */ /* 0x100fe200078e0a00 */
[C---:B------:R-:W-:Y:S01]  /*59a0*/  ISETP.GT.U32.AND P3, PT, R0.reuse, R117, PT ;  /* 0x000000750000720c */ /* 0x040fe20003f64070 */
[----:B------:R-:W-:Y:S01]  /*59b0*/  @!P6 IMAD.IADD R31, R31, 0x1, -R0 ;  /* 0x000000011f1fe824 */ /* 0x000fe200078e0a00 */
[----:B------:R-:W-:Y:S01]  /*59c0*/  ISETP.GT.U32.AND P6, PT, R0, R233, PT ;  /* 0x000000e90000720c */ /* 0x000fe20003fc4070 */
[----:B------:R-:W-:Y:S02]  /*59d0*/  IMAD.MOV R18, RZ, RZ, -R18 ;  /* 0x000000ffff127224 */ /* 0x000fe400078e0a12 */
[----:B------:R-:W-:Y:S01]  /*59e0*/  @!P0 IMAD.IADD R35, R35, 0x1, -R0 ;  /* 0x0000000123238824 */ /* 0x000fe200078e0a00 */
[----:B------:R-:W-:Y:S01]  /*59f0*/  ISETP.GE.AND P0, PT, R26, RZ, PT ;  /* 0x000000ff1a00720c */ /* 0x000fe20003f06270 */
[----:B------:R-:W-:Y:S01]  /*5a00*/  IMAD R249, R0, R18, R249 ;  /* 0x0000001200f97224 */ /* 0x000fe200078e02f9 */
[----:B------:R-:W-:Y:S01]  /*5a10*/  LOP3.LUT R26, R2, 0x1e8, RZ, 0xfc, !PT ;  /* 0x000001e8021a7812 */ /* 0x000fe200078efcff */
[----:B------:R-:W-:-:S03]  /*5a20*/  IMAD.HI.U32 R20, R3, R125, RZ ;  /* 0x0000007d03147227 */ /* 0x000fc600078e00ff */
[----:B------:R-:W-:Y:S01]  /*5a30*/  IABS R231, R26 ;  /* 0x0000001a00e77213 */ /* 0x000fe20000000000 */
[--C-:B------:R-:W-:Y:S01]  /*5a40*/  @!P3 IMAD.IADD R117, R117, 0x1, -R0.reuse ;  /* 0x000000017575b824 */ /* 0x100fe200078e0a00 */
[----:B------:R-:W-:Y:S01]  /*5a50*/  ISETP.GT.U32.AND P3, PT, R0, R249, PT ;  /* 0x000000f90000720c */ /* 0x000fe20003f64070 */
[----:B------:R-:W-:Y:S01]  /*5a60*/  @!P6 IMAD.IADD R233, R233, 0x1, -R0 ;  /* 0x00000001e9e9e824 */ /* 0x000fe200078e0a00 */
[----:B------:R-:W-:Y:S01]  /*5a70*/  ISETP.GE.AND P6, PT, R24, RZ, PT ;  /* 0x000000ff1800720c */ /* 0x000fe20003fc6270 */
[----:B------:R-:W-:Y:S01]  /*5a80*/  IMAD.MOV R20, RZ, RZ, -R20 ;  /* 0x000000ffff147224 */ /* 0x000fe200078e0a14 */
[----:B------:R-:W-:Y:S01]  /*5a90*/  LOP3.LUT R24, R2, 0x1f8, RZ, 0xfc, !PT ;  /* 0x000001f802187812 */ /* 0x000fe200078efcff */
[----:B------:R-:W-:Y:S01]  /*5aa0*/  @!P1 IMAD.MOV R19, RZ, RZ, -R19 ;  /* 0x000000ffff139224 */ /* 0x000fe200078e0a13 */
[C---:B------:R-:W-:Y:S01]  /*5ab0*/  ISETP.GT.U32.AND P1, PT, R0.reuse, R233, PT ;  /* 0x000000e90000720c */ /* 0x040fe20003f24070 */
[----:B------:R-:W-:Y:S01]  /*5ac0*/  IMAD R125, R0, R20, R125 ;  /* 0x00000014007d7224 */ /* 0x000fe200078e027d */
[----:B------:R-:W-:Y:S01]  /*5ad0*/  IABS R22, R24 ;  /* 0x0000001800167213 */ /* 0x000fe20000000000 */
[----:B------:R-:W-:-:S04]  /*5ae0*/  IMAD.HI.U32 R2, R3, R231, RZ ;  /* 0x000000e703027227 */ /* 0x000fc800078e00ff */
[----:B------:R-:W-:Y:S01]  /*5af0*/  @!P3 IMAD.IADD R249, R249, 0x1, -R0 ;  /* 0x00000001f9f9b824 */ /* 0x000fe200078e0a00 */
[C---:B------:R-:W-:Y:S01]  /*5b00*/  ISETP.GT.U32.AND P3, PT, R0.reuse, R35, PT ;  /* 0x000000230000720c */ /* 0x040fe20003f64070 */
[----:B------:R-:W-:Y:S01]  /*5b10*/  @!P0 IMAD.MOV R235, RZ, RZ, -R235 ;  /* 0x000000ffffeb8224 */ /* 0x000fe200078e0aeb */
[----:B------:R-:W-:Y:S01]  /*5b20*/  ISETP.GT.U32.AND P0, PT, R0, R125, PT ;  /* 0x0000007d0000720c */ /* 0x000fe20003f04070 */
[----:B------:R-:W-:-:S04]  /*5b30*/  IMAD.HI.U32 R16, R3, R133, RZ ;  /* 0x0000008503107227 */ /* 0x000fc800078e00ff */
[----:B------:R-:W-:-:S04]  /*5b40*/  IMAD.HI.U32 R18, R3, R245, RZ ;  /* 0x000000f503127227 */ /* 0x000fc800078e00ff */
[----:B------:R-:W-:-:S04]  /*5b50*/  IMAD.HI.U32 R20, R3, R229, RZ ;  /* 0x000000e503147227 */ /* 0x000fc800078e00ff */
[----:B------:R-:W-:Y:S02]  /*5b60*/  IMAD.MOV R2, RZ, RZ, -R2 ;  /* 0x000000ffff027224 */ /* 0x000fe400078e0a02 */
[----:B------:R-:W-:Y:S01]  /*5b70*/  @!P2 IMAD.MOV R9, RZ, RZ, -R9 ;  /* 0x000000ffff09a224 */ /* 0x000fe200078e0a09 */
[----:B------:R-:W-:Y:S01]  /*5b80*/  ISETP.GT.U32.AND P2, PT, R0, R33, PT ;  /* 0x000000210000720c */ /* 0x000fe20003f44070 */
[----:B------:R-:W-:-:S04]  /*5b90*/  IMAD.HI.U32 R3, R3, R22, RZ ;  /* 0x0000001603037227 */ /* 0x000fc800078e00ff */
[C---:B------:R-:W-:Y:S02]  /*5ba0*/  IMAD R231, R0.reuse, R2, R231 ;  /* 0x0000000200e77224 */ /* 0x040fe400078e02e7 */
[----:B------:R-:W-:Y:S02]  /*5bb0*/  IMAD.MOV R18, RZ, RZ, -R18 ;  /* 0x000000ffff127224 */ /* 0x000fe400078e0a12 */
[----:B------:R-:W-:Y:S02]  /*5bc0*/  IMAD.MOV R241, RZ, RZ, -R3 ;  /* 0x000000fffff17224 */ /* 0x000fe400078e0a03 */
[----:B------:R-:W-:Y:S01]  /*5bd0*/  @!P5 IMAD.MOV R5, RZ, RZ, -R5 ;  /* 0x000000ffff05d224 */ /* 0x000fe200078e0a05 */
[----:B------:R-:W-:Y:S01]  /*5be0*/  ISETP.GT.U32.AND P5, PT, R0, R249, PT ;  /* 0x000000f90000720c */ /* 0x000fe20003fa4070 */
[----:B------:R-:W-:Y:S02]  /*5bf0*/  IMAD.MOV R16, RZ, RZ, -R16 ;  /* 0x000000ffff107224 */ /* 0x000fe400078e0a10 */
[----:B------:R-:W-:-:S02]  /*5c00*/  IMAD.MOV.U32 R3, RZ, RZ, R31 ;  /* 0x000000ffff037224 */ /* 0x000fc400078e001f */
[--C-:B------:R-:W-:Y:S01]  /*5c10*/  @!P1 IMAD.IADD R233, R233, 0x1, -R0.reuse ;  /* 0x00000001e9e99824 */ /* 0x100fe200078e0a00 */
[C---:B------:R-:W-:Y:S01]  /*5c20*/  ISETP.GT.U32.AND P1, PT, R0.reuse, R231, PT ;  /* 0x000000e70000720c */ /* 0x040fe20003f24070 */
[C---:B------:R-:W-:Y:S02]  /*5c30*/  IMAD R245, R0.reuse, R18, R245 ;  /* 0x0000001200f57224 */ /* 0x040fe400078e02f5 */
[----:B------:R-:W-:Y:S01]  /*5c40*/  @!P6 IMAD.MOV R237, RZ, RZ, -R237 ;  /* 0x000000ffffede224 */ /* 0x000fe200078e0aed */
[C---:B------:R-:W-:Y:S01]  /*5c50*/  ISETP.GT.U32.AND P6, PT, R0.reuse, R117, PT ;  /* 0x000000750000720c */ /* 0x040fe20003fc4070 */
[C---:B------:R-:W-:Y:S02]  /*5c60*/  IMAD R133, R0.reuse, R16, R133 ;  /* 0x0000001000857224 */ /* 0x040fe400078e0285 */
[----:B------:R-:W-:Y:S01]  /*5c70*/  @!P4 IMAD.MOV R3, RZ, RZ, -R3 ;  /* 0x000000ffff03c224 */ /* 0x000fe200078e0a03 */
[C---:B------:R-:W-:Y:S01]  /*5c80*/  ISETP.GT.U32.AND P4, PT, R0.reuse, R37, PT ;  /* 0x000000250000720c */ /* 0x040fe20003f84070 */
[--C-:B------:R-:W-:Y:S01]  /*5c90*/  @!P3 IMAD.IADD R35, R35, 0x1, -R0.reuse ;  /* 0x000000012323b824 */ /* 0x100fe200078e0a00 */
[----:B------:R-:W-:Y:S01]  /*5ca0*/  ISETP.GT.U32.AND P3, PT, R0, R245, PT ;  /* 0x000000f50000720c */ /* 0x000fe20003f64070 */
[--C-:B------:R-:W-:Y:S01]  /*5cb0*/  @!P0 IMAD.IADD R125, R125, 0x1, -R0.reuse ;  /* 0x000000017d7d8824 */ /* 0x100fe200078e0a00 */
[----:B------:R-:W-:Y:S01]  /*5cc0*/  ISETP.GE.AND P0, PT, R30, RZ, PT ;  /* 0x000000ff1e00720c */ /* 0x000fe20003f06270 */
[----:B------:R-:W-:Y:S01]  /*5cd0*/  @!P2 IMAD.IADD R33, R33, 0x1, -R0 ;  /* 0x000000012121a824 */ /* 0x000fe200078e0a00 */
[----:B------:R-:W-:Y:S01]  /*5ce0*/  ISETP.GT.U32.AND P2, PT, R0, R133, PT ;  /* 0x000000850000720c */ /* 0x000fe20003f44070 */
[----:B------:R-:W-:-:S02]  /*5cf0*/  IMAD.MOV R20, RZ, RZ, -R20 ;  /* 0x000000ffff147224 */ /* 0x000fc400078e0a14 */
[----:B------:R-:W-:Y:S02]  /*5d00*/  IMAD R2, R0, R241, R22 ;  /* 0x000000f100027224 */ /* 0x000fe400078e0216 */
[--C-:B------:R-:W-:Y:S01]  /*5d10*/  @!P5 IMAD.IADD R249, R249, 0x1, -R0.reuse ;  /* 0x00000001f9f9d824 */ /* 0x100fe200078e0a00 */
[----:B------:R-:W-:Y:S01]  /*5d20*/  ISETP.GE.AND P5, PT, R28, RZ, PT ;  /* 0x000000ff1c00720c */ /* 0x000fe20003fa6270 */
[----:B------:R-:W-:Y:S01]  /*5d30*/  IMAD R229, R0, R20, R229 ;  /* 0x0000001400e57224 */ /* 0x000fe200078e02e5 */
[----:B------:R-:W1:Y:S01]  /*5d40*/  LDC.64 R240, c[0x0][0x238] ;  /* 0x00008e00fff07b82 */ /* 0x000e620000000a00 */
[--C-:B------:R-:W-:Y:S01]  /*5d50*/  @!P1 IMAD.IADD R231, R231, 0x1, -R0.reuse ;  /* 0x00000001e7e79824 */ /* 0x100fe200078e0a00 */
[----:B------:R-:W-:Y:S01]  /*5d60*/  ISETP.GE.AND P1, PT, R32, RZ, PT ;  /* 0x000000ff2000720c */ /* 0x000fe20003f26270 */
[----:B------:R-:W-:Y:S01]  /*5d70*/  @!P6 IMAD.IADD R117, R117, 0x1, -R0 ;  /* 0x000000017575e824 */ /* 0x000fe200078e0a00 */
[----:B------:R-:W-:Y:S01]  /*5d80*/  ISETP.GT.U32.AND P6, PT, R0, R2, PT ;  /* 0x000000020000720c */ /* 0x000fe20003fc4070 */
[----:B------:R-:W-:-:S02]  /*5d90*/  IMAD.MOV.U32 R31, RZ, RZ, R33 ;  /* 0x000000ffff1f7224 */ /* 0x000fc400078e0021 */
[--C-:B------:R-:W-:Y:S01]  /*5da0*/  @!P4 IMAD.IADD R37, R37, 0x1, -R0.reuse ;  /* 0x000000012525c824 */ /* 0x100fe200078e0a00 */
[----:B------:R-:W-:Y:S01]  /*5db0*/  ISETP.GT.U32.AND P4, PT, R0, R229, PT ;  /* 0x000000e50000720c */ /* 0x000fe20003f84070 */
[--C-:B------:R-:W-:Y:S01]  /*5dc0*/  @!P3 IMAD.IADD R245, R245, 0x1, -R0.reuse ;  /* 0x00000001f5f5b824 */ /* 0x100fe200078e0a00 */
[----:B------:R-:W-:Y:S01]  /*5dd0*/  ISETP.GE.AND P3, PT, R42, RZ, PT ;  /* 0x000000ff2a00720c */ /* 0x000fe20003f66270 */
[----:B------:R-:W-:Y:S01]  /*5de0*/  @!P0 IMAD.MOV R31, RZ, RZ, -R31 ;  /* 0x000000ffff1f8224 */ /* 0x000fe200078e0a1f */
[----:B------:R-:W-:Y:S01]  /*5df0*/  ISETP.GT.U32.AND P0, PT, R0, R231, PT ;  /* 0x000000e70000720c */ /* 0x000fe20003f04070 */
[----:B------:R-:W-:Y:S01]  /*5e00*/  @!P2 IMAD.IADD R133, R133, 0x1, -R0 ;  /* 0x000000018585a824 */ /* 0x000fe200078e0a00 */
[----:B------:R-:W-:Y:S01]  /*5e10*/  ISETP.GE.AND P2, PT, R40, RZ, PT ;  /* 0x000000ff2800720c */ /* 0x000fe20003f46270 */
[----:B------:R-:W-:Y:S02]  /*5e20*/  IMAD.MOV.U32 R33, RZ, RZ, R35 ;  /* 0x000000ffff217224 */ /* 0x000fe400078e0023 */
[----:B------:R-:W-:Y:S01]  /*5e30*/  @!P5 IMAD.MOV R233, RZ, RZ, -R233 ;  /* 0x000000ffffe9d224 */ /* 0x000fe200078e0ae9 */
[----:B------:R-:W-:Y:S01]  /*5e40*/  ISETP.GT.U32.AND P5, PT, R0, R125, PT ;  /* 0x0000007d0000720c */ /* 0x000fe20003fa4070 */
[----:B------:R-:W-:-:S02]  /*5e50*/  IMAD.MOV.U32 R35, RZ, RZ, R37 ;  /* 0x000000ffff237224 */ /* 0x000fc400078e0025 */
[----:B------:R-:W-:Y:S01]  /*5e60*/  @!P1 IMAD.MOV R33, RZ, RZ, -R33 ;  /* 0x000000ffff219224 */ /* 0x000fe200078e0a21 */
[----:B------:R-:W-:Y:S01]  /*5e70*/  ISETP.GT.U32.AND P1, PT, R0, R133, PT ;  /* 0x000000850000720c */ /* 0x000fe20003f24070 */
[--C-:B------:R-:W-:Y:S02]  /*5e80*/  @!P6 IMAD.IADD R2, R2, 0x1, -R0.reuse ;  /* 0x000000010202e824 */ /* 0x100fe400078e0a00 */
[----:B------:R-:W-:Y:S02]  /*5e90*/  IMAD.MOV.U32 R37, RZ, RZ, R117 ;  /* 0x000000ffff257224 */ /* 0x000fe400078e0075 */
[--C-:B------:R-:W-:Y:S01]  /*5ea0*/  @!P4 IMAD.IADD R229, R229, 0x1, -R0.reuse ;  /* 0x00000001e5e5c824 */ /* 0x100fe200078e0a00 */
[----:B------:R-:W-:Y:S01]  /*5eb0*/  ISETP.GE.AND P4, PT, R44, RZ, PT ;  /* 0x000000ff2c00720c */ /* 0x000fe20003f86270 */
[----:B------:R-:W-:Y:S01]  /*5ec0*/  @!P3 IMAD.MOV R37, RZ, RZ, -R37 ;  /* 0x000000ffff25b224 */ /* 0x000fe200078e0a25 */
[----:B------:R-:W-:Y:S01]  /*5ed0*/  ISETP.GT.U32.AND P3, PT, R0, R2, PT ;  /* 0x000000020000720c */ /* 0x000fe20003f64070 */
[--C-:B------:R-:W-:Y:S01]  /*5ee0*/  @!P0 IMAD.IADD R231, R231, 0x1, -R0.reuse ;  /* 0x00000001e7e78824 */ /* 0x100fe200078e0a00 */
[----:B------:R-:W-:Y:S01]  /*5ef0*/  ISETP.GE.AND P0, PT, R48, RZ, PT ;  /* 0x000000ff3000720c */ /* 0x000fe20003f06270 */
[----:B------:R-:W-:Y:S01]  /*5f00*/  @!P2 IMAD.MOV R35, RZ, RZ, -R35 ;  /* 0x000000ffff23a224 */ /* 0x000fe200078e0a23 */
[C---:B------:R-:W-:Y:S01]  /*5f10*/  ISETP.GT.U32.AND P2, PT, R0.reuse, R245, PT ;  /* 0x000000f50000720c */ /* 0x040fe20003f44070 */
[--C-:B------:R-:W-:Y:S01]  /*5f20*/  @!P5 IMAD.IADD R125, R125, 0x1, -R0.reuse ;  /* 0x000000017d7dd824 */ /* 0x100fe200078e0a00 */
[----:B------:R-:W-:Y:S01]  /*5f30*/  ISETP.GT.U32.AND P6, PT, R0, R229, PT ;  /* 0x000000e50000720c */ /* 0x000fe20003fc4070 */
[--C-:B------:R-:W-:Y:S01]  /*5f40*/  @!P1 IMAD.IADD R133, R133, 0x1, -R0.reuse ;  /* 0x0000000185859824 */ /* 0x100fe200078e0a00 */
[----:B------:R-:W-:Y:S01]  /*5f50*/  ISETP.GE.AND P5, PT, R26, RZ, PT ;  /* 0x000000ff1a00720c */ /* 0x000fe20003fa6270 */
[----:B------:R-:W-:Y:S01]  /*5f60*/  IMAD.MOV.U32 R117, RZ, RZ, R125 ;  /* 0x000000ffff757224 */ /* 0x000fe200078e007d */
[----:B------:R-:W-:Y:S01]  /*5f70*/  ISETP.GE.AND P1, PT, R50, RZ, PT ;  /* 0x000000ff3200720c */ /* 0x000fe20003f26270 */
[----:B------:R-:W-:Y:S01]  /*5f80*/  @!P4 IMAD.MOV R249, RZ, RZ, -R249 ;  /* 0x000000fffff9c224 */ /* 0x000fe200078e0af9 */
[----:B------:R-:W-:Y:S01]  /*5f90*/  ISETP.GE.AND P4, PT, R46, RZ, PT ;  /* 0x000000ff2e00720c */ /* 0x000fe20003f86270 */
[--C-:B------:R-:W-:Y:S01]  /*5fa0*/  @!P3 IMAD.IADD R2, R2, 0x1, -R0.reuse ;  /* 0x000000010202b824 */ /* 0x100fe200078e0a00 */
[----:B------:R-:W-:Y:S01]  /*5fb0*/  ISETP.NE.AND P3, PT, R58, RZ, PT ;  /* 0x000000ff3a00720c */ /* 0x000fe20003f65270 */
[----:B------:R-:W-:Y:S01]  /*5fc0*/  @!P0 IMAD.MOV R133, RZ, RZ, -R133 ;  /* 0x000000ffff858224 */ /* 0x000fe200078e0a85 */
[----:B------:R-:W-:Y:S01]  /*5fd0*/  ISETP.GE.AND P0, PT, R7, RZ, PT ;  /* 0x000000ff0700720c */ /* 0x000fe20003f06270 */
[--C-:B------:R-:W-:Y:S01]  /*5fe0*/  @!P2 IMAD.IADD R245, R245, 0x1, -R0.reuse ;  /* 0x00000001f5f5a824 */ /* 0x100fe200078e0a00 */
[----:B------:R-:W-:Y:S01]  /*5ff0*/  ISETP.GE.AND P2, PT, R52, RZ, PT ;  /* 0x000000ff3400720c */ /* 0x000fe20003f46270 */
[----:B------:R-:W-:Y:S01]  /*6000*/  @!P6 IMAD.IADD R229, R229, 0x1, -R0 ;  /* 0x00000001e5e5e824 */ /* 0x000fe200078e0a00 */
[----:B------:R-:W-:Y:S01]  /*6010*/  ISETP.GE.AND P6, PT, R24, RZ, PT ;  /* 0x000000ff1800720c */ /* 0x000fe20003fc6270 */
[----:B-1----:R-:W-:Y:S01]  /*6020*/  IMAD R0, R56, R241, RZ ;  /* 0x000000f138007224 */ /* 0x002fe200078e02ff */
[C---:B------:R-:W-:Y:S01]  /*6030*/  SEL R227, R244.reuse, R227, !P3 ;  /* 0x000000e3f4e37207 */ /* 0x040fe20005800000 */
[----:B------:R-:W-:Y:S01]  /*6040*/  @!P5 IMAD.MOV R231, RZ, RZ, -R231 ;  /* 0x000000ffffe7d224 */ /* 0x000fe200078e0ae7 */
[----:B------:R-:W-:Y:S01]  /*6050*/  SEL R119, R244, R119, !P3 ;  /* 0x00000077f4777207 */ /* 0x000fe20005800000 */
[----:B------:R-:W-:Y:S01]  /*6060*/  @!P1 IMAD.MOV R245, RZ, RZ, -R245 ;  /* 0x000000fffff59224 */ /* 0x000fe200078e0af5 */
[----:B------:R-:W-:Y:S01]  /*6070*/  LEA R32, P5, R0, UR4, 0x2 ;  /* 0x0000000400207c11 */ /* 0x000fe2000f8a10ff */
[----:B------:R-:W-:Y:S01]  /*6080*/  ULDC UR4, c[0x0][0x240] ;  /* 0x0000900000047ab9 */ /* 0x000fe20000000800 */
[----:B------:R-:W-:Y:S01]  /*6090*/  ISETP.GE.AND P1, PT, R8, RZ, PT ;  /* 0x000000ff0800720c */ /* 0x000fe20003f26270 */
[----:B------:R-:W-:Y:S01]  /*60a0*/  IMAD R227, R227, UR4, RZ ;  /* 0x00000004e3e37c24 */ /* 0x000fe2000f8e02ff */
[C---:B------:R-:W-:Y:S01]  /*60b0*/  SEL R225, R244.reuse, R225, !P3 ;  /* 0x000000e1f4e17207 */ /* 0x040fe20005800000 */
[----:B------:R-:W-:Y:S01]  /*60c0*/  IMAD.MOV.U32 R125, RZ, RZ, R229 ;  /* 0x000000ffff7d7224 */ /* 0x000fe200078e00e5 */
[C---:B------:R-:W-:Y:S01]  /*60d0*/  SEL R223, R244.reuse, R223, !P3 ;  /* 0x000000dff4df7207 */ /* 0x040fe20005800000 */
[----:B------:R-:W-:Y:S01]  /*60e0*/  IMAD.MOV.U32 R229, RZ, RZ, R2 ;  /* 0x000000ffffe57224 */ /* 0x000fe200078e0002 */
[----:B------:R-:W-:Y:S01]  /*60f0*/  SEL R219, R244, R219, !P3 ;  /* 0x000000dbf4db7207 */ /* 0x000fe20005800000 */
[----:B------:R-:W-:Y:S01]  /*6100*/  @!P0 IMAD.MOV R242, RZ, RZ, -R242 ;  /* 0x000000fffff28224 */ /* 0x000fe200078e0af2 */
[----:B------:R-:W-:Y:S01]  /*6110*/  LEA.HI.X.SX32 R0, R0, UR5, 0x2, P5 ;  /* 0x0000000500007c11 */ /* 0x000fe2000a8f16ff */
[----:B------:R-:W-:Y:S01]  /*6120*/  @!P4 IMAD.MOV R117, RZ, RZ, -R117 ;  /* 0x000000ffff75c224 */ /* 0x000fe200078e0a75 */
[----:B--2---:R-:W-:Y:S01]  /*6130*/  LEA R6, P0, R227, R32, 0x2 ;  /* 0x00000020e3067211 */ /* 0x004fe200078010ff */
[----:B------:R-:W-:Y:S01]  /*6140*/  @!P2 IMAD.MOV R125, RZ, RZ, -R125 ;  /* 0x000000ffff7da224 */ /* 0x000fe200078e0a7d */
[C---:B------:R-:W-:Y:S01]  /*6150*/  SEL R221, R244.reuse, R221, !P3 ;  /* 0x000000ddf4dd7207 */ /* 0x040fe20005800000 */
[----:B------:R-:W-:Y:S01]  /*6160*/  @!P6 IMAD.MOV R229, RZ, RZ, -R229 ;  /* 0x000000ffffe5e224 */ /* 0x000fe200078e0ae5 */
[C---:B------:R-:W-:Y:S01]  /*6170*/  SEL R217, R244.reuse, R217, !P3 ;  /* 0x000000d9f4d97207 */ /* 0x040fe20005800000 */
[----:B------:R-:W-:Y:S01]  /*6180*/  IMAD R119, R119, UR4, RZ ;  /* 0x0000000477777c24 */ /* 0x000fe2000f8e02ff */
        /* <DEDUP_REMOVED lines=10> */
[----:B------:R-:W-:Y:S01]  /*6230*/  LEA.HI.X.SX32 R7, R227, R0, 0x2, P0 ;  /* 0x00000000e3077211 */ /* 0x000fe200000f16ff */
[----:B------:R-:W-:Y:S01]  /*6240*/  @!P1 IMAD.MOV R10, RZ, RZ, -R10 ;  /* 0x000000ffff0a9224 */ /* 0x000fe200078e0a0a */
[C---:B------:R-:W-:Y:S01]  /*6250*/  SEL R213, R244.reuse, R213, !P3 ;  /* 0x000000d5f4d57207 */ /* 0x040fe20005800000 */
[----:B------:R-:W-:Y:S01]  /*6260*/  IMAD R215, R215, UR4, RZ ;  /* 0x00000004d7d77c24 */ /* 0x000fe2000f8e02ff */
[C---:B------:R-:W-:Y:S01]  /*6270*/  SEL R211, R244.reuse, R211, !P3 ;  /* 0x000000d3f4d37207 */ /* 0x040fe20005800000 */
[----:B------:R1:W-:Y:S01]  /*6280*/  STL.64 [R1+0x60], R6 ;  /* 0x0000600601007387 */ /* 0x0003e20000100a00 */
        /* <DEDUP_REMOVED lines=170> */
[----:B------:R-:W-:Y:S01]  /*6d30*/  SEL R107, R244, R107, !P3 ;  /* 0x0000006bf46b7207 */ /* 0x000fe20005800000 */
[----:B------:R-:W-:Y:S01]  /*6d40*/  IMAD R22, R22, UR4, RZ ;  /* 0x0000000416167c24 */ /* 0x000fe2000f8e02ff */
[C---:B------:R-:W-:Y:S01]  /*6d50*/  SEL R23, R244.reuse, R12, !P3 ;  /* 0x0000000cf4177207 */ /* 0x040fe20005800000 */
[----:B------:R-:W-:Y:S01]  /*6d60*/  IMAD R109, R109, UR4, RZ ;  /* 0x000000046d6d7c24 */ /* 0x000fe2000f8e02ff */
[C---:B------:R-:W-:Y:S01]  /*6d70*/  SEL R39, R244.reuse, R14, !P3 ;  /* 0x0000000ef4277207 */ /* 0x040fe20005800000 */
[----:B------:R-:W-:Y:S01]  /*6d80*/  IMAD R101, R101, UR4, RZ ;  /* 0x0000000465657c24 */ /* 0x000fe2000f8e02ff */
[----:B------:R-:W-:Y:S01]  /*6d90*/  SEL R38, R244, R38, !P3 ;  /* 0x00000026f4267207 */ /* 0x000fe20005800000 */
        /* <DEDUP_REMOVED lines=17> */
[----:B------:R-:W-:Y:S01]  /*6eb0*/  SEL R9, R244, R9, !P3 ;  /* 0x00000009f4097207 */ /* 0x000fe20005800000 */
[----:B------:R-:W-:Y:S01]  /*6ec0*/  IMAD R18, R18, UR4, RZ ;  /* 0x0000000412127c24 */ /* 0x000fe2000f8e02ff */
[----:B------:R-:W-:Y:S01]  /*6ed0*/  SEL R5, R244, R5, !P3 ;  /* 0x00000005f4057207 */ /* 0x000fe20005800000 */
[----:B------:R-:W-:Y:S01]  /*6ee0*/  IMAD R30, R30, UR4, RZ ;  /* 0x000000041e1e7c24 */ /* 0x000fe2000f8e02ff */
[C---:B------:R-:W-:Y:S01]  /*6ef0*/  SEL R3, R244.reuse, R3, !P3 ;  /* 0x00000003f4037207 */ /* 0x040fe20005800000 */
[----:B------:R-:W2:Y:S01]  /*6f00*/  LDC.64 R246, c[0x0][0x230] ;  /* 0x00008c00fff67b82 */ /* 0x000ea20000000a00 */
        /* <DEDUP_REMOVED lines=28> */
[-C--:B------:R-:W-:Y:S01]  /*70d0*/  LEA R118, P3, R119, R32.reuse, 0x2 ;  /* 0x0000002077767211 */ /* 0x080fe200078610ff */
[----:B------:R-:W-:Y:S01]  /*70e0*/  IMAD R249, R249, UR4, RZ ;  /* 0x00000004f9f97c24 */ /* 0x000fe2000f8e02ff */
[----:B------:R-:W-:Y:S01]  /*70f0*/  ISETP.NE.AND P4, PT, R54, RZ, PT ;  /* 0x000000ff3600720c */ /* 0x000fe20003f85270 */
[----:B------:R-:W-:Y:S01]  /*7100*/  IMAD R117, R117, UR4, RZ ;  /* 0x0000000475757c24 */ /* 0x000fe2000f8e02ff */
[-C--:B------:R-:W-:Y:S01]  /*7110*/  LEA R238, P2, R225, R32.reuse, 0x2 ;  /* 0x00000020e1ee7211 */ /* 0x080fe200078410ff */
[----:B------:R-:W-:Y:S01]  /*7120*/  IMAD R248, R248, UR4, RZ ;  /* 0x00000004f8f87c24 */ /* 0x000fe2000f8e02ff */
[-C--:B------:R-:W-:Y:S01]  /*7130*/  LEA R236, P1, R223, R32.reuse, 0x2 ;  /* 0x00000020dfec7211 */ /* 0x080fe200078210ff */
[----:B------:R-:W-:Y:S01]  /*7140*/  IMAD R133, R133, UR4, RZ ;  /* 0x0000000485857c24 */ /* 0x000fe2000f8e02ff */
[-C--:B-1----:R-:W-:Y:S01]  /*7150*/  LEA R6, P6, R219, R32.reuse, 0x2 ;  /* 0x00000020db067211 */ /* 0x082fe200078c10ff */
[----:B------:R-:W-:Y:S01]  /*7160*/  IMAD R245, R245, UR4, RZ ;  /* 0x00000004f5f57c24 */ /* 0x000fe2000f8e02ff */
[----:B------:R-:W-:Y:S01]  /*7170*/  LEA R234, P0, R221, R32, 0x2 ;  /* 0x00000020ddea7211 */ /* 0x000fe200078010ff */
[----:B------:R-:W-:Y:S01]  /*7180*/  IMAD R125, R125, UR4, RZ ;  /* 0x000000047d7d7c24 */ /* 0x000fe2000f8e02ff */
[----:B------:R-:W-:Y:S01]  /*7190*/  LEA.HI.X.SX32 R119, R119, R0, 0x2, P3 ;  /* 0x0000000077777211 */ /* 0x000fe200018f16ff */
[----:B------:R-:W-:Y:S01]  /*71a0*/  IMAD R244, R244, UR4, RZ ;  /* 0x00000004f4f47c24 */ /* 0x000fe2000f8e02ff */
[----:B------:R-:W-:Y:S01]  /*71b0*/  SEL R242, R243, R242, !P4 ;  /* 0x000000f2f3f27207 */ /* 0x000fe20006000000 */
[----:B------:R-:W1:Y:S01]  /*71c0*/  S2UR UR5, SR_CgaCtaId ;  /* 0x00000000000579c3 */ /* 0x000e620000008800 */
[----:B------:R-:W-:Y:S01]  /*71d0*/  LEA R232, P5, R217, R32, 0x2 ;  /* 0x00000020d9e87211 */ /* 0x000fe200078a10ff */
[----:B------:R3:W-:Y:S01]  /*71e0*/  STL.64 [R1+0x1818], R118 ;  /* 0x0018187601007387 */ /* 0x0007e20000100a00 */
[----:B------:R-:W-:-:S02]  /*71f0*/  LEA.HI.X.SX32 R239, R225, R0, 0x2, P2 ;  /* 0x00000000e1ef7211 */ /* 0x000fc400010f16ff */
[----:B------:R-:W-:Y:S02]  /*7200*/  SEL R243, R243, R10, !P4 ;  /* 0x0000000af3f37207 */ /* 0x000fe40006000000 */
[----:B------:R-:W-:Y:S01]  /*7210*/  LEA.HI.X.SX32 R237, R223, R0, 0x2, P1 ;  /* 0x00000000dfed7211 */ /* 0x000fe200008f16ff */
[----:B------:R-:W-:Y:S01]  /*7220*/  STL.64 [R1+0x58], R238 ;  /* 0x000058ee01007387 */ /* 0x000fe20000100a00 */
[----:B------:R-:W-:Y:S02]  /*7230*/  LEA R230, P4, R215, R32, 0x2 ;  /* 0x00000020d7e67211 */ /* 0x000fe400078810ff */
[----:B------:R-:W-:Y:S01]  /*7240*/  LEA.HI.X.SX32 R7, R219, R0, 0x2, P6 ;  /* 0x00000000db077211 */ /* 0x000fe200030f16ff */
[----:B------:R-:W-:Y:S01]  /*7250*/  STL.64 [R1+0x50], R236 ;  /* 0x000050ec01007387 */ /* 0x000fe20000100a00 */
[----:B------:R-:W-:Y:S02]  /*7260*/  LEA R228, P3, R213, R32, 0x2 ;  /* 0x00000020d5e47211 */ /* 0x000fe400078610ff */
[----:B------:R-:W-:Y:S01]  /*7270*/  LEA.HI.X.SX32 R235, R221, R0, 0x2, P0 ;  /* 0x00000000ddeb7211 */ /* 0x000fe200000f16ff */
[----:B------:R4:W-:Y:S01]  /*7280*/  STL.64 [R1+0x40], R6 ;  /* 0x0000400601007387 */ /* 0x0009e20000100a00 */
[----:B------:R-:W-:-:S02]  /*7290*/  LEA R226, P2, R211, R32, 0x2 ;  /* 0x00000020d3e27211 */ /* 0x000fc400078410ff */
[----:B------:R-:W-:Y:S01]  /*72a0*/  LEA.HI.X.SX32 R233, R217, R0, 0x2, P5 ;  /* 0x00000000d9e97211 */ /* 0x000fe200028f16ff */
[----:B------:R-:W-:Y:S01]  /*72b0*/  STL.64 [R1+0x48], R234 ;  /* 0x000048ea01007387 */ /* 0x000fe20000100a00 */
[-C--:B---3--:R-:W-:Y:S02]  /*72c0*/  LEA R118, P1, R209, R32.reuse, 0x2 ;  /* 0x00000020d1767211 */ /* 0x088fe400078210ff */
[----:B------:R-:W-:Y:S01]  /*72d0*/  LEA R218, P5, R203, R32, 0x2 ;  /* 0x00000020cbda7211 */ /* 0x000fe200078a10ff */
[----:B------:R-:W-:Y:S01]  /*72e0*/  STL.64 [R1+0x38], R232 ;  /* 0x000038e801007387 */ /* 0x000fe20000100a00 */
[----:B------:R-:W-:Y:S02]  /*72f0*/  LEA.HI.X.SX32 R231, R215, R0, 0x2, P4 ;  /* 0x00000000d7e77211 */ /* 0x000fe400020f16ff */
[----:B------:R-:W-:Y:S01]  /*7300*/  LEA R222, P0, R207, R32, 0x2 ;  /* 0x00000020cfde7211 */ /* 0x000fe200078010ff */
[----:B------:R-:W-:Y:S01]  /*7310*/  STL [R1], R218 ;  /* 0x000000da01007387 */ /* 0x000fe20000100800 */
[----:B------:R-:W-:-:S02]  /*7320*/  LEA.HI.X.SX32 R229, R213, R0, 0x2, P3 ;  /* 0x00000000d5e57211 */ /* 0x000fc400018f16ff */
[-C--:B------:R-:W-:Y:S01]  /*7330*/  LEA.HI.X.SX32 R227, R211, R0.reuse, 0x2, P2 ;  /* 0x00000000d3e37211 */ /* 0x080fe200010f16ff */
[----:B------:R-:W-:Y:S01]  /*7340*/  STL.64 [R1+0x30], R230 ;  /* 0x000030e601007387 */ /* 0x000fe20000100a00 */
[-C--:B------:R-:W-:Y:S02]  /*7350*/  LEA.HI.X.SX32 R119, R209, R0.reuse, 0x2, P1 ;  /* 0x00000000d1777211 */ /* 0x080fe400008f16ff */
[----:B------:R-:W-:Y:S01]  /*7360*/  LEA.HI.X.SX32 R223, R207, R0, 0x2, P0 ;  /* 0x00000000cfdf7211 */ /* 0x000fe200000f16ff */
[----:B------:R-:W-:Y:S01]  /*7370*/  STL.64 [R1+0x28], R228 ;  /* 0x000028e401007387 */ /* 0x000fe20000100a00 */
[-C--:B----4-:R-:W-:Y:S02]  /*7380*/  LEA R6, P6, R205, R32.reuse, 0x2 ;  /* 0x00000020cd067211 */ /* 0x090fe400078c10ff */
[-C--:B------:R-:W-:Y:S01]  /*7390*/  LEA R40, P4, R41, R32.reuse, 0x2 ;  /* 0x0000002029287211 */ /* 0x080fe200078810ff */
[----:B------:R-:W-:Y:S01]  /*73a0*/  STL.64 [R1+0x20], R226 ;  /* 0x000020e201007387 */ /* 0x000fe20000100a00 */
[----:B------:R-:W-:-:S02]  /*73b0*/  LEA R138, P3, R139, R32, 0x2 ;  /* 0x000000208b8a7211 */ /* 0x000fc400078610ff */
[-C--:B------:R-:W-:Y:S01]  /*73c0*/  LEA R46, P2, R47, R32.reuse, 0x2 ;  /* 0x000000202f2e7211 */ /* 0x080fe200078410ff */
[----:B------:R-:W-:Y:S01]  /*73d0*/  STL.64 [R1+0x18], R118 ;  /* 0x0000187601007387 */ /* 0x000fe20000100a00 */
[-C--:B------:R-:W-:Y:S02]  /*73e0*/  LEA R140, P1, R141, R32.reuse, 0x2 ;  /* 0x000000208d8c7211 */ /* 0x080fe400078210ff */
[----:B------:R-:W-:Y:S01]  /*73f0*/  LEA R44, P0, R45, R32, 0x2 ;  /* 0x000000202d2c7211 */ /* 0x000fe200078010ff */
[----:B------:R3:W-:Y:S04]  /*7400*/  STL.64 [R1+0x1820], R118 ;  /* 0x0018207601007387 */ /* 0x0007e80000100a00 */
[----:B------:R-:W-:Y:S04]  /*7410*/  STL.64 [R1+0x10], R222 ;  /* 0x000010de01007387 */ /* 0x000fe80000100a00 */
[----:B---3--:R-:W3:Y:S01]  /*7420*/  LDL.64 R118, [R1] ;  /* 0x0000000001767983 */ /* 0x008ee20000100a00 */
[----:B------:R-:W-:Y:S01]  /*7430*/  LEA.HI.X.SX32 R7, R205, R0, 0x2, P6 ;  /* 0x00000000cd077211 */ /* 0x000fe200030f16ff */
[----:B------:R-:W-:Y:S01]  /*7440*/  UMOV UR4, 0x400 ;  /* 0x0000040000047882 */ /* 0x000fe20000000000 */
[----:B------:R-:W-:Y:S01]  /*7450*/  LEA R142, P6, R143, R32, 0x2 ;  /* 0x000000208f8e7211 */ /* 0x000fe200078c10ff */
[----:B-1----:R-:W-:Y:S01]  /*7460*/  ULEA UR4, UR5, UR4, 0x18 ;  /* 0x0000000405047291 */ /* 0x002fe2000f8ec03f */
[----:B------:R-:W-:Y:S01]  /*7470*/  LEA.HI.X.SX32 R41, R41, R0, 0x2, P4 ;  /* 0x0000000029297211 */ /* 0x000fe200020f16ff */
[----:B------:R-:W-:Y:S01]  /*7480*/  STL.64 [R1+0x1828], R6 ;  /* 0x0018280601007387 */ /* 0x000fe20000100a00 */
[----:B------:R-:W-:Y:S01]  /*7490*/  LEA R144, P4, R145, R32, 0x2 ;  /* 0x0000002091907211 */ /* 0x000fe200078810ff */
[----:B------:R-:W-:Y:S01]  /*74a0*/  IMAD R251, R240, 0x19, RZ ;  /* 0x00000019f0fb7824 */ /* 0x000fe200078e02ff */
[----:B------:R-:W-:Y:S01]  /*74b0*/  LEA.HI.X.SX32 R139, R139, R0, 0x2, P3 ;  /* 0x000000008b8b7211 */ /* 0x000fe200018f16ff */
[----:B------:R1:W-:Y:S01]  /*74c0*/  STL.64 [R1+0x1830], R40 ;  /* 0x0018302801007387 */ /* 0x0003e20000100a00 */
[----:B------:R-:W-:Y:S01]  /*74d0*/  LEA R24, P3, R25, R32, 0x2 ;  /* 0x0000002019187211 */ /* 0x000fe200078610ff */
[----:B--2---:R-:W-:Y:S01]  /*74e0*/  VIADD R252, R246, 0xffffffe1 ;  /* 0xffffffe1f6fc7836 */ /* 0x004fe20000000000 */
[----:B------:R-:W-:-:S02]  /*74f0*/  LEA.HI.X.SX32 R143, R143, R0, 0x2, P6 ;  /* 0x000000008f8f7211 */ /* 0x000fc400030f16ff */
[-C--:B------:R-:W-:Y:S02]  /*7500*/  LEA.HI.X.SX32 R47, R47, R0.reuse, 0x2, P2 ;  /* 0x000000002f2f7211 */ /* 0x080fe400010f16ff */
[-C--:B------:R-:W-:Y:S02]  /*7510*/  LEA.HI.X.SX32 R141, R141, R0.reuse, 0x2, P1 ;  /* 0x000000008d8d7211 */ /* 0x080fe400008f16ff */
[----:B------:R-:W-:Y:S02]  /*7520*/  LEA.HI.X.SX32 R45, R45, R0, 0x2, P0 ;  /* 0x000000002d2d7211 */ /* 0x000fe400000f16ff */
[----:B------:R-:W-:Y:S01]  /*7530*/  LEA R56, P6, R57, R32, 0x2 ;  /* 0x0000002039387211 */ /* 0x000fe200078c10ff */
[----:B-1----:R-:W1:Y:S01]  /*7540*/  S2R R41, SR_TID.X ;  /* 0x0000000000297919 */ /* 0x002e620000002100 */
[----:B------:R-:W-:Y:S02]  /*7550*/  LEA.HI.X.SX32 R145, R145, R0, 0x2, P4 ;  /* 0x0000000091917211 */ /* 0x000fe400020f16ff */
[----:B------:R-:W-:-:S02]  /*7560*/  LEA R146, P2, R147, R32, 0x2 ;  /* 0x0000002093927211 */ /* 0x000fc400078410ff */
[-C--:B------:R-:W-:Y:S02]  /*7570*/  LEA R10, P1, R11, R32.reuse, 0x2 ;  /* 0x000000200b0a7211 */ /* 0x080fe400078210ff */
[-C--:B------:R-:W-:Y:S02]  /*7580*/  LEA R148, P0, R149, R32.reuse, 0x2 ;  /* 0x0000002095947211 */ /* 0x080fe400078010ff */
[----:B------:R-:W-:Y:S02]  /*7590*/  LEA R48, P4, R49, R32, 0x2 ;  /* 0x0000002031307211 */ /* 0x000fe400078810ff */
[----:B------:R-:W-:Y:S02]  /*75a0*/  LEA.HI.X.SX32 R25, R25, R0, 0x2, P3 ;  /* 0x0000000019197211 */ /* 0x000fe400018f16ff */
[----:B------:R-:W-:Y:S02]  /*75b0*/  LEA R152, P3, R153, R32, 0x2 ;  /* 0x0000002099987211 */ /* 0x000fe400078610ff */
[----:B------:R-:W-:-:S02]  /*75c0*/  LEA.HI.X.SX32 R57, R57, R0, 0x2, P6 ;  /* 0x0000000039397211 */ /* 0x000fc400030f16ff */
[-C--:B------:R-:W-:Y:S02]  /*75d0*/  LEA.HI.X.SX32 R147, R147, R0.reuse, 0x2, P2 ;  /* 0x0000000093937211 */ /* 0x080fe400010f16ff */
[-C--:B------:R-:W-:Y:S02]  /*75e0*/  LEA.HI.X.SX32 R11, R11, R0.reuse, 0x2, P1 ;  /* 0x000000000b0b7211 */ /* 0x080fe400008f16ff */
[----:B------:R-:W-:Y:S02]  /*75f0*/  LEA.HI.X.SX32 R149, R149, R0, 0x2, P0 ;  /* 0x0000000095957211 */ /* 0x000fe400000f16ff */
[----:B------:R-:W-:Y:S02]  /*7600*/  LEA R156, P6, R157, R32, 0x2 ;  /* 0x000000209d9c7211 */ /* 0x000fe400078c10ff */
[----:B------:R-:W-:Y:S02]  /*7610*/  LEA.HI.X.SX32 R49, R49, R0, 0x2, P4 ;  /* 0x0000000031317211 */ /* 0x000fe400020f16ff */
[----:B------:R-:W-:-:S02]  /*7620*/  LEA R64, P2, R65, R32, 0x2 ;  /* 0x0000002041407211 */ /* 0x000fc400078410ff */
[-C--:B------:R-:W-:Y:S02]  /*7630*/  LEA R154, P1, R155, R32.reuse, 0x2 ;  /* 0x000000209b9a7211 */ /* 0x080fe400078210ff */
[-C--:B------:R-:W-:Y:S01]  /*7640*/  LEA R50, P0, R51, R32.reuse, 0x2 ;  /* 0x0000002033327211 */ /* 0x080fe200078010ff */
[----:B-1----:R-:W-:Y:S01]  /*7650*/  IMAD.SHL.U32 R6, R41, 0x10, RZ ;  /* 0x0000001029067824 */ /* 0x002fe200078e00ff */
        /* <DEDUP_REMOVED lines=89> */
[----:B------:R-:W-:Y:S02]  /*7bf0*/  LEA.HI.X.SX32 R205, R135, R0, 0x2, P0 ;  /* 0x0000000087cd7211 */ /* 0x000fe400000f16ff */
[----:B------:R-:W-:Y:S02]  /*7c00*/  LEA R212, P6, R115, R32, 0x2 ;  /* 0x0000002073d47211 */ /* 0x000fe400078c10ff */
[----:B------:R-:W-:Y:S02]  /*7c10*/  LEA.HI.X.SX32 R17, R17, R0, 0x2, P4 ;  /* 0x0000000011117211 */ /* 0x000fe400020f16ff */
[-C--:B------:R-:W-:Y:S02]  /*7c20*/  LEA R210, P1, R121, R32.reuse, 0x2 ;  /* 0x0000002079d27211 */ /* 0x080fe400078210ff */
[----:B------:R-:W-:-:S02]  /*7c30*/  LEA R94, P0, R95, R32, 0x2 ;  /* 0x000000205f5e7211 */ /* 0x000fc400078010ff */
[----:B------:R-:W-:Y:S02]  /*7c40*/  LEA R214, P4, R111, R32, 0x2 ;  /* 0x000000206fd67211 */ /* 0x000fe400078810ff */
[----:B------:R-:W-:Y:S02]  /*7c50*/  LEA.HI.X.SX32 R209, R123, R0, 0x2, P3 ;  /* 0x000000007bd17211 */ /* 0x000fe400018f16ff */
[----:B------:R-:W-:Y:S02]  /*7c60*/  LEA R98, P3, R99, R32, 0x2 ;  /* 0x0000002063627211 */ /* 0x000fe400078610ff */
[-C--:B------:R-:W-:Y:S02]  /*7c70*/  LEA.HI.X.SX32 R213, R115, R0.reuse, 0x2, P6 ;  /* 0x0000000073d57211 */ /* 0x080fe400030f16ff */
[-C--:B------:R-:W-:Y:S02]  /*7c80*/  LEA.HI.X.SX32 R211, R121, R0.reuse, 0x2, P1 ;  /* 0x0000000079d37211 */ /* 0x080fe400008f16ff */
[----:B------:R-:W-:-:S02]  /*7c90*/  LEA.HI.X.SX32 R95, R95, R0, 0x2, P0 ;  /* 0x000000005f5f7211 */ /* 0x000fc400000f16ff */
[----:B------:R-:W-:Y:S02]  /*7ca0*/  LEA R108, P6, R109, R32, 0x2 ;  /* 0x000000206d6c7211 */ /* 0x000fe400078c10ff */
[----:B------:R-:W-:Y:S02]  /*7cb0*/  LEA.HI.X.SX32 R215, R111, R0, 0x2, P4 ;  /* 0x000000006fd77211 */ /* 0x000fe400020f16ff */
[-C--:B------:R-:W-:Y:S02]  /*7cc0*/  LEA R100, P1, R101, R32.reuse, 0x2 ;  /* 0x0000002065647211 */ /* 0x080fe400078210ff */
[----:B------:R-:W-:Y:S02]  /*7cd0*/  LEA R106, P4, R107, R32, 0x2 ;  /* 0x000000206b6a7211 */ /* 0x000fe400078810ff */
[----:B------:R-:W-:Y:S02]  /*7ce0*/  LEA.HI.X.SX32 R99, R99, R0, 0x2, P3 ;  /* 0x0000000063637211 */ /* 0x000fe400018f16ff */
[----:B------:R-:W-:-:S02]  /*7cf0*/  LEA R222, P3, R103, R32, 0x2 ;  /* 0x0000002067de7211 */ /* 0x000fc400078610ff */
[-C--:B------:R-:W-:Y:S02]  /*7d00*/  LEA.HI.X.SX32 R109, R109, R0.reuse, 0x2, P6 ;  /* 0x000000006d6d7211 */ /* 0x080fe400030f16ff */
[----:B------:R-:W-:Y:S02]  /*7d10*/  LEA.HI.X.SX32 R101, R101, R0, 0x2, P1 ;  /* 0x0000000065657211 */ /* 0x000fe400008f16ff */
[----:B------:R-:W-:Y:S02]  /*7d20*/  LEA R226, P6, R36, R32, 0x2 ;  /* 0x0000002024e27211 */ /* 0x000fe400078c10ff */
[----:B------:R-:W-:Y:S02]  /*7d30*/  LEA.HI.X.SX32 R107, R107, R0, 0x2, P4 ;  /* 0x000000006b6b7211 */ /* 0x000fe400020f16ff */
[-C--:B------:R-:W-:Y:S02]  /*7d40*/  LEA R224, P1, R39, R32.reuse, 0x2 ;  /* 0x0000002027e07211 */ /* 0x080fe400078210ff */
[----:B------:R-:W-:-:S02]  /*7d50*/  LEA R228, P4, R18, R32, 0x2 ;  /* 0x0000002012e47211 */ /* 0x000fc400078810ff */
[----:B------:R-:W-:Y:S02]  /*7d60*/  LEA.HI.X.SX32 R223, R103, R0, 0x2, P3 ;  /* 0x0000000067df7211 */ /* 0x000fe400018f16ff */
[----:B------:R-:W-:Y:S02]  /*7d70*/  LEA R114, P3, R30, R32, 0x2 ;  /* 0x000000201e727211 */ /* 0x000fe400078610ff */
[-C--:B------:R-:W-:Y:S02]  /*7d80*/  LEA.HI.X.SX32 R227, R36, R0.reuse, 0x2, P6 ;  /* 0x0000000024e37211 */ /* 0x080fe400030f16ff */
[----:B------:R-:W-:Y:S02]  /*7d90*/  LEA.HI.X.SX32 R225, R39, R0, 0x2, P1 ;  /* 0x0000000027e17211 */ /* 0x000fe400008f16ff */
[----:B------:R-:W-:Y:S02]  /*7da0*/  LEA R136, P6, R19, R32, 0x2 ;  /* 0x0000002013887211 */ /* 0x000fe400078c10ff */
[----:B------:R-:W-:-:S02]  /*7db0*/  LEA.HI.X.SX32 R229, R18, R0, 0x2, P4 ;  /* 0x0000000012e57211 */ /* 0x000fc400020f16ff */
[-C--:B------:R-:W-:Y:S02]  /*7dc0*/  LEA R122, P1, R29, R32.reuse, 0x2 ;  /* 0x000000201d7a7211 */ /* 0x080fe400078210ff */
[----:B------:R-:W-:Y:S02]  /*7dd0*/  LEA R18, P4, R5, R32, 0x2 ;  /* 0x0000002005127211 */ /* 0x000fe400078810ff */
[----:B------:R-:W-:Y:S02]  /*7de0*/  LEA.HI.X.SX32 R115, R30, R0, 0x2, P3 ;  /* 0x000000001e737211 */ /* 0x000fe400018f16ff */
[----:B------:R-:W-:Y:S02]  /*7df0*/  LEA R236, P3, R3, R32, 0x2 ;  /* 0x0000002003ec7211 */ /* 0x000fe400078610ff */
[-C--:B------:R-:W-:Y:S01]  /*7e00*/  LEA.HI.X.SX32 R123, R29, R0.reuse, 0x2, P1 ;  /* 0x000000001d7b7211 */ /* 0x080fe200008f16ff */
[----:B---3--:R-:W-:Y:S01]  /*7e10*/  IMAD.MOV.U32 R118, RZ, RZ, R218 ;  /* 0x000000ffff767224 */ /* 0x008fe200078e00da */
[----:B------:R-:W-:-:S02]  /*7e20*/  LEA.HI.X.SX32 R119, R203, R0, 0x2, P5 ;  /* 0x00000000cb777211 */ /* 0x000fc400028f16ff */
[----:B------:R-:W-:Y:S02]  /*7e30*/  LEA R42, P5, R43, R32, 0x2 ;  /* 0x000000202b2a7211 */ /* 0x000fe400078a10ff */
[-C--:B------:R-:W-:Y:S01]  /*7e40*/  LEA.HI.X.SX32 R203, R137, R0.reuse, 0x2, P2 ;  /* 0x0000000089cb7211 */ /* 0x080fe200010f16ff */
[----:B------:R-:W-:Y:S01]  /*7e50*/  STL [R1+0x4], R119 ;  /* 0x0000047701007387 */ /* 0x000fe20000100800 */
[----:B------:R-:W-:Y:S02]  /*7e60*/  LEA.HI.X.SX32 R43, R43, R0, 0x2, P5 ;  /* 0x000000002b2b7211 */ /* 0x000fe400028f16ff */
[-C--:B------:R-:W-:Y:S01]  /*7e70*/  LEA R150, P5, R151, R32.reuse, 0x2 ;  /* 0x0000002097967211 */ /* 0x080fe200078a10ff */
[----:B------:R-:W-:Y:S01]  /*7e80*/  STL.64 [R1+0x1840], R118 ;  /* 0x0018407601007387 */ /* 0x000fe20000100a00 */
[----:B------:R-:W-:Y:S02]  /*7e90*/  LEA R104, P2, R105, R32, 0x2 ;  /* 0x0000002069687211 */ /* 0x000fe400078410ff */
[----:B------:R-:W-:Y:S01]  /*7ea0*/  LEA.HI.X.SX32 R151, R151, R0, 0x2, P5 ;  /* 0x0000000097977211 */ /* 0x000fe200028f16ff */
[----:B------:R-:W-:Y:S01]  /*7eb0*/  STL.64 [R1+0x1848], R138 ;  /* 0x0018488a01007387 */ /* 0x000fe20000100a00 */
[----:B------:R-:W-:-:S02]  /*7ec0*/  LEA R52, P5, R53, R32, 0x2 ;  /* 0x0000002035347211 */ /* 0x000fc400078a10ff */
[-C--:B------:R-:W-:Y:S01]  /*7ed0*/  LEA.HI.X.SX32 R105, R105, R0.reuse, 0x2, P2 ;  /* 0x0000000069697211 */ /* 0x080fe200010f16ff */
[----:B------:R-:W-:Y:S01]  /*7ee0*/  STL.64 [R1+0x1838], R46 ;  /* 0x0018382e01007387 */ /* 0x000fe20000100a00 */
[----:B------:R-:W-:Y:S02]  /*7ef0*/  LEA.HI.X.SX32 R53, R53, R0, 0x2, P5 ;  /* 0x0000000035357211 */ /* 0x000fe400028f16ff */
[CC--:B------:R-:W-:Y:S01]  /*7f00*/  LEA R164, P5, R165.reuse, R32.reuse, 0x2 ;  /* 0x00000020a5a47211 */ /* 0x0c0fe200078a10ff */
[----:B------:R-:W-:Y:S01]  /*7f10*/  STL.64 [R1+0x1850], R140 ;  /* 0x0018508c01007387 */ /* 0x000fe20000100a00 */
[----:B------:R-:W-:Y:S02]  /*7f20*/  LEA R216, P2, R22, R32, 0x2 ;  /* 0x0000002016d87211 */ /* 0x000fe400078410ff */
[----:B------:R-:W-:Y:S01]  /*7f30*/  LEA.HI.X.SX32 R165, R165, R0, 0x2, P5 ;  /* 0x00000000a5a57211 */ /* 0x000fe200028f16ff */
[----:B------:R-:W-:Y:S01]  /*7f40*/  STL.64 [R1+0x1858], R44 ;  /* 0x0018582c01007387 */ /* 0x000fe20000100a00 */
[----:B------:R-:W-:-:S02]  /*7f50*/  LEA R62, P5, R63, R32, 0x2 ;  /* 0x000000203f3e7211 */ /* 0x000fc400078a10ff */
[----:B------:R-:W-:Y:S01]  /*7f60*/  LEA R218, P0, R102, R32, 0x2 ;  /* 0x0000002066da7211 */ /* 0x000fe200078010ff */
[----:B------:R-:W-:Y:S01]  /*7f70*/  STL.64 [R1+0x1860], R142 ;  /* 0x0018608e01007387 */ /* 0x000fe20000100a00 */
[----:B------:R-:W-:Y:S02]  /*7f80*/  LEA.HI.X.SX32 R63, R63, R0, 0x2, P5 ;  /* 0x000000003f3f7211 */ /* 0x000fe400028f16ff */
[C---:B------:R-:W-:Y:S01]  /*7f90*/  LEA R178, P5, R179.reuse, R32, 0x2 ;  /* 0x00000020b3b27211 */ /* 0x040fe200078a10ff */
[----:B------:R-:W-:Y:S01]  /*7fa0*/  STL.64 [R1+0x1868], R42 ;  /* 0x0018682a01007387 */ /* 0x000fe20000100a00 */
[-C--:B------:R-:W-:Y:S02]  /*7fb0*/  LEA.HI.X.SX32 R217, R22, R0.reuse, 0x2, P2 ;  /* 0x0000000016d97211 */ /* 0x080fe400010f16ff */
[----:B------:R-:W-:Y:S01]  /*7fc0*/  LEA.HI.X.SX32 R179, R179, R0, 0x2, P5 ;  /* 0x00000000b3b37211 */ /* 0x000fe200028f16ff */
[----:B------:R-:W-:Y:S01]  /*7fd0*/  STL.64 [R1+0x1870], R144 ;  /* 0x0018709001007387 */ /* 0x000fe20000100a00 */
[----:B------:R-:W-:-:S02]  /*7fe0*/  LEA R130, P5, R131, R32, 0x2 ;  /* 0x0000002083827211 */ /* 0x000fc400078a10ff */
[-C--:B------:R-:W-:Y:S01]  /*7ff0*/  LEA.HI.X.SX32 R219, R102, R0.reuse, 0x2, P0 ;  /* 0x0000000066db7211 */ /* 0x080fe200000f16ff */
[----:B------:R-:W-:Y:S01]  /*8000*/  STL.64 [R1+0x1878], R24 ;  /* 0x0018781801007387 */ /* 0x000fe20000100a00 */
[----:B------:R-:W-:Y:S02]  /*8010*/  LEA.HI.X.SX32 R131, R131, R0, 0x2, P5 ;  /* 0x0000000083837211 */ /* 0x000fe400028f16ff */
[-C--:B------:R-:W-:Y:S01]  /*8020*/  LEA R192, P5, R193, R32.reuse, 0x2 ;  /* 0x00000020c1c07211 */ /* 0x080fe200078a10ff */
[----:B------:R-:W-:Y:S01]  /*8030*/  STL.64 [R1+0x1880], R146 ;  /* 0x0018809201007387 */ /* 0x000fe20000100a00 */
[----:B------:R-:W-:Y:S02]  /*8040*/  LEA R22, P2, R23, R32, 0x2 ;  /* 0x0000002017167211 */ /* 0x000fe400078410ff */
[----:B------:R-:W-:Y:S01]  /*8050*/  LEA.HI.X.SX32 R193, R193, R0, 0x2, P5 ;  /* 0x00000000c1c17211 */ /* 0x000fe200028f16ff */
[----:B------:R1:W-:Y:S01]  /*8060*/  STL.64 [R1+0x1888], R10 ;  /* 0x0018880a01007387 */ /* 0x0003e20000100a00 */
[----:B------:R-:W-:-:S02]  /*8070*/  LEA R92, P5, R93, R32, 0x2 ;  /* 0x000000205d5c7211 */ /* 0x000fc400078a10ff */
[----:B------:R-:W-:Y:S02]  /*8080*/  LEA R102, P0, R38, R32, 0x2 ;  /* 0x0000002026667211 */ /* 0x000fe400078010ff */
[----:B------:R-:W-:Y:S02]  /*8090*/  LEA.HI.X.SX32 R93, R93, R0, 0x2, P5 ;  /* 0x000000005d5d7211 */ /* 0x000fe400028f16ff */
[----:B------:R-:W-:Y:S02]  /*80a0*/  LEA R206, P5, R127, R32, 0x2 ;  /* 0x000000207fce7211 */ /* 0x000fe400078a10ff */
[-C--:B------:R-:W-:Y:S02]  /*80b0*/  LEA.HI.X.SX32 R23, R23, R0.reuse, 0x2, P2 ;  /* 0x0000000017177211 */ /* 0x080fe400010f16ff */
[----:B------:R-:W-:Y:S02]  /*80c0*/  LEA.HI.X.SX32 R207, R127, R0, 0x2, P5 ;  /* 0x000000007fcf7211 */ /* 0x000fe400028f16ff */
[----:B------:R-:W-:-:S02]  /*80d0*/  LEA R112, P5, R113, R32, 0x2 ;  /* 0x0000002071707211 */ /* 0x000fc400078a10ff */
[-C--:B------:R-:W-:Y:S02]  /*80e0*/  LEA.HI.X.SX32 R103, R38, R0.reuse, 0x2, P0 ;  /* 0x0000000026677211 */ /* 0x080fe400000f16ff */
[----:B------:R-:W-:Y:S02]  /*80f0*/  LEA.HI.X.SX32 R113, R113, R0, 0x2, P5 ;  /* 0x0000000071717211 */ /* 0x000fe400028f16ff */
[-C--:B------:R-:W-:Y:S02]  /*8100*/  LEA R220, P5, R110, R32.reuse, 0x2 ;  /* 0x000000206edc7211 */ /* 0x080fe400078a10ff */
[----:B------:R-:W-:Y:S02]  /*8110*/  LEA R230, P2, R20, R32, 0x2 ;  /* 0x0000002014e67211 */ /* 0x000fe400078410ff */
[----:B------:R-:W-:Y:S02]  /*8120*/  LEA.HI.X.SX32 R221, R110, R0, 0x2, P5 ;  /* 0x000000006edd7211 */ /* 0x000fe400028f16ff */
        /* <DEDUP_REMOVED lines=8> */
[-C--:B------:R-:W-:Y:S02]  /*81b0*/  LEA.HI.X.SX32 R235, R9, R0.reuse, 0x2, P5 ;  /* 0x0000000009eb7211 */ /* 0x080fe400028f16ff */
[----:B------:R-:W-:Y:S01]  /*81c0*/  LEA.HI.X.SX32 R19, R5, R0, 0x2, P4 ;  /* 0x0000000005137211 */ /* 0x000fe200020f16ff */
[----:B------:R-:W-:Y:S01]  /*81d0*/  VIADD R5, R246, 0xfffffff5 ;  /* 0xfffffff5f6057836 */ /* 0x000fe20000000000 */
[-C--:B------:R-:W-:Y:S02]  /*81e0*/  LEA R20, P2, R2, R32.reuse, 0x2 ;  /* 0x0000002002147211 */ /* 0x080fe400078410ff */
[-C--:B------:R-:W-:Y:S02]  /*81f0*/  LEA R238, P1, R4, R32.reuse, 0x2 ;  /* 0x0000002004ee7211 */ /* 0x080fe400078210ff */
[----:B------:R-:W-:-:S02]  /*8200*/  LEA R110, P0, R28, R32, 0x2 ;  /* 0x000000201c6e7211 */ /* 0x000fc400078010ff */
[-C--:B------:R-:W-:Y:S02]  /*8210*/  LEA R126, P5, R33, R32.reuse, 0x2 ;  /* 0x00000020217e7211 */ /* 0x080fe400078a10ff */
[----:B------:R-:W-:Y:S02]  /*8220*/  LEA R30, P4, R35, R32, 0x2 ;  /* 0x00000020231e7211 */ /* 0x000fe400078810ff */
[----:B------:R-:W-:Y:S01]  /*8230*/  LEA.HI.X.SX32 R237, R3, R0, 0x2, P3 ;  /* 0x0000000003ed7211 */ /* 0x000fe200018f16ff */
[----:B------:R-:W-:Y:S01]  /*8240*/  VIADD R3, R246, 0xfffffffe ;  /* 0xfffffffef6037836 */ /* 0x000fe20000000000 */
[----:B------:R-:W-:Y:S02]  /*8250*/  LEA R120, P3, R37, R32, 0x2 ;  /* 0x0000002025787211 */ /* 0x000fe400078610ff */
[-C--:B------:R-:W-:Y:S02]  /*8260*/  LEA.HI.X.SX32 R39, R31, R0.reuse, 0x2, P6 ;  /* 0x000000001f277211 */ /* 0x080fe400030f16ff */
[-C--:B------:R-:W-:Y:S01]  /*8270*/  LEA.HI.X.SX32 R21, R2, R0.reuse, 0x2, P2 ;  /* 0x0000000002157211 */ /* 0x080fe200010f16ff */
[----:B------:R-:W-:Y:S01]  /*8280*/  VIADD R2, R246, 0xfffffffd ;  /* 0xfffffffdf6027836 */ /* 0x000fe20000000000 */
[-C--:B------:R-:W-:Y:S01]  /*8290*/  LEA.HI.X.SX32 R239, R4, R0.reuse, 0x2, P1 ;  /* 0x0000000004ef7211 */ /* 0x080fe200008f16ff */
[----:B------:R-:W-:Y:S01]  /*82a0*/  VIADD R4, R246, 0xffffffff ;  /* 0xfffffffff6047836 */ /* 0x000fe20000000000 */
[----:B------:R-:W-:-:S02]  /*82b0*/  LEA.HI.X.SX32 R111, R28, R0, 0x2, P0 ;  /* 0x000000001c6f7211 */ /* 0x000fc400000f16ff */
[-C--:B------:R-:W-:Y:S02]  /*82c0*/  LEA.HI.X.SX32 R127, R33, R0.reuse, 0x2, P5 ;  /* 0x00000000217f7211 */ /* 0x080fe400028f16ff */
[----:B------:R-:W-:Y:S02]  /*82d0*/  LEA.HI.X.SX32 R31, R35, R0, 0x2, P4 ;  /* 0x00000000231f7211 */ /* 0x000fe400020f16ff */
[-C--:B------:R-:W-:Y:S02]  /*82e0*/  LEA R36, P2, R249, R32.reuse, 0x2 ;  /* 0x00000020f9247211 */ /* 0x080fe400078410ff */
[-C--:B------:R-:W-:Y:S02]  /*82f0*/  LEA R116, P1, R117, R32.reuse, 0x2 ;  /* 0x0000002075747211 */ /* 0x080fe400078210ff */
[-C--:B------:R-:W-:Y:S02]  /*8300*/  LEA R28, P0, R248, R32.reuse, 0x2 ;  /* 0x00000020f81c7211 */ /* 0x080fe400078010ff */
[----:B------:R-:W-:-:S02]  /*8310*/  LEA R132, P6, R133, R32, 0x2 ;  /* 0x0000002085847211 */ /* 0x000fc400078c10ff */
[-C--:B------:R-:W-:Y:S02]  /*8320*/  LEA R34, P5, R245, R32.reuse, 0x2 ;  /* 0x00000020f5227211 */ /* 0x080fe400078a10ff */
[----:B------:R-:W-:Y:S02]  /*8330*/  LEA R124, P4, R125, R32, 0x2 ;  /* 0x000000207d7c7211 */ /* 0x000fe400078810ff */
[----:B------:R-:W-:Y:S02]  /*8340*/  LEA.HI.X.SX32 R121, R37, R0, 0x2, P3 ;  /* 0x0000000025797211 */ /* 0x000fe400018f16ff */
[----:B------:R-:W-:Y:S02]  /*8350*/  LEA R32, P3, R244, R32, 0x2 ;  /* 0x00000020f4207211 */ /* 0x000fe400078610ff */
[-C--:B------:R-:W-:Y:S02]  /*8360*/  LEA.HI.X.SX32 R37, R249, R0.reuse, 0x2, P2 ;  /* 0x00000000f9257211 */ /* 0x080fe400010f16ff */
[----:B------:R-:W-:-:S02]  /*8370*/  LEA.HI.X.SX32 R117, R117, R0, 0x2, P1 ;  /* 0x0000000075757211 */ /* 0x000fc400008f16ff */
[-C--:B------:R-:W-:Y:S02]  /*8380*/  LEA.HI.X.SX32 R29, R248, R0.reuse, 0x2, P0 ;  /* 0x00000000f81d7211 */ /* 0x080fe400000f16ff */
[-C--:B------:R-:W-:Y:S02]  /*8390*/  LEA.HI.X.SX32 R133, R133, R0.reuse, 0x2, P6 ;  /* 0x0000000085857211 */ /* 0x080fe400030f16ff */
[-C--:B------:R-:W-:Y:S02]  /*83a0*/  LEA.HI.X.SX32 R35, R245, R0.reuse, 0x2, P5 ;  /* 0x00000000f5237211 */ /* 0x080fe400028f16ff */
[-C--:B------:R-:W-:Y:S02]  /*83b0*/  LEA.HI.X.SX32 R125, R125, R0.reuse, 0x2, P4 ;  /* 0x000000007d7d7211 */ /* 0x080fe400020f16ff */
[----:B------:R-:W-:Y:S01]  /*83c0*/  LEA.HI.X.SX32 R33, R244, R0, 0x2, P3 ;  /* 0x00000000f4217211 */ /* 0x000fe200018f16ff */
[----:B------:R-:W-:Y:S01]  /*83d0*/  VIADD R0, R246, 0xfffffffc ;  /* 0xfffffffcf6007836 */ /* 0x000fe20000000000 */
[----:B------:R-:W-:Y:S01]  /*83e0*/  ISETP.GE.U32.AND P6, PT, R2, 0x7fffffde, PT ;  /* 0x7fffffde0200780c */ /* 0x000fe20003fc6070 */
[----:B------:R-:W-:Y:S01]  /*83f0*/  VIADD R2, R246, 0xfffffffb ;  /* 0xfffffffbf6027836 */ /* 0x000fe20000000000 */
[----:B------:R-:W-:-:S02]  /*8400*/  ISETP.GE.U32.AND P3, PT, R3, 0x7fffffdf, PT ;  /* 0x7fffffdf0300780c */ /* 0x000fc40003f66070 */
[----:B------:R-:W-:Y:S01]  /*8410*/  ISETP.GE.U32.AND P5, PT, R0, 0x7fffffdd, PT ;  /* 0x7fffffdd0000780c */ /* 0x000fe20003fa6070 */
[-C--:B------:R-:W-:Y:S01]  /*8420*/  IMAD R0, R242, R247.reuse, RZ ;  /* 0x000000f7f2007224 */ /* 0x080fe200078e02ff */
[----:B------:R-:W-:Y:S01]  /*8430*/  LOP3.LUT R3, R6, 0x70, RZ, 0xc0, !PT ;  /* 0x0000007006037812 */ /* 0x000fe200078ec0ff */
[----:B------:R-:W-:Y:S01]  /*8440*/  IMAD R247, R243, R247, RZ ;  /* 0x000000f7f3f77224 */ /* 0x000fe200078e02ff */
[----:B------:R-:W-:Y:S01]  /*8450*/  ISETP.GE.U32.AND P0, PT, R4, 0x7fffffe0, PT ;  /* 0x7fffffe00400780c */ /* 0x000fe20003f06070 */
[----:B------:R-:W-:Y:S01]  /*8460*/  VIADD R4, R246, 0xfffffff7 ;  /* 0xfffffff7f6047836 */ /* 0x000fe20000000000 */
[----:B------:R-:W-:Y:S01]  /*8470*/  LEA R242, P1, R0, UR6, 0x2 ;  /* 0x0000000600f27c11 */ /* 0x000fe2000f8210ff */
[----:B------:R-:W-:Y:S01]  /*8480*/  IMAD R7, R250, 0x80, R3 ;  /* 0x00000080fa077824 */ /* 0x000fe200078e0203 */
[----:B------:R-:W-:Y:S01]  /*8490*/  ISETP.GE.U32.AND P2, PT, R2, 0x7fffffdc, PT ;  /* 0x7fffffdc0200780c */ /* 0x000fe20003f46070 */
[----:B------:R-:W-:Y:S01]  /*84a0*/  VIADD R2, R246, 0xfffffffa ;  /* 0xfffffffaf6027836 */ /* 0x000fe20000000000 */
[----:B------:R-:W-:Y:S01]  /*84b0*/  LEA.HI.X.SX32 R243, R0, UR7, 0x2, P1 ;  /* 0x0000000700f37c11 */ /* 0x000fe200088f16ff */
[C---:B------:R-:W-:Y:S01]  /*84c0*/  VIADD R0, R246.reuse, 0xfffffff9 ;  /* 0xfffffff9f6007836 */ /* 0x040fe20000000000 */
[----:B------:R-:W-:Y:S01]  /*84d0*/  LEA R244, P1, R247, UR6, 0x2 ;  /* 0x00000006f7f47c11 */ /* 0x000fe2000f8210ff */
[----:B------:R-:W-:Y:S01]  /*84e0*/  VIADD R3, R246, 0xfffffff6 ;  /* 0xfffffff6f6037836 */ /* 0x000fe20000000000 */
[----:B------:R-:W-:Y:S01]  /*84f0*/  LOP3.LUT R6, R7, 0x10, RZ, 0x3c, !PT ;  /* 0x0000001007067812 */ /* 0x000fe200078e3cff */
[----:B-1----:R-:W-:Y:S01]  /*8500*/  IMAD.WIDE R10, R240, 0x4, R242 ;  /* 0x00000004f00a7825 */ /* 0x002fe200078e02f2 */
[----:B------:R-:W-:Y:S01]  /*8510*/  LEA.HI.X.SX32 R245, R247, UR7, 0x2, P1 ;  /* 0x00000007f7f57c11 */ /* 0x000fe200088f16ff */
[----:B------:R-:W-:Y:S01]  /*8520*/  ULDC.64 UR6, c[0x0][0x208] ;  /* 0x0000820000067ab9 */ /* 0x000fe20000000a00 */
[----:B------:R-:W-:Y:S01]  /*8530*/  ISETP.GE.U32.AND P1, PT, R2, 0x7fffffdb, PT ;  /* 0x7fffffdb0200780c */ /* 0x000fe20003f26070 */
[----:B------:R-:W-:Y:S01]  /*8540*/  VIADD R2, R7, UR4 ;  /* 0x0000000407027c36 */ /* 0x000fe20008000000 */
[----:B------:R-:W-:Y:S01]  /*8550*/  ISETP.GE.U32.AND P4, PT, R0, 0x7fffffda, PT ;  /* 0x7fffffda0000780c */ /* 0x000fe20003f86070 */
[----:B------:R-:W-:Y:S01]  /*8560*/  VIADD R0, R246, 0xfffffff8 ;  /* 0xfffffff8f6007836 */ /* 0x000fe20000000000 */
[----:B------:R-:W-:Y:S01]  /*8570*/  LOP3.LUT R41, R41, 0x1f, RZ, 0xc0, !PT ;  /* 0x0000001f29297812 */ /* 0x000fe200078ec0ff */
[----:B------:R-:W-:Y:S01]  /*8580*/  IMAD.WIDE R144, R240, 0x4, R244 ;  /* 0x00000004f0907825 */ /* 0x000fe200078e02f4 */
[----:B------:R-:W-:Y:S01]  /*8590*/  @!PT LDS RZ, [RZ] ;  /* 0x00000000fffff984 */ /* 0x000fe20000000800 */
[----:B------:R-:W-:Y:S01]  /*85a0*/  @!PT LDS RZ, [RZ] ;  /* 0x00000000fffff984 */ /* 0x000fe20000000800 */
[----:B------:R-:W-:Y:S01]  /*85b0*/  @!PT LDS RZ, [RZ] ;  /* 0x00000000fffff984 */ /* 0x000fe20000000800 */
[----:B------:R-:W-:Y:S04]  /*85c0*/  LDGSTS.E [R2+0x30000], desc[UR6][R242.64], !P0 ;  /* 0x30000000f2027fae */ /* 0x000fe8000c121846 */
[----:B------:R-:W-:Y:S01]  /*85d0*/  LDGSTS.E [R2+0x34000], desc[UR6][R244.64], !P0 ;  /* 0x34000000f4027fae */ /* 0x000fe2000c121846 */
[----:B------:R-:W-:Y:S01]  /*85e0*/  ISETP.GE.U32.AND P0, PT, R0, 0x7fffffd9, PT ;  /* 0x7fffffd90000780c */ /* 0x000fe20003f06070 */
[----:B------:R-:W-:-:S02]  /*85f0*/  IMAD.SHL.U32 R0, R240, 0x2, RZ ;  /* 0x00000002f0007824 */ /* 0x000fc400078e00ff */
[----:B------:R-:W-:Y:S02]  /*8600*/  LDGSTS.E [R2+0x30004], desc[UR6][R10.64], !P3 ;  /* 0x300040000a027fae */ /* 0x000fe4000d921846 */
[----:B------:R-:W-:Y:S02]  /*8610*/  IMAD.WIDE R146, R0, 0x4, R242 ;  /* 0x0000000400927825 */ /* 0x000fe400078e02f2 */
[----:B------:R-:W-:Y:S01]  /*8620*/  LDGSTS.E [R2+0x34004], desc[UR6][R144.64], !P3 ;  /* 0x3400400090027fae */ /* 0x000fe2000d921846 */
[----:B------:R-:W-:Y:S01]  /*8630*/  ISETP.GE.U32.AND P3, PT, R4, 0x7fffffd8, PT ;  /* 0x7fffffd80400780c */ /* 0x000fe20003f66070 */
[----:B------:R-:W-:Y:S02]  /*8640*/  IMAD.WIDE R42, R0, 0x4, R244 ;  /* 0x00000004002a7825 */ /* 0x000fe400078e02f4 */
[----:B------:R-:W-:Y:S02]  /*8650*/  LDGSTS.E [R2+0x30008], desc[UR6][R146.64], !P6 ;  /* 0x3000800092027fae */ /* 0x000fe4000f121846 */
[----:B------:R-:W-:-:S02]  /*8660*/  IMAD R0, R240, 0x3, RZ ;  /* 0x00000003f0007824 */ /* 0x000fc400078e02ff */
[----:B------:R-:W-:Y:S01]  /*8670*/  LDGSTS.E [R2+0x34008], desc[UR6][R42.64], !P6 ;  /* 0x340080002a027fae */ /* 0x000fe2000f121846 */
[----:B------:R-:W-:Y:S01]  /*8680*/  ISETP.GE.U32.AND P6, PT, R3, 0x7fffffd7, PT ;  /* 0x7fffffd70300780c */ /* 0x000fe20003fc6070 */
[----:B------:R-:W-:Y:S02]  /*8690*/  IMAD.SHL.U32 R3, R240, 0x4, RZ ;  /* 0x00000004f0037824 */ /* 0x000fe400078e00ff */
[----:B------:R-:W-:-:S04]  /*86a0*/  IMAD.WIDE R24, R0, 0x4, R242 ;  /* 0x0000000400187825 */ /* 0x000fc800078e02f2 */
[----:B------:R-:W-:Y:S01]  /*86b0*/  IMAD.WIDE R142, R0, 0x4, R244 ;  /* 0x00000004008e7825 */ /* 0x000fe200078e02f4 */
[----:B------:R-:W-:Y:S03]  /*86c0*/  LDGSTS.E [R2+0x3000c], desc[UR6][R24.64], !P5 ;  /* 0x3000c00018027fae */ /* 0x000fe6000e921846 */
[----:B------:R-:W-:Y:S01]  /*86d0*/  VIADD R4, R6, UR4 ;  /* 0x0000000406047c36 */ /* 0x000fe20008000000 */
[----:B------:R-:W-:Y:S01]  /*86e0*/  LDGSTS.E [R2+0x3400c], desc[UR6][R142.64], !P5 ;  /* 0x3400c0008e027fae */ /* 0x000fe2000e921846 */
[----:B------:R-:W-:Y:S01]  /*86f0*/  IMAD.WIDE R46, R3, 0x4, R242 ;  /* 0x00000004032e7825 */ /* 0x000fe200078e02f2 */
[----:B------:R-:W-:Y:S02]  /*8700*/  LOP3.LUT R6, R7, 0x20, RZ, 0x3c, !PT ;  /* 0x0000002007067812 */ /* 0x000fe400078e3cff */
[----:B------:R-:W-:Y:S01]  /*8710*/  ISETP.GE.U32.AND P5, PT, R5, 0x7fffffd6, PT ;  /* 0x7fffffd60500780c */ /* 0x000fe20003fa6070 */
[----:B------:R-:W-:Y:S01]  /*8720*/  IMAD.WIDE R44, R3, 0x4, R244 ;  /* 0x00000004032c7825 */ /* 0x000fe200078e02f4 */
[----:B------:R1:W-:Y:S03]  /*8730*/  LDGSTS.E [R4+0x30000], desc[UR6][R46.64], !P2 ;  /* 0x300000002e047fae */ /* 0x0003e6000d121846 */
[----:B------:R-:W-:Y:S01]  /*8740*/  VIADD R3, R246, 0xfffffff4 ;  /* 0xfffffff4f6037836 */ /* 0x000fe20000000000 */
[----:B------:R2:W-:Y:S01]  /*8750*/  LDGSTS.E [R4+0x34000], desc[UR6][R44.64], !P2 ;  /* 0x340000002c047fae */ /* 0x0005e2000d121846 */
[----:B------:R-:W-:-:S02]  /*8760*/  IMAD R0, R240, 0x5, RZ ;  /* 0x00000005f0007824 */ /* 0x000fc400078e02ff */
[----:B------:R-:W-:Y:S01]  /*8770*/  VIADD R9, R6, UR4 ;  /* 0x0000000406097c36 */ /* 0x000fe20008000000 */
[----:B------:R-:W-:Y:S01]  /*8780*/  ISETP.GE.U32.AND P2, PT, R3, 0x7fffffd5, PT ;  /* 0x7fffffd50300780c */ /* 0x000fe20003f46070 */
[----:B------:R-:W-:Y:S01]  /*8790*/  IMAD R3, R240, 0x6, RZ ;  /* 0x00000006f0037824 */ /* 0x000fe200078e02ff */
[----:B------:R1:W-:Y:S01]  /*87a0*/  STL.64 [R1+0x218], R46 ;  /* 0x0002182e01007387 */ /* 0x0003e20000100a00 */
[C---:B------:R-:W-:Y:S01]  /*87b0*/  IMAD.WIDE R138, R0.reuse, 0x4, R242 ;  /* 0x00000004008a7825 */ /* 0x040fe200078e02f2 */
[----:B------:R-:W-:Y:S02]  /*87c0*/  LOP3.LUT R6, R7, 0x30, RZ, 0x3c, !PT ;  /* 0x0000003007067812 */ /* 0x000fe400078e3cff */
[----:B------:R2:W-:Y:S01]  /*87d0*/  STL.64 [R1+0x210], R44 ;  /* 0x0002102c01007387 */ /* 0x0005e20000100a00 */
[----:B------:R-:W-:-:S03]  /*87e0*/  IMAD.WIDE R118, R0, 0x4, R244 ;  /* 0x0000000400767825 */ /* 0x000fc600078e02f4 */
[----:B------:R3:W-:Y:S01]  /*87f0*/  LDGSTS.E [R4+0x30004], desc[UR6][R138.64], !P1 ;  /* 0x300040008a047fae */ /* 0x0007e2000c921846 */
[C---:B------:R-:W-:Y:S02]  /*8800*/  VIADD R0, R246.reuse, 0xfffffff2 ;  /* 0xfffffff2f6007836 */ /* 0x040fe40000000000 */
[----:B------:R-:W-:Y:S01]  /*8810*/  VIADD R5, R246, 0xfffffff3 ;  /* 0xfffffff3f6057836 */ /* 0x000fe20000000000 */
[----:B------:R4:W-:Y:S01]  /*8820*/  LDGSTS.E [R4+0x34004], desc[UR6][R118.64], !P1 ;  /* 0x3400400076047fae */ /* 0x0009e2000c921846 */
[----:B-1----:R-:W-:-:S03]  /*8830*/  IMAD.WIDE R46, R3, 0x4, R242 ;  /* 0x00000004032e7825 */ /* 0x002fc600078e02f2 */
[----:B------:R3:W-:Y:S01]  /*8840*/  STL.64 [R1+0x208], R138 ;  /* 0x0002088a01007387 */ /* 0x0007e20000100a00 */
[----:B--2---:R-:W-:Y:S01]  /*8850*/  IMAD.WIDE R44, R3, 0x4, R244 ;  /* 0x00000004032c7825 */ /* 0x004fe200078e02f4 */
[----:B------:R-:W-:Y:S02]  /*8860*/  ISETP.GE.U32.AND P1, PT, R5, 0x7fffffd4, PT ;  /* 0x7fffffd40500780c */ /* 0x000fe40003f26070 */
[----:B------:R1:W-:Y:S01]  /*8870*/  LDGSTS.E [R4+0x30008], desc[UR6][R46.64], !P4 ;  /* 0x300080002e047fae */ /* 0x0003e2000e121846 */
[----:B------:R-:W-:Y:S02]  /*8880*/  IMAD.SHL.U32 R3, R240, 0x8, RZ ;  /* 0x00000008f0037824 */ /* 0x000fe400078e00ff */
[----:B------:R-:W-:Y:S01]  /*8890*/  VIADD R5, R246, 0xfffffff1 ;  /* 0xfffffff1f6057836 */ /* 0x000fe20000000000 */
[----:B------:R2:W-:Y:S01]  /*88a0*/  LDGSTS.E [R4+0x34008], desc[UR6][R44.64], !P4 ;  /* 0x340080002c047fae */ /* 0x0005e2000e121846 */
[----:B------:R-:W-:Y:S01]  /*88b0*/  ISETP.GE.U32.AND P4, PT, R0, 0x7fffffd3, PT ;  /* 0x7fffffd30000780c */ /* 0x000fe20003f86070 */
[----:B------:R-:W-:-:S02]  /*88c0*/  IMAD R0, R240, 0x7, RZ ;  /* 0x00000007f0007824 */ /* 0x000fc400078e02ff */
[----:B------:R4:W-:Y:S01]  /*88d0*/  STL.64 [R1+0x200], R118 ;  /* 0x0002007601007387 */ /* 0x0009e20000100a00 */
[----:B------:R-:W-:Y:S01]  /*88e0*/  VIADD R247, R6, UR4 ;  /* 0x0000000406f77c36 */ /* 0x000fe20008000000 */
[C---:B------:R-:W-:Y:S01]  /*88f0*/  LOP3.LUT R6, R7.reuse, 0x40, RZ, 0x3c, !PT ;  /* 0x0000004007067812 */ /* 0x040fe200078e3cff */
[----:B---3--:R-:W-:Y:S01]  /*8900*/  IMAD.WIDE R138, R0, 0x4, R242 ;  /* 0x00000004008a7825 */ /* 0x008fe200078e02f2 */
[----:B------:R1:W-:Y:S03]  /*8910*/  STL.64 [R1+0x1f8], R46 ;  /* 0x0001f82e01007387 */ /* 0x0003e60000100a00 */
[----:B------:R-:W-:Y:S01]  /*8920*/  VIADD R248, R6, UR4 ;  /* 0x0000000406f87c36 */ /* 0x000fe20008000000 */
[----:B------:R2:W-:Y:S01]  /*8930*/  STL.64 [R1+0x1f0], R44 ;  /* 0x0001f02c01007387 */ /* 0x0005e20000100a00 */
[----:B------:R-:W-:Y:S01]  /*8940*/  LOP3.LUT R6, R7, 0x50, RZ, 0x3c, !PT ;  /* 0x0000005007067812 */ /* 0x000fe200078e3cff */
[----:B----4-:R-:W-:-:S02]  /*8950*/  IMAD.WIDE R118, R0, 0x4, R244 ;  /* 0x0000000400767825 */ /* 0x010fc400078e02f4 */
[----:B------:R3:W-:Y:S02]  /*8960*/  LDGSTS.E [R4+0x3000c], desc[UR6][R138.64], !P0 ;  /* 0x3000c0008a047fae */ /* 0x0007e4000c121846 */
[----:B-1----:R-:W-:Y:S02]  /*8970*/  IMAD.WIDE R46, R3, 0x4, R242 ;  /* 0x00000004032e7825 */ /* 0x002fe400078e02f2 */
[----:B------:R1:W-:Y:S01]  /*8980*/  LDGSTS.E [R4+0x3400c], desc[UR6][R118.64], !P0 ;  /* 0x3400c00076047fae */ /* 0x0003e2000c121846 */
[----:B------:R-:W-:Y:S01]  /*8990*/  ISETP.GE.U32.AND P0, PT, R5, 0x7fffffd2, PT ;  /* 0x7fffffd20500780c */ /* 0x000fe20003f06070 */
[----:B--2---:R-:W-:Y:S02]  /*89a0*/  IMAD.WIDE R44, R3, 0x4, R244 ;  /* 0x00000004032c7825 */ /* 0x004fe400078e02f4 */
[----:B------:R2:W-:Y:S02]  /*89b0*/  LDGSTS.E [R9+0x30000], desc[UR6][R46.64], !P3 ;  /* 0x300000002e097fae */ /* 0x0005e4000d921846 */
[----:B------:R-:W-:-:S02]  /*89c0*/  VIADD R3, R246, 0xfffffff0 ;  /* 0xfffffff0f6037836 */ /* 0x000fc40000000000 */
[----:B------:R4:W-:Y:S01]  /*89d0*/  LDGSTS.E [R9+0x34000], desc[UR6][R44.64], !P3 ;  /* 0x340000002c097fae */ /* 0x0009e2000d921846 */
[----:B------:R-:W-:Y:S02]  /*89e0*/  IMAD R0, R240, 0x9, RZ ;  /* 0x00000009f0007824 */ /* 0x000fe400078e02ff */
[----:B------:R-:W-:Y:S01]  /*89f0*/  VIADD R5, R246, 0xffffffef ;  /* 0xffffffeff6057836 */ /* 0x000fe20000000000 */
[----:B------:R-:W-:Y:S01]  /*8a00*/  ISETP.GE.U32.AND P3, PT, R3, 0x7fffffd1, PT ;  /* 0x7fffffd10300780c */ /* 0x000fe20003f66070 */
[----:B------:R-:W-:Y:S01]  /*8a10*/  IMAD R3, R240, 0xa, RZ ;  /* 0x0000000af0037824 */ /* 0x000fe200078e02ff */
[----:B------:R3:W-:Y:S01]  /*8a20*/  STL.64 [R1+0x1e8], R138 ;  /* 0x0001e88a01007387 */ /* 0x0007e20000100a00 */
[----:B------:R-:W-:Y:S02]  /*8a30*/  VIADD R249, R6, UR4 ;  /* 0x0000000406f97c36 */ /* 0x000fe40008000000 */
[----:B------:R-:W-:Y:S01]  /*8a40*/  VIADD R6, R246, 0x1f ;  /* 0x0000001ff6067836 */ /* 0x000fe20000000000 */
[----:B------:R1:W-:Y:S04]  /*8a50*/  STL.64 [R1+0x1e0], R118 ;  /* 0x0001e07601007387 */ /* 0x0003e80000100a00 */
[----:B------:R2:W-:Y:S01]  /*8a60*/  STL.64 [R1+0x1d8], R46 ;  /* 0x0001d82e01007387 */ /* 0x0005e20000100a00 */
[----:B---3--:R-:W-:-:S03]  /*8a70*/  IMAD.WIDE R138, R0, 0x4, R242 ;  /* 0x00000004008a7825 */ /* 0x008fc600078e02f2 */
[----:B------:R4:W-:Y:S01]  /*8a80*/  STL.64 [R1+0x1d0], R44 ;  /* 0x0001d02c01007387 */ /* 0x0009e20000100a00 */
[----:B-1----:R-:W-:-:S03]  /*8a90*/  IMAD.WIDE R118, R0, 0x4, R244 ;  /* 0x0000000400767825 */ /* 0x002fc600078e02f4 */
[----:B------:R1:W-:Y:S01]  /*8aa0*/  LDGSTS.E [R9+0x30004], desc[UR6][R138.64], !P6 ;  /* 0x300040008a097fae */ /* 0x0003e2000f121846 */
[----:B--2---:R-:W-:-:S03]  /*8ab0*/  IMAD.WIDE R46, R3, 0x4, R242 ;  /* 0x00000004032e7825 */ /* 0x004fc600078e02f2 */
[----:B------:R2:W-:Y:S01]  /*8ac0*/  LDGSTS.E [R9+0x34004], desc[UR6][R118.64], !P6 ;  /* 0x3400400076097fae */ /* 0x0005e2000f121846 */
[----:B------:R-:W-:Y:S01]  /*8ad0*/  ISETP.GE.U32.AND P6, PT, R5, 0x7fffffd0, PT ;  /* 0x7fffffd00500780c */ /* 0x000fe20003fc6070 */
[----:B------:R-:W-:Y:S02]  /*8ae0*/  VIADD R0, R246, 0xffffffee ;  /* 0xffffffeef6007836 */ /* 0x000fe40000000000 */
[----:B------:R3:W-:Y:S01]  /*8af0*/  LDGSTS.E [R9+0x30008], desc[UR6][R46.64], !P5 ;  /* 0x300080002e097fae */ /* 0x0007e2000e921846 */
[----:B----4-:R-:W-:-:S03]  /*8b00*/  IMAD.WIDE R44, R3, 0x4, R244 ;  /* 0x00000004032c7825 */ /* 0x010fc600078e02f4 */
[----:B------:R1:W-:Y:S01]  /*8b10*/  STL.64 [R1+0x1c8], R138 ;  /* 0x0001c88a01007387 */ /* 0x0003e20000100a00 */
[----:B------:R-:W-:Y:S02]  /*8b20*/  IMAD R3, R240, 0xc, RZ ;  /* 0x0000000cf0037824 */ /* 0x000fe400078e02ff */
[----:B------:R-:W-:Y:S01]  /*8b30*/  VIADD R5, R246, 0xffffffed ;  /* 0xffffffedf6057836 */ /* 0x000fe20000000000 */
[----:B------:R4:W-:Y:S01]  /*8b40*/  LDGSTS.E [R9+0x34008], desc[UR6][R44.64], !P5 ;  /* 0x340080002c097fae */ /* 0x0009e2000e921846 */
[----:B------:R-:W-:Y:S01]  /*8b50*/  ISETP.GE.U32.AND P5, PT, R0, 0x7fffffcf, PT ;  /* 0x7fffffcf0000780c */ /* 0x000fe20003fa6070 */
[----:B------:R-:W-:Y:S02]  /*8b60*/  IMAD R0, R240, 0xb, RZ ;  /* 0x0000000bf0007824 */ /* 0x000fe400078e02ff */
[----:B------:R2:W-:Y:S02]  /*8b70*/  STL.64 [R1+0x1c0], R118 ;  /* 0x0001c07601007387 */ /* 0x0005e40000100a00 */
[----:B-1----:R-:W-:-:S02]  /*8b80*/  IMAD.WIDE R138, R0, 0x4, R242 ;  /* 0x00000004008a7825 */ /* 0x002fc400078e02f2 */
[----:B------:R3:W-:Y:S04]  /*8b90*/  STL.64 [R1+0x1b8], R46 ;  /* 0x0001b82e01007387 */ /* 0x0007e80000100a00 */
[----:B------:R4:W-:Y:S01]  /*8ba0*/  STL.64 [R1+0x1b0], R44 ;  /* 0x0001b02c01007387 */ /* 0x0009e20000100a00 */
[----:B--2---:R-:W-:-:S03]  /*8bb0*/  IMAD.WIDE R118, R0, 0x4, R244 ;  /* 0x0000000400767825 */ /* 0x004fc600078e02f4 */
[----:B------:R-:W-:Y:S01]  /*8bc0*/  LDGSTS.E [R9+0x3000c], desc[UR6][R138.64], !P2 ;  /* 0x3000c0008a097fae */ /* 0x000fe2000d121846 */
[----:B------:R-:W-:-:S03]  /*8bd0*/  IMAD R0, R240, 0xd, RZ ;  /* 0x0000000df0007824 */ /* 0x000fc600078e02ff */
[----:B------:R1:W-:Y:S01]  /*8be0*/  LDGSTS.E [R9+0x3400c], desc[UR6][R118.64], !P2 ;  /* 0x3400c00076097fae */ /* 0x0003e2000d121846 */
[----:B---3--:R-:W-:Y:S01]  /*8bf0*/  IMAD.WIDE R46, R3, 0x4, R242 ;  /* 0x00000004032e7825 */ /* 0x008fe200078e02f2 */
[----:B------:R-:W-:Y:S02]  /*8c00*/  ISETP.GE.U32.AND P2, PT, R5, 0x7fffffce, PT ;  /* 0x7fffffce0500780c */ /* 0x000fe40003f46070 */
[----:B------:R-:W-:Y:S01]  /*8c10*/  STL.64 [R1+0x1a8], R138 ;  /* 0x0001a88a01007387 */ /* 0x000fe20000100a00 */
[----:B----4-:R-:W-:-:S03]  /*8c20*/  IMAD.WIDE R44, R3, 0x4, R244 ;  /* 0x00000004032c7825 */ /* 0x010fc600078e02f4 */
[----:B------:R2:W-:Y:S01]  /*8c30*/  LDGSTS.E [R247+0x30000], desc[UR6][R46.64], !P1 ;  /* 0x300000002ef77fae */ /* 0x0005e2000c921846 */
[C---:B------:R-:W-:Y:S02]  /*8c40*/  VIADD R3, R246.reuse, 0xffffffec ;  /* 0xffffffecf6037836 */ /* 0x040fe40000000000 */
[----:B------:R-:W-:Y:S01]  /*8c50*/  VIADD R5, R246, 0xffffffeb ;  /* 0xffffffebf6057836 */ /* 0x000fe20000000000 */
[----:B------:R3:W-:Y:S02]  /*8c60*/  LDGSTS.E [R247+0x34000], desc[UR6][R44.64], !P1 ;  /* 0x340000002cf77fae */ /* 0x0007e4000c921846 */
[----:B------:R-:W-:Y:S01]  /*8c70*/  ISETP.GE.U32.AND P1, PT, R3, 0x7fffffcd, PT ;  /* 0x7fffffcd0300780c */ /* 0x000fe20003f26070 */
[----:B------:R-:W-:Y:S01]  /*8c80*/  IMAD R3, R240, 0xe, RZ ;  /* 0x0000000ef0037824 */ /* 0x000fe200078e02ff */
[----:B------:R1:W-:Y:S04]  /*8c90*/  STL.64 [R1+0x1a0], R118 ;  /* 0x0001a07601007387 */ /* 0x0003e80000100a00 */
[----:B------:R2:W-:Y:S04]  /*8ca0*/  STL.64 [R1+0x198], R46 ;  /* 0x0001982e01007387 */ /* 0x0005e80000100a00 */
[----:B------:R4:W-:Y:S01]  /*8cb0*/  STL.64 [R1+0x1800], R8 ;  /* 0x0018000801007387 */ /* 0x0009e20000100a00 */
[----:B-1----:R-:W-:-:S03]  /*8cc0*/  IMAD.WIDE R118, R0, 0x4, R242 ;  /* 0x0000000400767825 */ /* 0x002fc600078e02f2 */
[----:B------:R3:W-:Y:S01]  /*8cd0*/  STL.64 [R1+0x190], R44 ;  /* 0x0001902c01007387 */ /* 0x0007e20000100a00 */
[----:B--2---:R-:W-:-:S03]  /*8ce0*/  IMAD.WIDE R46, R0, 0x4, R244 ;  /* 0x00000004002e7825 */ /* 0x004fc600078e02f4 */
[----:B------:R1:W-:Y:S01]  /*8cf0*/  LDGSTS.E [R247+0x30004], desc[UR6][R118.64], !P4 ;  /* 0x3000400076f77fae */ /* 0x0003e2000e121846 */
[----:B----4-:R-:W-:-:S03]  /*8d00*/  IMAD.WIDE R8, R3, 0x4, R244 ;  /* 0x0000000403087825 */ /* 0x010fc600078e02f4 */
[----:B------:R2:W-:Y:S01]  /*8d10*/  LDGSTS.E [R247+0x34004], desc[UR6][R46.64], !P4 ;  /* 0x340040002ef77fae */ /* 0x0005e2000e121846 */
[----:B------:R-:W-:Y:S01]  /*8d20*/  ISETP.GE.U32.AND P4, PT, R5, 0x7fffffcc, PT ;  /* 0x7fffffcc0500780c */ /* 0x000fe20003f86070 */
[----:B------:R-:W-:Y:S02]  /*8d30*/  VIADD R0, R246, 0xffffffea ;  /* 0xffffffeaf6007836 */ /* 0x000fe40000000000 */
[----:B------:R1:W-:Y:S01]  /*8d40*/  STL.64 [R1+0x188], R118 ;  /* 0x0001887601007387 */ /* 0x0003e20000100a00 */
[----:B---3--:R-:W-:-:S03]  /*8d50*/  IMAD.WIDE R44, R3, 0x4, R242 ;  /* 0x00000004032c7825 */ /* 0x008fc600078e02f2 */
[----:B------:R2:W-:Y:S01]  /*8d60*/  STL.64 [R1+0x180], R46 ;  /* 0x0001802e01007387 */ /* 0x0005e20000100a00 */
[----:B------:R-:W-:Y:S02]  /*8d70*/  IMAD.SHL.U32 R3, R240, 0x10, RZ ;  /* 0x00000010f0037824 */ /* 0x000fe400078e00ff */
[----:B------:R-:W-:Y:S01]  /*8d80*/  VIADD R5, R246, 0xffffffe9 ;  /* 0xffffffe9f6057836 */ /* 0x000fe20000000000 */
[----:B------:R3:W-:Y:S04]  /*8d90*/  LDGSTS.E [R247+0x30008], desc[UR6][R44.64], !P0 ;  /* 0x300080002cf77fae */ /* 0x0007e8000c121846 */
[----:B------:R4:W-:Y:S01]  /*8da0*/  LDGSTS.E [R247+0x34008], desc[UR6][R8.64], !P0 ;  /* 0x3400800008f77fae */ /* 0x0009e2000c121846 */
[----:B------:R-:W-:Y:S01]  /*8db0*/  ISETP.GE.U32.AND P0, PT, R0, 0x7fffffcb, PT ;  /* 0x7fffffcb0000780c */ /* 0x000fe20003f06070 */
[----:B------:R-:W-:-:S02]  /*8dc0*/  IMAD R0, R240, 0xf, RZ ;  /* 0x0000000ff0007824 */ /* 0x000fc400078e02ff */
[----:B------:R3:W-:Y:S02]  /*8dd0*/  STL.64 [R1+0x178], R44 ;  /* 0x0001782c01007387 */ /* 0x0007e40000100a00 */
[C---:B-1----:R-:W-:Y:S02]  /*8de0*/  IMAD.WIDE R118, R0.reuse, 0x4, R242 ;  /* 0x0000000400767825 */ /* 0x042fe400078e02f2 */
[----:B------:R4:W-:Y:S02]  /*8df0*/  STL.64 [R1+0x170], R8 ;  /* 0x0001700801007387 */ /* 0x0009e40000100a00 */
[----:B--2---:R-:W-:Y:S02]  /*8e00*/  IMAD.WIDE R46, R0, 0x4, R244 ;  /* 0x00000004002e7825 */ /* 0x004fe400078e02f4 */
[----:B------:R1:W-:Y:S02]  /*8e10*/  LDGSTS.E [R247+0x3000c], desc[UR6][R118.64], !P3 ;  /* 0x3000c00076f77fae */ /* 0x0003e4000d921846 */
[----:B------:R-:W-:-:S02]  /*8e20*/  IMAD R0, R240, 0x11, RZ ;  /* 0x00000011f0007824 */ /* 0x000fc400078e02ff */
[----:B---3--:R-:W-:Y:S01]  /*8e30*/  IMAD.WIDE R44, R3, 0x4, R242 ;  /* 0x00000004032c7825 */ /* 0x008fe200078e02f2 */
[----:B------:R2:W-:Y:S01]  /*8e40*/  LDGSTS.E [R247+0x3400c], desc[UR6][R46.64], !P3 ;  /* 0x3400c0002ef77fae */ /* 0x0005e2000d921846 */
[----:B------:R-:W-:Y:S02]  /*8e50*/  ISETP.GE.U32.AND P3, PT, R5, 0x7fffffca, PT ;  /* 0x7fffffca0500780c */ /* 0x000fe40003f66070 */
[----:B----4-:R-:W-:Y:S01]  /*8e60*/  IMAD.WIDE R8, R3, 0x4, R244 ;  /* 0x0000000403087825 */ /* 0x010fe200078e02f4 */
[----:B------:R3:W-:Y:S03]  /*8e70*/  LDGSTS.E [R248+0x30000], desc[UR6][R44.64], !P6 ;  /* 0x300000002cf87fae */ /* 0x0007e6000f121846 */
[C---:B------:R-:W-:Y:S01]  /*8e80*/  VIADD R3, R246.reuse, 0xffffffe8 ;  /* 0xffffffe8f6037836 */ /* 0x040fe20000000000 */
[----:B------:R4:W-:Y:S01]  /*8e90*/  LDGSTS.E [R248+0x34000], desc[UR6][R8.64], !P6 ;  /* 0x3400000008f87fae */ /* 0x0009e2000f121846 */
[----:B------:R-:W-:-:S03]  /*8ea0*/  VIADD R5, R246, 0xffffffe7 ;  /* 0xffffffe7f6057836 */ /* 0x000fc60000000000 */
        /* <DEDUP_REMOVED lines=9> */
[----:B---3--:R-:W-:-:S03]  /*8f40*/  IMAD.WIDE R44, R3, 0x4, R242 ;  /* 0x00000004032c7825 */ /* 0x008fc600078e02f2 */
        /* <DEDUP_REMOVED lines=16> */
[----:B------:R1:W-:Y:S01]  /*9050*/  LDGSTS.E [R248+0x3000c], desc[UR6][R118.64], !P1 ;  /* 0x3000c00076f87fae */ /* 0x0003e2000c921846 */
[----:B------:R-:W-:-:S03]  /*9060*/  IMAD R0, R240, 0x15, RZ ;  /* 0x00000015f0007824 */ /* 0x000fc600078e02ff */
[----:B------:R2:W-:Y:S01]  /*9070*/  LDGSTS.E [R248+0x3400c], desc[UR6][R46.64], !P1 ;  /* 0x3400c0002ef87fae */ /* 0x0005e2000c921846 */
[----:B---3--:R-:W-:Y:S01]  /*9080*/  IMAD.WIDE R44, R3, 0x4, R242 ;  /* 0x00000004032c7825 */ /* 0x008fe200078e02f2 */
[----:B------:R-:W-:Y:S02]  /*9090*/  ISETP.GE.U32.AND P1, PT, R5, 0x7fffffc6, PT ;  /* 0x7fffffc60500780c */ /* 0x000fe40003f26070 */
[----:B------:R1:W-:Y:S01]  /*90a0*/  STL.64 [R1+0x128], R118 ;  /* 0x0001287601007387 */ /* 0x0003e20000100a00 */
[----:B----4-:R-:W-:-:S03]  /*90b0*/  IMAD.WIDE R8, R3, 0x4, R244 ;  /* 0x0000000403087825 */ /* 0x010fc600078e02f4 */
[----:B------:R3:W-:Y:S01]  /*90c0*/  LDGSTS.E [R249+0x30000], desc[UR6][R44.64], !P4 ;  /* 0x300000002cf97fae */ /* 0x0007e2000e121846 */
[C---:B------:R-:W-:Y:S02]  /*90d0*/  VIADD R3, R246.reuse, 0xffffffe4 ;  /* 0xffffffe4f6037836 */ /* 0x040fe40000000000 */
[----:B------:R-:W-:Y:S01]  /*90e0*/  VIADD R5, R246, 0xffffffe3 ;  /* 0xffffffe3f6057836 */ /* 0x000fe20000000000 */
[----:B------:R4:W-:Y:S02]  /*90f0*/  LDGSTS.E [R249+0x34000], desc[UR6][R8.64], !P4 ;  /* 0x3400000008f97fae */ /* 0x0009e4000e121846 */
[----:B------:R-:W-:Y:S01]  /*9100*/  ISETP.GE.U32.AND P4, PT, R3, 0x7fffffc5, PT ;  /* 0x7fffffc50300780c */ /* 0x000fe20003f86070 */
[----:B------:R-:W-:Y:S01]  /*9110*/  IMAD R3, R240, 0x16, RZ ;  /* 0x00000016f0037824 */ /* 0x000fe200078e02ff */
[----:B------:R2:W-:Y:S01]  /*9120*/  STL.64 [R1+0x120], R46 ;  /* 0x0001202e01007387 */ /* 0x0005e20000100a00 */
[----:B-1----:R-:W-:-:S03]  /*9130*/  IMAD.WIDE R118, R0, 0x4, R242 ;  /* 0x0000000400767825 */ /* 0x002fc600078e02f2 */
[----:B------:R3:W-:Y:S04]  /*9140*/  STL.64 [R1+0x118], R44 ;  /* 0x0001182c01007387 */ /* 0x0007e80000100a00 */
[----:B------:R4:W-:Y:S01]  /*9150*/  STL.64 [R1+0x110], R8 ;  /* 0x0001100801007387 */ /* 0x0009e20000100a00 */
[----:B--2---:R-:W-:-:S03]  /*9160*/  IMAD.WIDE R46, R0, 0x4, R244 ;  /* 0x00000004002e7825 */ /* 0x004fc600078e02f4 */
[----:B------:R1:W-:Y:S01]  /*9170*/  STL.64 [R1+0x108], R118 ;  /* 0x0001087601007387 */ /* 0x0003e20000100a00 */
[----:B---3--:R-:W-:-:S03]  /*9180*/  IMAD.WIDE R44, R3, 0x4, R242 ;  /* 0x00000004032c7825 */ /* 0x008fc600078e02f2 */
[----:B------:R1:W-:Y:S01]  /*9190*/  LDGSTS.E [R249+0x30004], desc[UR6][R118.64], !P0 ;  /* 0x3000400076f97fae */ /* 0x0003e2000c121846 */
[----:B----4-:R-:W-:-:S03]  /*91a0*/  IMAD.WIDE R8, R3, 0x4, R244 ;  /* 0x0000000403087825 */ /* 0x010fc600078e02f4 */
[----:B------:R2:W-:Y:S01]  /*91b0*/  STL.64 [R1+0x100], R46 ;  /* 0x0001002e01007387 */ /* 0x0005e20000100a00 */
[----:B------:R-:W-:-:S03]  /*91c0*/  IMAD R3, R240, 0x17, RZ ;  /* 0x00000017f0037824 */ /* 0x000fc600078e02ff */
[----:B------:R2:W-:Y:S01]  /*91d0*/  LDGSTS.E [R249+0x34004], desc[UR6][R46.64], !P0 ;  /* 0x340040002ef97fae */ /* 0x0005e2000c121846 */
[----:B------:R-:W-:Y:S01]  /*91e0*/  VIADD R0, R246, 0xffffffe2 ;  /* 0xffffffe2f6007836 */ /* 0x000fe20000000000 */
[----:B------:R-:W-:Y:S01]  /*91f0*/  ISETP.GE.U32.AND P0, PT, R5, 0x7fffffc4, PT ;  /* 0x7fffffc40500780c */ /* 0x000fe20003f06070 */
[----:B------:R-:W-:Y:S01]  /*9200*/  IMAD R5, R240, 0x18, RZ ;  /* 0x00000018f0057824 */ /* 0x000fe200078e02ff */
[----:B------:R3:W-:Y:S03]  /*9210*/  STL.64 [R1+0xf8], R44 ;  /* 0x0000f82c01007387 */ /* 0x0007e60000100a00 */
[C---:B------:R-:W-:Y:S01]  /*9220*/  IMAD.WIDE R138, R5.reuse, 0x4, R242 ;  /* 0x00000004058a7825 */ /* 0x040fe200078e02f2 */
[----:B------:R3:W-:Y:S03]  /*9230*/  LDGSTS.E [R249+0x30008], desc[UR6][R44.64], !P3 ;  /* 0x300080002cf97fae */ /* 0x0007e6000d921846 */
[----:B-1----:R-:W-:Y:S01]  /*9240*/  IMAD.WIDE R118, R5, 0x4, R244 ;  /* 0x0000000405767825 */ /* 0x002fe200078e02f4 */
[----:B------:R1:W-:Y:S03]  /*9250*/  STL.64 [R1+0xf0], R8 ;  /* 0x0000f00801007387 */ /* 0x0003e60000100a00 */
[----:B--2---:R-:W-:Y:S01]  /*9260*/  IMAD.WIDE R46, R3, 0x4, R242 ;  /* 0x00000004032e7825 */ /* 0x004fe200078e02f2 */
[----:B------:R1:W-:Y:S01]  /*9270*/  LDGSTS.E [R249+0x34008], desc[UR6][R8.64], !P3 ;  /* 0x3400800008f97fae */ /* 0x0003e2000d921846 */
[----:B------:R-:W-:-:S02]  /*9280*/  ISETP.GE.U32.AND P3, PT, R0, 0x7fffffc3, PT ;  /* 0x7fffffc30000780c */ /* 0x000fc40003f66070 */
[----:B------:R-:W-:Y:S01]  /*9290*/  VIADD R0, R246, 0xffffffe0 ;  /* 0xffffffe0f6007836 */ /* 0x000fe20000000000 */
[----:B------:R2:W-:Y:S01]  /*92a0*/  LDGSTS.E [R249+0x3000c], desc[UR6][R46.64], !P6 ;  /* 0x3000c0002ef97fae */ /* 0x0005e2000f121846 */
[----:B---3--:R-:W-:-:S03]  /*92b0*/  IMAD.WIDE R44, R3, 0x4, R244 ;  /* 0x00000004032c7825 */ /* 0x008fc600078e02f4 */
[----:B------:R-:W-:Y:S01]  /*92c0*/  STL [R1+0x1244], R6 ;  /* 0x0012440601007387 */ /* 0x000fe20000100800 */
[----:B-1----:R-:W-:-:S03]  /*92d0*/  LOP3.LUT R9, R7, 0x60, RZ, 0x3c, !PT ;  /* 0x0000006007097812 */ /* 0x002fc600078e3cff */
[----:B------:R1:W-:Y:S01]  /*92e0*/  LDGSTS.E [R249+0x3400c], desc[UR6][R44.64], !P6 ;  /* 0x3400c0002cf97fae */ /* 0x0003e2000f121846 */
[----:B------:R-:W-:Y:S01]  /*92f0*/  ISETP.GE.AND P6, PT, R41, R0, PT ;  /* 0x000000002900720c */ /* 0x000fe20003fc6270 */
[----:B------:R-:W3:Y:S01]  /*9300*/  LDC R8, c[0x0][0x230] ;  /* 0x00008c00ff087b82 */ /* 0x000ee20000000800 */
[----:B------:R-:W-:Y:S01]  /*9310*/  LOP3.LUT R7, R7, 0x70, RZ, 0x3c, !PT ;  /* 0x0000007007077812 */ /* 0x000fe200078e3cff */
[----:B------:R-:W-:Y:S01]  /*9320*/  VIADD R250, R9, UR4 ;  /* 0x0000000409fa7c36 */ /* 0x000fe20008000000 */
[----:B------:R2:W-:Y:S01]  /*9330*/  STL.64 [R1+0xe8], R46 ;  /* 0x0000e82e01007387 */ /* 0x0005e20000100a00 */
[----:B------:R-:W-:Y:S02]  /*9340*/  SEL R5, RZ, 0x4, P6 ;  /* 0x00000004ff057807 */ /* 0x000fe40003000000 */
[----:B------:R-:W-:Y:S01]  /*9350*/  ISETP.GE.AND P6, PT, R41, R246, PT ;  /* 0x000000f62900720c */ /* 0x000fe20003fc6270 */
[----:B------:R-:W-:Y:S01]  /*9360*/  LDGSTS.E [R250+0x30000], desc[UR6][R138.64], !P5 ;  /* 0x300000008afa7fae */ /* 0x000fe2000e921846 */
[----:B------:R-:W-:-:S03]  /*9370*/  VIADD R246, R7, UR4 ;  /* 0x0000000407f67c36 */ /* 0x000fc60008000000 */
[----:B------:R-:W-:Y:S01]  /*9380*/  LDGSTS.E [R250+0x34000], desc[UR6][R118.64], !P5 ;  /* 0x3400000076fa7fae */ /* 0x000fe2000e921846 */
[----:B------:R-:W-:-:S03]  /*9390*/  ISETP.GT.AND P5, PT, R6, 0x1f, PT ;  /* 0x0000001f0600780c */ /* 0x000fc60003fa4270 */
[----:B------:R1:W-:Y:S01]  /*93a0*/  STL.64 [R1+0xe0], R44 ;  /* 0x0000e02c01007387 */ /* 0x0003e20000100a00 */
[----:B--2---:R-:W-:Y:S01]  /*93b0*/  IMAD.WIDE R46, R251, 0x4, R242 ;  /* 0x00000004fb2e7825 */ /* 0x004fe200078e02f2 */
[----:B------:R-:W-:Y:S02]  /*93c0*/  SEL R3, RZ, 0x4, !P5 ;  /* 0x00000004ff037807 */ /* 0x000fe40006800000 */
[----:B------:R-:W-:Y:S01]  /*93d0*/  STL.64 [R1+0xd8], R138 ;  /* 0x0000d88a01007387 */ /* 0x000fe20000100a00 */
[----:B------:R-:W-:Y:S01]  /*93e0*/  ISETP.GE.U32.AND P5, PT, R0, 0x7fffffc1, PT ;  /* 0x7fffffc10000780c */ /* 0x000fe20003fa6070 */
[----:B------:R-:W-:Y:S01]  /*93f0*/  IMAD R0, R240, 0x1a, RZ ;  /* 0x0000001af0007824 */ /* 0x000fe200078e02ff */
[----:B------:R-:W-:Y:S01]  /*9400*/  SEL R3, R3, RZ, !P6 ;  /* 0x000000ff03037207 */ /* 0x000fe20007000000 */
[----:B------:R-:W-:Y:S01]  /*9410*/  STL.64 [R1+0xd0], R118 ;  /* 0x0000d07601007387 */ /* 0x000fe20000100a00 */
[----:B------:R-:W-:Y:S01]  /*9420*/  ISETP.GT.AND P6, PT, R6, 0x3f, PT ;  /* 0x0000003f0600780c */ /* 0x000fe20003fc4270 */
[--C-:B------:R-:W-:Y:S01]  /*9430*/  IMAD.WIDE R40, R0, 0x4, R244.reuse ;  /* 0x0000000400287825 */ /* 0x100fe200078e02f4 */
[----:B------:R-:W2:Y:S01]  /*9440*/  LDC R6, c[0x0][0x230] ;  /* 0x00008c00ff067b82 */ /* 0x000ea20000000800 */
[----:B------:R-:W-:Y:S02]  /*9450*/  STL.64 [R1+0x1808], R248 ;  /* 0x001808f801007387 */ /* 0x000fe40000100a00 */
[----:B-1----:R-:W-:-:S02]  /*9460*/  IMAD.WIDE R44, R251, 0x4, R244 ;  /* 0x00000004fb2c7825 */ /* 0x002fc400078e02f4 */
[----:B------:R-:W-:Y:S03]  /*9470*/  STL.64 [R1+0xc8], R46 ;  /* 0x0000c82e01007387 */ /* 0x000fe60000100a00 */
[----:B------:R-:W1:Y:S01]  /*9480*/  LDC R251, c[0x0][0x230] ;  /* 0x00008c00fffb7b82 */ /* 0x000e620000000800 */
[----:B------:R-:W-:Y:S04]  /*9490*/  LDGSTS.E [R250+0x30004], desc[UR6][R46.64], !P2 ;  /* 0x300040002efa7fae */ /* 0x000fe8000d121846 */
[----:B------:R4:W-:Y:S04]  /*94a0*/  STL.64 [R1+0xc0], R44 ;  /* 0x0000c02c01007387 */ /* 0x0009e80000100a00 */
[----:B------:R4:W-:Y:S01]  /*94b0*/  LDGSTS.E [R250+0x34004], desc[UR6][R44.64], !P2 ;  /* 0x340040002cfa7fae */ /* 0x0009e2000d121846 */
[----:B------:R-:W-:-:S02]  /*94c0*/  ISETP.GE.U32.AND P2, PT, R252, 0x7fffffc2, PT ;  /* 0x7fffffc2fc00780c */ /* 0x000fc40003f46070 */
[----:B------:R-:W2:Y:S01]  /*94d0*/  LDC R252, c[0x0][0x230] ;  /* 0x00008c00fffc7b82 */ /* 0x000ea20000000800 */
[----:B----4-:R-:W-:Y:S01]  /*94e0*/  IMAD.WIDE R44, R0, 0x4, R242 ;  /* 0x00000004002c7825 */ /* 0x010fe200078e02f2 */
[----:B------:R-:W-:Y:S02]  /*94f0*/  SEL R0, R5, RZ, P6 ;  /* 0x000000ff05007207 */ /* 0x000fe40003000000 */
[----:B------:R-:W-:Y:S01]  /*9500*/  ISETP.NE.U32.AND P6, PT, R3, RZ, PT ;  /* 0x000000ff0300720c */ /* 0x000fe20003fc5070 */
[----:B------:R-:W-:Y:S01]  /*9510*/  IMAD R3, R240, 0x1c, RZ ;  /* 0x0000001cf0037824 */ /* 0x000fe200078e02ff */
[----:B------:R4:W-:Y:S01]  /*9520*/  LDGSTS.E [R250+0x30008], desc[UR6][R44.64], !P1 ;  /* 0x300080002cfa7fae */ /* 0x0009e2000c921846 */
[----:B---3--:R-:W-:Y:S02]  /*9530*/  VIADD R5, R8, 0xffffffdf ;  /* 0xffffffdf08057836 */ /* 0x008fe40000000000 */
[----:B------:R-:W-:Y:S01]  /*9540*/  IMAD.WIDE R8, R3, 0x4, R244 ;  /* 0x0000000403087825 */ /* 0x000fe200078e02f4 */
[----:B------:R3:W-:Y:S01]  /*9550*/  LDGSTS.E [R250+0x34008], desc[UR6][R40.64], !P1 ;  /* 0x3400800028fa7fae */ /* 0x0007e2000c921846 */
[----:B------:R-:W-:-:S02]  /*9560*/  ISETP.NE.U32.AND P1, PT, R0, RZ, PT ;  /* 0x000000ff0000720c */ /* 0x000fc40003f25070 */
[----:B------:R-:W-:Y:S01]  /*9570*/  IMAD R0, R240, 0x1b, RZ ;  /* 0x0000001bf0007824 */ /* 0x000fe200078e02ff */
[----:B------:R4:W-:Y:S03]  /*9580*/  STL.64 [R1+0x80], R44 ;  /* 0x0000802c01007387 */ /* 0x0009e60000100a00 */
[C---:B------:R-:W-:Y:S01]  /*9590*/  IMAD.WIDE R46, R0.reuse, 0x4, R242 ;  /* 0x00000004002e7825 */ /* 0x040fe200078e02f2 */
[----:B------:R3:W-:Y:S04]  /*95a0*/  STL.64 [R1+0x78], R40 ;  /* 0x0000782801007387 */ /* 0x0007e80000100a00 */
[----:B------:R-:W-:Y:S01]  /*95b0*/  STL.64 [R1+0x70], R46 ;  /* 0x0000702e01007387 */ /* 0x000fe20000100a00 */
[----:B----4-:R-:W-:-:S03]  /*95c0*/  IMAD.WIDE R44, R0, 0x4, R244 ;  /* 0x00000004002c7825 */ /* 0x010fc600078e02f4 */
[----:B------:R4:W-:Y:S01]  /*95d0*/  LDGSTS.E [R250+0x3000c], desc[UR6][R46.64], !P4 ;  /* 0x3000c0002efa7fae */ /* 0x0009e2000e121846 */
[----:B---3--:R-:W-:-:S03]  /*95e0*/  IMAD.WIDE R40, R3, 0x4, R242 ;  /* 0x0000000403287825 */ /* 0x008fc600078e02f2 */
[----:B------:R3:W-:Y:S04]  /*95f0*/  STL.64 [R1+0x68], R44 ;  /* 0x0000682c01007387 */ /* 0x0007e80000100a00 */
[----:B------:R-:W-:Y:S04]  /*9600*/  LDGSTS.E [R250+0x3400c], desc[UR6][R44.64], !P4 ;  /* 0x3400c0002cfa7fae */ /* 0x000fe8000e121846 */
[----:B------:R2:W-:Y:S01]  /*9610*/  STL.64 [R1+0xb8], R40 ;  /* 0x0000b82801007387 */ /* 0x0005e20000100a00 */
[----:B-1----:R-:W-:Y:S02]  /*9620*/  VIADD R3, R251, 0xffffffde ;  /* 0xffffffdefb037836 */ /* 0x002fe40000000000 */
[----:B------:R-:W-:Y:S01]  /*9630*/  IMAD R0, R240, 0x1d, RZ ;  /* 0x0000001df0007824 */ /* 0x000fe200078e02ff */
[----:B------:R2:W-:Y:S04]  /*9640*/  LDGSTS.E [R246+0x30000], desc[UR6][R40.64], !P0 ;  /* 0x3000000028f67fae */ /* 0x0005e8000c121846 */
[----:B---3--:R-:W3:Y:S01]  /*9650*/  LDL R45, [R1+0x12bc] ;  /* 0x0012bc00012d7983 */ /* 0x008ee20000100800 */
[----:B----4-:R-:W-:Y:S01]  /*9660*/  IMAD.WIDE R46, R0, 0x4, R242 ;  /* 0x00000004002e7825 */ /* 0x010fe200078e02f2 */
[----:B------:R-:W-:-:S02]  /*9670*/  ISETP.GE.U32.AND P4, PT, R5, 0x7fffffc0, PT ;  /* 0x7fffffc00500780c */ /* 0x000fc40003f86070 */
[----:B------:R1:W-:Y:S01]  /*9680*/  LDGSTS.E [R246+0x34000], desc[UR6][R8.64], !P0 ;  /* 0x3400000008f67fae */ /* 0x0003e2000c121846 */
[----:B------:R-:W-:Y:S01]  /*9690*/  ISETP.GE.U32.AND P0, PT, R3, 0x7fffffbf, PT ;  /* 0x7fffffbf0300780c */ /* 0x000fe20003f06070 */
[----:B------:R-:W-:Y:S02]  /*96a0*/  IMAD R3, R240, 0x1e, RZ ;  /* 0x0000001ef0037824 */ /* 0x000fe400078e02ff */
[----:B------:R1:W-:Y:S01]  /*96b0*/  STL.64 [R1+0xb0], R8 ;  /* 0x0000b00801007387 */ /* 0x0003e20000100a00 */
[----:B--2---:R-:W-:-:S03]  /*96c0*/  IMAD.WIDE R40, R0, 0x4, R244 ;  /* 0x0000000400287825 */ /* 0x004fc600078e02f4 */
[----:B------:R2:W-:Y:S01]  /*96d0*/  STL.64 [R1+0xa8], R46 ;  /* 0x0000a82e01007387 */ /* 0x0005e20000100a00 */
[----:B------:R-:W-:Y:S02]  /*96e0*/  VIADD R0, R6, 0xffffffdc ;  /* 0xffffffdc06007836 */ /* 0x000fe40000000000 */
[C---:B------:R-:W-:Y:S01]  /*96f0*/  IMAD.WIDE R6, R3.reuse, 0x4, R244 ;  /* 0x0000000403067825 */ /* 0x040fe200078e02f4 */
[----:B------:R4:W-:Y:S03]  /*9700*/  STL.64 [R1+0xa0], R40 ;  /* 0x0000a02801007387 */ /* 0x0009e60000100a00 */
[----:B------:R-:W-:Y:S01]  /*9710*/  VIADD R5, R252, 0xffffffdd ;  /* 0xffffffddfc057836 */ /* 0x000fe20000000000 */
[----:B------:R-:W-:Y:S01]  /*9720*/  LDGSTS.E [R246+0x30004], desc[UR6][R46.64], !P3 ;  /* 0x300040002ef67fae */ /* 0x000fe2000d921846 */
[----:B-1----:R-:W-:Y:S01]  /*9730*/  IMAD.WIDE R8, R3, 0x4, R242 ;  /* 0x0000000403087825 */ /* 0x002fe200078e02f2 */
[----:B------:R-:W1:Y:S02]  /*9740*/  LDC R252, c[0x0][0x230] ;  /* 0x00008c00fffc7b82 */ /* 0x000e640000000800 */
[----:B------:R-:W-:Y:S01]  /*9750*/  LDGSTS.E [R246+0x34004], desc[UR6][R40.64], !P3 ;  /* 0x3400400028f67fae */ /* 0x000fe2000d921846 */
[----:B------:R-:W-:-:S03]  /*9760*/  ISETP.GE.U32.AND P3, PT, R5, 0x7fffffbe, PT ;  /* 0x7fffffbe0500780c */ /* 0x000fc60003f66070 */
[----:B------:R-:W-:Y:S04]  /*9770*/  STL.64 [R1+0x98], R8 ;  /* 0x0000980801007387 */ /* 0x000fe80000100a00 */
[----:B------:R4:W-:Y:S04]  /*9780*/  STL.64 [R1+0x90], R6 ;  /* 0x0000900601007387 */ /* 0x0009e80000100a00 */
[----:B------:R-:W3:Y:S04]  /*9790*/  LDL.64 R140, [R1+0x60] ;  /* 0x00006000018c7983 */ /* 0x000ee80000100a00 */
[----:B------:R-:W3:Y:S04]  /*97a0*/  LDL.64 R138, [R1+0x50] ;  /* 0x00005000018a7983 */ /* 0x000ee80000100a00 */
[----:B------:R-:W3:Y:S01]  /*97b0*/  LDL.64 R118, [R1+0x40] ;  /* 0x0000400001767983 */ /* 0x000ee20000100a00 */
[----:B------:R-:W-:-:S02]  /*97c0*/  IMAD.SHL.U32 R5, R240, 0x20, RZ ;  /* 0x00000020f0057824 */ /* 0x000fc400078e00ff */
[----:B------:R-:W-:Y:S01]  /*97d0*/  IMAD R251, R240, 0x1f, RZ ;  /* 0x0000001ff0fb7824 */ /* 0x000fe200078e02ff */
[----:B------:R4:W-:Y:S04]  /*97e0*/  LDGSTS.E [R246+0x30008], desc[UR6][R8.64], !P2 ;  /* 0x3000800008f67fae */ /* 0x0009e8000d121846 */
[----:B------:R-:W-:Y:S01]  /*97f0*/  LDGSTS.E [R246+0x34008], desc[UR6][R6.64], !P2 ;  /* 0x3400800006f67fae */ /* 0x000fe2000d121846 */
[----:B------:R-:W-:-:S03]  /*9800*/  ISETP.GE.U32.AND P2, PT, R0, 0x7fffffbd, PT ;  /* 0x7fffffbd0000780c */ /* 0x000fc60003f46070 */
[----:B--2---:R-:W2:Y:S04]  /*9810*/  LDL.64 R46, [R1+0x30] ;  /* 0x00003000012e7983 */ /* 0x004ea80000100a00 */
[----:B----4-:R-:W4:Y:S04]  /*9820*/  LDL.64 R40, [R1+0x20] ;  /* 0x0000200001287983 */ /* 0x010f280000100a00 */
[----:B------:R-:W4:Y:S01]  /*9830*/  LDL.64 R6, [R1+0x10] ;  /* 0x0000100001067983 */ /* 0x000f220000100a00 */
[----:B------:R-:W-:-:S03]  /*9840*/  IMAD.WIDE R8, R5, 0x4, R244 ;  /* 0x0000000405087825 */ /* 0x000fc600078e02f4 */
[----:B------:R1:W-:Y:S02]  /*9850*/  STL [R1+0x1810], R241 ;  /* 0x001810f101007387 */ /* 0x0003e40000100800 */
[----:B-1----:R-:W-:-:S05]  /*9860*/  IMAD.WIDE R240, R5, 0x4, R242 ;  /* 0x0000000405f07825 */ /* 0x002fca00078e02f2 */
[----:B------:R1:W-:Y:S01]  /*9870*/  STL.64 [R1+0xe40], R240 ;  /* 0x000e40f001007387 */ /* 0x0003e20000100a00 */
[----:B------:R-:W-:-:S04]  /*9880*/  IMAD.WIDE R248, R5, 0x4, R24 ;  /* 0x0000000405f87825 */ /* 0x000fc800078e0218 */
[----:B-1----:R-:W-:Y:S01]  /*9890*/  IMAD.WIDE R240, R5, 0x4, R10 ;  /* 0x0000000405f07825 */ /* 0x002fe200078e020a */
[----:B---3--:R-:W-:-:S03]  /*98a0*/  LOP3.LUT R3, R45, 0x40, RZ, 0x3c, !PT ;  /* 0x000000402d037812 */ /* 0x008fc600078e3cff */
[----:B------:R-:W-:Y:S02]  /*98b0*/  VIADD R0, R45, UR4 ;  /* 0x000000042d007c36 */ /* 0x000fe40008000000 */
[----:B------:R-:W-:-:S05]  /*98c0*/  IMAD.WIDE R44, R251, 0x4, R242 ;  /* 0x00000004fb2c7825 */ /* 0x000fca00078e02f2 */
[----:B------:R-:W-:Y:S04]  /*98d0*/  STL.64 [R1+0x88], R44 ;  /* 0x0000882c01007387 */ /* 0x000fe80000100a00 */
[----:B------:R1:W-:Y:S04]  /*98e0*/  STL.64 [R1+0xe48], R8 ;  /* 0x000e480801007387 */ /* 0x0003e80000100a00 */
[----:B------:R-:W3:Y:S01]  /*98f0*/  LDL.LU.64 R10, [R1+0x1888] ;  /* 0x00188800010a7983 */ /* 0x000ee20000300a00 */
[----:B------:R-:W-:Y:S02]  /*9900*/  IMAD.WIDE R242, R251, 0x4, R244 ;  /* 0x00000004fbf27825 */ /* 0x000fe400078e02f4 */
[----:B------:R-:W3:Y:S01]  /*9910*/  LDC R251, c[0x0][0x230] ;  /* 0x00008c00fffb7b82 */ /* 0x000ee20000000800 */
[----:B------:R-:W-:Y:S01]  /*9920*/  LDGSTS.E [R246+0x3000c], desc[UR6][R44.64], !P5 ;  /* 0x3000c0002cf67fae */ /* 0x000fe2000e921846 */
[----:B-1----:R-:W-:-:S03]  /*9930*/  IMAD.WIDE R8, R5, 0x4, R146 ;  /* 0x0000000405087825 */ /* 0x002fc600078e0292 */
[----:B------:R-:W-:Y:S04]  /*9940*/  LDGSTS.E [R246+0x3400c], desc[UR6][R242.64], !P5 ;  /* 0x3400c000f2f67fae */ /* 0x000fe8000e921846 */
[----:B------:R-:W3:Y:S01]  /*9950*/  LDL.LU.64 R146, [R1+0x1880] ;  /* 0x0018800001927983 */ /* 0x000ee20000300a00 */
[----:B------:R-:W-:-:S03]  /*9960*/  IMAD.WIDE R244, R5, 0x4, R144 ;  /* 0x0000000405f47825 */ /* 0x000fc600078e0290 */
[----:B------:R-:W3:Y:S04]  /*9970*/  LDL.LU.64 R24, [R1+0x1878] ;  /* 0x0018780001187983 */ /* 0x000ee80000300a00 */
[----:B------:R1:W-:Y:S04]  /*9980*/  STL.64 [R1+0xe18], R8 ;  /* 0x000e180801007387 */ /* 0x0003e80000100a00 */
[----:B------:R-:W3:Y:S04]  /*9990*/  LDL.LU.64 R144, [R1+0x1870] ;  /* 0x0018700001907983 */ /* 0x000ee80000300a00 */
[----:B------:R-:W-:Y:S01]  /*99a0*/  STL.64 [R1+0xe00], R240 ;  /* 0x000e00f001007387 */ /* 0x000fe20000100a00 */
[----:B-1----:R-:W-:-:S03]  /*99b0*/  IMAD.WIDE R8, R5, 0x4, R42 ;  /* 0x0000000405087825 */ /* 0x002fc600078e022a */
[----:B------:R-:W0:Y:S04]  /*99c0*/  LDGDEPBAR ;  /* 0x00000000000079af */ /* 0x000e280000000000 */
[----:B------:R-:W3:Y:S04]  /*99d0*/  LDL.LU.64 R42, [R1+0x1868] ;  /* 0x00186800012a7983 */ /* 0x000ee80000300a00 */
[----:B------:R1:W-:Y:S04]  /*99e0*/  STL.64 [R1+0xe08], R8 ;  /* 0x000e080801007387 */ /* 0x0003e80000100a00 */
[----:B------:R-:W-:Y:S04]  /*99f0*/  LDGSTS.E [R0], desc[UR6][R140.64], P6 ;  /* 0x000000008c007fae */ /* 0x000fe8000b121846 */
[----:B------:R-:W-:Y:S01]  /*9a00*/  LDGSTS.E [R0+0x400], desc[UR6][R138.64], P6 ;  /* 0x004000008a007fae */ /* 0x000fe2000b121846 */
[----:B-1----:R-:W-:-:S03]  /*9a10*/  IMAD.WIDE R8, R5, 0x4, R142 ;  /* 0x0000000405087825 */ /* 0x002fc600078e028e */
[----:B------:R-:W-:Y:S04]  /*9a20*/  LDGSTS.E [R0+0x800], desc[UR6][R118.64], P6 ;  /* 0x0080000076007fae */ /* 0x000fe8000b121846 */
[----:B------:R-:W3:Y:S04]  /*9a30*/  LDL.LU.64 R142, [R1+0x1860] ;  /* 0x00186000018e7983 */ /* 0x000ee80000300a00 */
[----:B------:R-:W-:Y:S04]  /*9a40*/  STL.64 [R1+0xe70], R248 ;  /* 0x000e70f801007387 */ /* 0x000fe80000100a00 */
[----:B------:R-:W3:Y:S04]  /*9a50*/  LDL.LU.64 R44, [R1+0x1858] ;  /* 0x00185800012c7983 */ /* 0x000ee80000300a00 */
[----:B------:R-:W-:Y:S04]  /*9a60*/  STL.64 [R1+0xe28], R8 ;  /* 0x000e280801007387 */ /* 0x000fe80000100a00 */
[----:B------:R-:W3:Y:S04]  /*9a70*/  LDL.LU.64 R140, [R1+0x1850] ;  /* 0x00185000018c7983 */ /* 0x000ee80000300a00 */
[----:B------:R-:W3:Y:S04]  /*9a80*/  LDL.LU.64 R138, [R1+0x1848] ;  /* 0x00184800018a7983 */ /* 0x000ee80000300a00 */
[----:B------:R-:W3:Y:S04]  /*9a90*/  LDL.LU.64 R118, [R1+0x1840] ;  /* 0x0018400001767983 */ /* 0x000ee80000300a00 */
[----:B--2---:R-:W-:Y:S04]  /*9aa0*/  LDGSTS.E [R0+0xc00], desc[UR6][R46.64], P6 ;  /* 0x00c000002e007fae */ /* 0x004fe8000b121846 */
[----:B----4-:R-:W-:Y:S04]  /*9ab0*/  LDGSTS.E [R0+0x1000], desc[UR6][R40.64], P6 ;  /* 0x0100000028007fae */ /* 0x010fe8000b121846 */
[----:B------:R-:W-:Y:S04]  /*9ac0*/  LDGSTS.E [R0+0x1400], desc[UR6][R6.64], P6 ;  /* 0x0140000006007fae */ /* 0x000fe8000b121846 */
[----:B------:R-:W2:Y:S04]  /*9ad0*/  LDL.64 R46, [R1+0x58] ;  /* 0x00005800012e7983 */ /* 0x000ea80000100a00 */
[----:B------:R-:W4:Y:S04]  /*9ae0*/  LDL.64 R40, [R1+0x48] ;  /* 0x0000480001287983 */ /* 0x000f280000100a00 */
[----:B------:R-:W4:Y:S04]  /*9af0*/  LDL.64 R6, [R1+0x38] ;  /* 0x0000380001067983 */ /* 0x000f280000100a00 */
[----:B---3--:R-:W-:Y:S04]  /*9b00*/  LDGSTS.E [R0+0x1800], desc[UR6][R118.64], P6 ;  /* 0x0180000076007fae */ /* 0x008fe8000b121846 */
[----:B------:R-:W-:Y:S04]  /*9b10*/  LDGSTS.E [R0+0x1c00], desc[UR6][R138.64], P6 ;  /* 0x01c000008a007fae */ /* 0x000fe8000b121846 */
[----:B------:R-:W-:Y:S04]  /*9b20*/  LDGSTS.E [R0+0x2000], desc[UR6][R140.64], P6 ;  /* 0x020000008c007fae */ /* 0x000fe8000b121846 */
[----:B------:R-:W3:Y:S04]  /*9b30*/  LDL.64 R118, [R1+0x28] ;  /* 0x0000280001767983 */ /* 0x000ee80000100a00 */
[----:B------:R-:W-:Y:S04]  /*9b40*/  LDGSTS.E [R0+0x2400], desc[UR6][R142.64], P6 ;  /* 0x024000008e007fae */ /* 0x000fe8000b121846 */
        /* <DEDUP_REMOVED lines=45> */
[----:B------:R-:W-:Y:S01]  /*9e20*/  LDGSTS.E [R0+0xdc00], desc[UR6][R234.64], P6 ;  /* 0x0dc00000ea007fae */ /* 0x000fe2000b121846 */
[----:B------:R-:W-:-:S03]  /*9e30*/  VIADD R3, R3, UR4 ;  /* 0x0000000403037c36 */ /* 0x000fc60008000000 */
        /* <DEDUP_REMOVED lines=8> */
[----:B--2---:R-:W-:Y:S04]  /*9ec0*/  LDGSTS.E [R3+0x200], desc[UR6][R46.64], P6 ;  /* 0x002000002e037fae */ /* 0x004fe8000b121846 */
[----:B----4-:R-:W-:Y:S04]  /*9ed0*/  LDGSTS.E [R3+0x600], desc[UR6][R40.64], P6 ;  /* 0x0060000028037fae */ /* 0x010fe8000b121846 */
[----:B------:R-:W-:Y:S04]  /*9ee0*/  LDGSTS.E [R3+0xa00], desc[UR6][R6.64], P6 ;  /* 0x00a0000006037fae */ /* 0x000fe8000b121846 */
[----:B------:R-:W2:Y:S04]  /*9ef0*/  LDL.LU.64 R46, [R1+0x1838] ;  /* 0x00183800012e7983 */ /* 0x000ea80000300a00 */
[----:B------:R-:W4:Y:S04]  /*9f00*/  LDL.LU.64 R40, [R1+0x1830] ;  /* 0x0018300001287983 */ /* 0x000f280000300a00 */
[----:B------:R-:W2:Y:S04]  /*9f10*/  LDL.LU.64 R6, [R1+0x1828] ;  /* 0x0018280001067983 */ /* 0x000ea80000300a00 */
[----:B---3--:R-:W-:Y:S04]  /*9f20*/  LDGSTS.E [R3+0xe00], desc[UR6][R118.64], P6 ;  /* 0x00e0000076037fae */ /* 0x008fe8000b121846 */
[----:B------:R-:W3:Y:S04]  /*9f30*/  LDL.LU.64 R118, [R1+0x1820] ;  /* 0x0018200001767983 */ /* 0x000ee80000300a00 */
[----:B---3--:R-:W-:Y:S04]  /*9f40*/  LDGSTS.E [R3+0x1200], desc[UR6][R118.64], P6 ;  /* 0x0120000076037fae */ /* 0x008fe8000b121846 */
[----:B--2---:R-:W-:Y:S04]  /*9f50*/  LDGSTS.E [R3+0x1600], desc[UR6][R6.64], P6 ;  /* 0x0160000006037fae */ /* 0x004fe8000b121846 */
[----:B----4-:R-:W-:Y:S04]  /*9f60*/  LDGSTS.E [R3+0x1a00], desc[UR6][R40.64], P6 ;  /* 0x01a0000028037fae */ /* 0x010fe8000b121846 */
[----:B------:R-:W2:Y:S04]  /*9f70*/  LDL.LU.64 R118, [R1+0x1818] ;  /* 0x0018180001767983 */ /* 0x000ea80000300a00 */
[----:B------:R1:W-:Y:S04]  /*9f80*/  STL.64 [R1+0x1758], R6 ;  /* 0x0017580601007387 */ /* 0x0003e80000100a00 */
[----:B------:R-:W-:Y:S04]  /*9f90*/  LDGSTS.E [R3+0x1e00], desc[UR6][R46.64], P6 ;  /* 0x01e000002e037fae */ /* 0x000fe8000b121846 */
[----:B------:R-:W-:Y:S04]  /*9fa0*/  LDGSTS.E [R3+0x2200], desc[UR6][R44.64], P6 ;  /* 0x022000002c037fae */ /* 0x000fe8000b121846 */
[----:B-1----:R-:W3:Y:S04]  /*9fb0*/  LDL.LU.64 R6, [R1+0x210] ;  /* 0x0002100001067983 */ /* 0x002ee80000300a00 */
[----:B------:R1:W-:Y:S04]  /*9fc0*/  STL.64 [R1+0x1760], R40 ;  /* 0x0017602801007387 */ /* 0x0003e80000100a00 */
[----:B------:R-:W-:Y:S04]  /*9fd0*/  LDGSTS.E [R3+0x2600], desc[UR6][R42.64], P6 ;  /* 0x026000002a037fae */ /* 0x000fe8000b121846 */
[----:B------:R-:W-:Y:S04]  /*9fe0*/  LDGSTS.E [R3+0x2a00], desc[UR6][R24.64], P6 ;  /* 0x02a0000018037fae */ /* 0x000fe8000b121846 */
[----:B-1----:R-:W4:Y:S04]  /*9ff0*/  LDL.64 R40, [R1+0xe08] ;  /* 0x000e080001287983 */ /* 0x002f280000100a00 */
        /* <DEDUP_REMOVED lines=15> */
[----:B-1----:R-:W3:Y:S04]  /*a0f0*/  LDL.LU.64 R24, [R1+0x208] ;  /* 0x0002080001187983 */ /* 0x002ee80000300a00 */
[----:B------:R1:W-:Y:S04]  /*a100*/  STL.64 [R1+0x1788], R10 ;  /* 0x0017880a01007387 */ /* 0x0003e80000100a00 */
[----:B------:R-:W-:Y:S04]  /*a110*/  LDGSTS.E [R3+0x4e00], desc[UR6][R54.64], P6 ;  /* 0x04e0000036037fae */ /* 0x000fe8000b121846 */
[----:B------:R-:W-:Y:S04]  /*a120*/  LDGSTS.E [R3+0x5200], desc[UR6][R26.64], P6 ;  /* 0x052000001a037fae */ /* 0x000fe8000b121846 */
[----:B-1----:R-:W4:Y:S04]  /*a130*/  LDL.LU.64 R10, [R1+0x218] ;  /* 0x00021800010a7983 */ /* 0x002f280000300a00 */
[----:B------:R1:W-:Y:S04]  /*a140*/  STL.64 [R1+0x1790], R56 ;  /* 0x0017903801007387 */ /* 0x0003e80000100a00 */
[----:B------:R2:W-:Y:S04]  /*a150*/  LDGSTS.E [R3+0x5600], desc[UR6][R12.64], P6 ;  /* 0x056000000c037fae */ /* 0x0005e8000b121846 */
[----:B------:R-:W-:Y:S04]  /*a160*/  LDGSTS.E [R3+0x5a00], desc[UR6][R72.64], P6 ;  /* 0x05a0000048037fae */ /* 0x000fe8000b121846 */
[----:B-1----:R-:W3:Y:S04]  /*a170*/  LDL.64 R56, [R1+0xe48] ;  /* 0x000e480001387983 */ /* 0x002ee80000100a00 */
[----:B------:R1:W-:Y:S04]  /*a180*/  STL.64 [R1+0x1798], R48 ;  /* 0x0017983001007387 */ /* 0x0003e80000100a00 */
[----:B------:R-:W-:Y:S04]  /*a190*/  LDGSTS.E [R3+0x5e00], desc[UR6][R62.64], P6 ;  /* 0x05e000003e037fae */ /* 0x000fe8000b121846 */
[----:B------:R-:W-:Y:S04]  /*a1a0*/  LDGSTS.E [R3+0x6200], desc[UR6][R80.64], P6 ;  /* 0x0620000050037fae */ /* 0x000fe8000b121846 */
[----:B-1----:R-:W4:Y:S04]  /*a1b0*/  LDL.64 R48, [R1+0xe40] ;  /* 0x000e400001307983 */ /* 0x002f280000100a00 */
        /* <DEDUP_REMOVED lines=39> */
[----:B------:R-:W0:Y:S01]  /*a430*/  LDGDEPBAR ;  /* 0x00000000000079af */ /* 0x000e220000000000 */
[----:B------:R-:W-:Y:S06]  /*a440*/  BAR.SYNC.DEFER_BLOCKING 0x0 ;  /* 0x0000000000007b1d */ /* 0x000fec0000010000 */
[----:B------:R-:W-:Y:S04]  /*a450*/  STL.64 [R1+0x17a0], R64 ;  /* 0x0017a04001007387 */ /* 0x000fe80000100a00 */
[----:B------:R-:W-:Y:S04]  /*a460*/  STL.64 [R1+0x17a8], R50 ;  /* 0x0017a83201007387 */ /* 0x000fe80000100a00 */
[----:B------:R-:W-:Y:S04]  /*a470*/  STL.64 [R1+0x17b0], R52 ;  /* 0x0017b03401007387 */ /* 0x000fe80000100a00 */
[----:B------:R-:W-:Y:S04]  /*a480*/  STL.64 [R1+0x17b8], R60 ;  /* 0x0017b83c01007387 */ /* 0x000fe80000100a00 */
[----:B------:R-:W-:Y:S04]  /*a490*/  STL.64 [R1+0x17c0], R58 ;  /* 0x0017c03a01007387 */ /* 0x000fe80000100a00 */
[----:B------:R-:W-:Y:S04]  /*a4a0*/  STL.64 [R1+0x17c8], R54 ;  /* 0x0017c83601007387 */ /* 0x000fe80000100a00 */
[----:B------:R-:W-:Y:S04]  /*a4b0*/  STL.64 [R1+0x17d0], R26 ;  /* 0x0017d01a01007387 */ /* 0x000fe80000100a00 */
[----:B------:R1:W-:Y:S04]  /*a4c0*/  STL.64 [R1+0x17d8], R12 ;  /* 0x0017d80c01007387 */ /* 0x0003e80000100a00 */
[----:B------:R-:W-:Y:S04]  /*a4d0*/  STL.64 [R1+0x17e0], R72 ;  /* 0x0017e04801007387 */ /* 0x000fe80000100a00 */
[----:B------:R-:W-:Y:S04]  /*a4e0*/  STL.64 [R1+0x17e8], R62 ;  /* 0x0017e83e01007387 */ /* 0x000fe80000100a00 */
[----:B------:R-:W-:Y:S04]  /*a4f0*/  STL.64 [R1+0x17f0], R80 ;  /* 0x0017f05001007387 */ /* 0x000fe80000100a00 */
[----:B------:R-:W-:Y:S01]  /*a500*/  @!PT LDS RZ, [RZ] ;  /* 0x00000000fffff984 */ /* 0x000fe20000000800 */
[----:B------:R-:W-:Y:S01]  /*a510*/  @!PT LDS RZ, [RZ] ;  /* 0x00000000fffff984 */ /* 0x000fe20000000800 */
[----:B------:R-:W-:Y:S01]  /*a520*/  @!PT LDS RZ, [RZ] ;  /* 0x00000000fffff984 */ /* 0x000fe20000000800 */
[----:B----4-:R-:W-:Y:S01]  /*a530*/  LDGSTS.E [R2+0x38000], desc[UR6][R48.64], !P4 ;  /* 0x3800000030027fae */ /* 0x010fe2000e121846 */
[----:B------:R-:W-:Y:S01]  /*a540*/  VIADD R252, R252, 0xffffffdb ;  /* 0xffffffdbfcfc7836 */ /* 0x000fe20000000000 */
[----:B-1----:R-:W1:Y:S02]  /*a550*/  LDC R12, c[0x0][0x230] ;  /* 0x00008c00ff0c7b82 */ /* 0x002e640000000800 */
[----:B---3--:R2:W-:Y:S04]  /*a560*/  LDGSTS.E [R2+0x3c000], desc[UR6][R56.64], !P4 ;  /* 0x3c00000038027fae */ /* 0x0085e8000e121846 */
[----:B------:R3:W-:Y:S01]  /*a570*/  LDGSTS.E [R2+0x38004], desc[UR6][R240.64], !P0 ;  /* 0x38004000f0027fae */ /* 0x0007e2000c121846 */
[----:B------:R-:W-:Y:S01]  /*a580*/  IMAD.WIDE R54, R5, 0x4, R10 ;  /* 0x0000000405367825 */ /* 0x000fe200078e020a */
[----:B------:R-:W4:Y:S02]  /*a590*/  LDC R13, c[0x0][0x230] ;  /* 0x00008c00ff0d7b82 */ /* 0x000f240000000800 */
[----:B------:R-:W-:Y:S04]  /*a5a0*/  STL.64 [R1+0x17f8], R66 ;  /* 0x0017f84201007387 */ /* 0x000fe80000100a00 */
[----:B------:R-:W-:Y:S02]  /*a5b0*/  LDGSTS.E [R2+0x3c004], desc[UR6][R244.64], !P0 ;  /* 0x3c004000f4027fae */ /* 0x000fe4000c121846 */
[----:B--2---:R-:W2:Y:S02]  /*a5c0*/  LDC R57, c[0x0][0x230] ;  /* 0x00008c00ff397b82 */ /* 0x004ea40000000800 */
[----:B------:R-:W4:Y:S04]  /*a5d0*/  LDL.LU R241, [R1+0x1810] ;  /* 0x0018100001f17983 */ /* 0x000f280000300800 */
[----:B------:R-:W-:Y:S02]  /*a5e0*/  LDGSTS.E [R2+0x38008], desc[UR6][R44.64], !P3 ;  /* 0x380080002c027fae */ /* 0x000fe4000d921846 */
[----:B---3--:R-:W3:Y:S02]  /*a5f0*/  LDC R240, c[0x0][0x230] ;  /* 0x00008c00fff07b82 */ /* 0x008ee40000000800 */
[----:B------:R-:W-:Y:S04]  /*a600*/  LDGSTS.E [R2+0x3c008], desc[UR6][R40.64], !P3 ;  /* 0x3c00800028027fae */ /* 0x000fe8000d921846 */
[----:B------:R-:W-:Y:S04]  /*a610*/  LDGSTS.E [R2+0x3800c], desc[UR6][R248.64], !P2 ;  /* 0x3800c000f8027fae */ /* 0x000fe8000d121846 */
[----:B------:R-:W4:Y:S04]  /*a620*/  LDL.LU.64 R44, [R1+0x200] ;  /* 0x00020000012c7983 */ /* 0x000f280000300a00 */
[----:B------:R2:W-:Y:S04]  /*a630*/  LDGSTS.E [R2+0x3c00c], desc[UR6][R8.64], !P2 ;  /* 0x3c00c00008027fae */ /* 0x0005e8000d121846 */
[----:B------:R-:W4:Y:S04]  /*a640*/  LDL.LU.64 R248, [R1+0x1808] ;  /* 0x0018080001f87983 */ /* 0x000f280000300a00 */
[----:B------:R-:W4:Y:S04]  /*a650*/  LDL.LU.64 R40, [R1+0x1f0] ;  /* 0x0001f00001287983 */ /* 0x000f280000300a00 */
[----:B------:R-:W4:Y:S01]  /*a660*/  LDL.LU.64 R64, [R1+0x1e0] ;  /* 0x0001e00001407983 */ /* 0x000f220000300a00 */
[----:B--2---:R-:W-:-:S02]  /*a670*/  VIADD R2, R57, 0xffffffd8 ;  /* 0xffffffd839027836 */ /* 0x004fc40000000000 */
[----:B------:R-:W2:Y:S01]  /*a680*/  LDC R57, c[0x0][0x230] ;  /* 0x00008c00ff397b82 */ /* 0x000ea20000000800 */
[----:B------:R-:W-:Y:S01]  /*a690*/  IMAD.WIDE R50, R5, 0x4, R24 ;  /* 0x0000000405327825 */ /* 0x000fe200078e0218 */
[----:B------:R-:W4:Y:S03]  /*a6a0*/  LDL.LU.64 R8, [R1+0x1800] ;  /* 0x0018000001087983 */ /* 0x000f260000300a00 */
[----:B------:R-:W-:Y:S02]  /*a6b0*/  VIADD R251, R251, 0xffffffda ;  /* 0xffffffdafbfb7836 */ /* 0x000fe40000000000 */
[----:B------:R-:W-:Y:S01]  /*a6c0*/  IMAD.WIDE R46, R5, 0x4, R46 ;  /* 0x00000004052e7825 */ /* 0x000fe200078e022e */
[----:B------:R-:W-:Y:S01]  /*a6d0*/  ISETP.GE.U32.AND P0, PT, R252, 0x7fffffbc, PT ;  /* 0x7fffffbcfc00780c */ /* 0x000fe20003f06070 */
[----:B------:R-:W-:Y:S01]  /*a6e0*/  STL.64 [R1+0xe20], R54 ;  /* 0x000e203601007387 */ /* 0x000fe20000100a00 */
[----:B------:R-:W-:Y:S01]  /*a6f0*/  ISETP.GE.U32.AND P4, PT, R2, 0x7fffffb9, PT ;  /* 0x7fffffb90200780c */ /* 0x000fe20003f86070 */
[----:B---3--:R-:W-:-:S02]  /*a700*/  VIADD R240, R240, 0xffffffd9 ;  /* 0xffffffd9f0f07836 */ /* 0x008fc40000000000 */
[----:B------:R-:W-:Y:S01]  /*a710*/  IMAD.WIDE R52, R5, 0x4, R6 ;  /* 0x0000000405347825 */ /* 0x000fe200078e0206 */
[----:B------:R-:W-:Y:S01]  /*a720*/  STL.64 [R1+0xe90], R50 ;  /* 0x000e903201007387 */ /* 0x000fe20000100a00 */
[----:B------:R-:W-:Y:S01]  /*a730*/  ISETP.GE.U32.AND P2, PT, R251, 0x7fffffbb, PT ;  /* 0x7fffffbbfb00780c */ /* 0x000fe20003f46070 */
[----:B------:R-:W3:Y:S01]  /*a740*/  LDC R252, c[0x0][0x230] ;  /* 0x00008c00fffc7b82 */ /* 0x000ee20000000800 */
[----:B------:R-:W-:Y:S01]  /*a750*/  IMAD.WIDE R10, R5, 0x4, R42 ;  /* 0x00000004050a7825 */ /* 0x000fe200078e022a */
[----:B------:R-:W-:-:S03]  /*a760*/  ISETP.GE.U32.AND P3, PT, R240, 0x7fffffba, PT ;  /* 0x7fffffbaf000780c */ /* 0x000fc60003f66070 */
[----:B------:R-:W-:Y:S01]  /*a770*/  LDGSTS.E [R4+0x38000], desc[UR6][R54.64], !P0 ;  /* 0x3800000036047fae */ /* 0x000fe2000c121846 */
[----:B--2---:R-:W-:-:S03]  /*a780*/  VIADD R2, R57, 0xffffffd7 ;  /* 0xffffffd739027836 */ /* 0x004fc60000000000 */
[----:B------:R-:W-:Y:S01]  /*a790*/  LDGSTS.E [R4+0x3c000], desc[UR6][R52.64], !P0 ;  /* 0x3c00000034047fae */ /* 0x000fe2000c121846 */
[----:B------:R-:W2:Y:S03]  /*a7a0*/  LDC R240, c[0x0][0x230] ;  /* 0x00008c00fff07b82 */ /* 0x000ea60000000800 */
[----:B------:R-:W3:Y:S04]  /*a7b0*/  LDL.LU.64 R56, [R1+0x1d8] ;  /* 0x0001d80001387983 */ /* 0x000ee80000300a00 */
[----:B------:R1:W-:Y:S01]  /*a7c0*/  STL.64 [R1+0xea0], R46 ;  /* 0x000ea02e01007387 */ /* 0x0003e20000100a00 */
[----:B------:R-:W3:Y:S03]  /*a7d0*/  LDC R251, c[0x0][0x230] ;  /* 0x00008c00fffb7b82 */ /* 0x000ee60000000800 */
[----:B------:R-:W-:Y:S04]  /*a7e0*/  STL.64 [R1+0xe10], R52 ;  /* 0x000e103401007387 */ /* 0x000fe80000100a00 */
[----:B------:R-:W3:Y:S04]  /*a7f0*/  LDL.LU.64 R24, [R1+0x1c8] ;  /* 0x0001c80001187983 */ /* 0x000ee80000300a00 */
[----:B------:R-:W-:Y:S04]  /*a800*/  STL.64 [R1+0xeb0], R10 ;  /* 0x000eb00a01007387 */ /* 0x000fe80000100a00 */
[----:B------:R-:W3:Y:S04]  /*a810*/  LDL.LU.64 R42, [R1+0x1b8] ;  /* 0x0001b800012a7983 */ /* 0x000ee80000300a00 */
[----:B------:R-:W3:Y:S04]  /*a820*/  LDL.LU.64 R6, [R1+0x1a8] ;  /* 0x0001a80001067983 */ /* 0x000ee80000300a00 */
[----:B------:R-:W-:Y:S01]  /*a830*/  LDGSTS.E [R4+0x38004], desc[UR6][R50.64], !P2 ;  /* 0x3800400032047fae */ /* 0x000fe2000d121846 */
[----:B----4-:R-:W-:-:S03]  /*a840*/  IMAD.WIDE R48, R5, 0x4, R44 ;  /* 0x0000000405307825 */ /* 0x010fc600078e022c */
[----:B------:R-:W4:Y:S04]  /*a850*/  LDL.LU.64 R44, [R1+0x1d0] ;  /* 0x0001d000012c7983 */ /* 0x000f280000300a00 */
[----:B------:R-:W-:Y:S04]  /*a860*/  STL.64 [R1+0xe30], R48 ;  /* 0x000e303001007387 */ /* 0x000fe80000100a00 */
[----:B------:R-:W-:Y:S01]  /*a870*/  LDGSTS.E [R4+0x3c004], desc[UR6][R48.64], !P2 ;  /* 0x3c00400030047fae */ /* 0x000fe2000d121846 */
[----:B------:R-:W-:-:S03]  /*a880*/  IMAD.WIDE R40, R5, 0x4, R40 ;  /* 0x0000000405287825 */ /* 0x000fc600078e0228 */
[----:B------:R-:W-:Y:S01]  /*a890*/  LDGSTS.E [R4+0x38008], desc[UR6][R46.64], !P3 ;  /* 0x380080002e047fae */ /* 0x000fe2000d921846 */
[----:B------:R-:W-:-:S03]  /*a8a0*/  IMAD.WIDE R26, R5, 0x4, R64 ;  /* 0x00000004051a7825 */ /* 0x000fc600078e0240 */
[----:B------:R2:W-:Y:S04]  /*a8b0*/  STL.64 [R1+0xea8], R40 ;  /* 0x000ea82801007387 */ /* 0x0005e80000100a00 */
[----:B------:R3:W-:Y:S04]  /*a8c0*/  STL.64 [R1+0xeb8], R26 ;  /* 0x000eb81a01007387 */ /* 0x0007e80000100a00 */
[----:B-1----:R-:W4:Y:S04]  /*a8d0*/  LDL.LU.64 R46, [R1+0x1c0] ;  /* 0x0001c000012e7983 */ /* 0x002f280000300a00 */
[----:B------:R-:W-:Y:S04]  /*a8e0*/  LDGSTS.E [R4+0x3c008], desc[UR6][R40.64], !P3 ;  /* 0x3c00800028047fae */ /* 0x000fe8000d921846 */
[----:B------:R-:W-:Y:S01]  /*a8f0*/  LDGSTS.E [R4+0x3800c], desc[UR6][R10.64], !P4 ;  /* 0x3800c0000a047fae */ /* 0x000fe2000e121846 */
[----:B--2---:R-:W-:Y:S01]  /*a900*/  VIADD R240, R240, 0xffffffd6 ;  /* 0xffffffd6f0f07836 */ /* 0x004fe20000000000 */
[----:B------:R-:W-:-:S02]  /*a910*/  ISETP.GE.U32.AND P0, PT, R2, 0x7fffffb8, PT ;  /* 0x7fffffb80200780c */ /* 0x000fc40003f06070 */
[----:B------:R1:W-:Y:S04]  /*a920*/  LDGSTS.E [R4+0x3c00c], desc[UR6][R26.64], !P4 ;  /* 0x3c00c0001a047fae */ /* 0x0003e8000e121846 */
[----:B------:R-:W2:Y:S04]  /*a930*/  LDL.LU.64 R40, [R1+0x1b0] ;  /* 0x0001b00001287983 */ /* 0x000ea80000300a00 */
[----:B------:R-:W2:Y:S01]  /*a940*/  LDL.LU.64 R10, [R1+0x1a0] ;  /* 0x0001a000010a7983 */ /* 0x000ea20000300a00 */
[----:B---3--:R-:W-:Y:S01]  /*a950*/  IMAD.WIDE R58, R5, 0x4, R56 ;  /* 0x00000004053a7825 */ /* 0x008fe200078e0238 */
[----:B------:R-:W-:Y:S01]  /*a960*/  ISETP.GE.U32.AND P2, PT, R240, 0x7fffffb7, PT ;  /* 0x7fffffb7f000780c */ /* 0x000fe20003f46070 */
[----:B-1----:R-:W1:Y:S02]  /*a970*/  LDC R26, c[0x0][0x230] ;  /* 0x00008c00ff1a7b82 */ /* 0x002e640000000800 */
[----:B------:R-:W-:Y:S01]  /*a980*/  VIADD R4, R252, 0xffffffd5 ;  /* 0xffffffd5fc047836 */ /* 0x000fe20000000000 */
[----:B------:R-:W-:Y:S01]  /*a990*/  STL.64 [R1+0xec0], R58 ;  /* 0x000ec03a01007387 */ /* 0x000fe20000100a00 */
[----:B------:R-:W-:-:S02]  /*a9a0*/  VIADD R2, R12, 0xffffffd4 ;  /* 0xffffffd40c027836 */ /* 0x000fc40000000000 */
[C---:B------:R-:W-:Y:S01]  /*a9b0*/  IMAD.WIDE R52, R5.reuse, 0x4, R24 ;  /* 0x0000000405347825 */ /* 0x040fe200078e0218 */
[----:B------:R-:W-:Y:S01]  /*a9c0*/  ISETP.GE.U32.AND P3, PT, R4, 0x7fffffb6, PT ;  /* 0x7fffffb60400780c */ /* 0x000fe20003f66070 */
[----:B------:R-:W-:Y:S01]  /*a9d0*/  LDGSTS.E [R9+0x38000], desc[UR6][R58.64], !P0 ;  /* 0x380000003a097fae */ /* 0x000fe2000c121846 */
[----:B------:R-:W3:Y:S01]  /*a9e0*/  LDC R252, c[0x0][0x230] ;  /* 0x00008c00fffc7b82 */ /* 0x000ee20000000800 */
[C---:B------:R-:W-:Y:S02]  /*a9f0*/  IMAD.WIDE R48, R5.reuse, 0x4, R42 ;  /* 0x0000000405307825 */ /* 0x040fe400078e022a */
[----:B------:R-:W-:Y:S05]  /*aa00*/  STL.64 [R1+0xed0], R52 ;  /* 0x000ed03401007387 */ /* 0x000fea0000100a00 */
[----:B------:R-:W1:Y:S01]  /*aa10*/  LDC R12, c[0x0][0x230] ;  /* 0x00008c00ff0c7b82 */ /* 0x000e620000000800 */
[C---:B------:R-:W-:Y:S01]  /*aa20*/  IMAD.WIDE R6, R5.reuse, 0x4, R6 ;  /* 0x0000000405067825 */ /* 0x040fe200078e0206 */
[----:B------:R-:W3:Y:S04]  /*aa30*/  LDL.LU.64 R56, [R1+0x198] ;  /* 0x0001980001387983 */ /* 0x000ee80000300a00 */
[----:B------:R-:W-:Y:S01]  /*aa40*/  STL.64 [R1+0xee0], R48 ;  /* 0x000ee03001007387 */ /* 0x000fe20000100a00 */
[----:B------:R-:W-:Y:S01]  /*aa50*/  ISETP.GE.U32.AND P4, PT, R2, 0x7fffffb5, PT ;  /* 0x7fffffb50200780c */ /* 0x000fe20003f86070 */
[----:B----4-:R-:W-:-:S05]  /*aa60*/  IMAD.WIDE R54, R5, 0x4, R44 ;  /* 0x0000000405367825 */ /* 0x010fca00078e022c */
[----:B------:R-:W-:Y:S04]  /*aa70*/  STL.64 [R1+0xec8], R54 ;  /* 0x000ec83601007387 */ /* 0x000fe80000100a00 */
[----:B------:R-:W4:Y:S04]  /*aa80*/  LDL.LU.64 R24, [R1+0x188] ;  /* 0x0001880001187983 */ /* 0x000f280000300a00 */
[----:B------:R-:W-:Y:S04]  /*aa90*/  STL.64 [R1+0xef0], R6 ;  /* 0x000ef00601007387 */ /* 0x000fe80000100a00 */
[----:B------:R-:W4:Y:S04]  /*aaa0*/  LDL.LU.64 R44, [R1+0x178] ;  /* 0x00017800012c7983 */ /* 0x000f280000300a00 */
[----:B------:R-:W4:Y:S01]  /*aab0*/  LDL.LU.64 R42, [R1+0x168] ;  /* 0x00016800012a7983 */ /* 0x000f220000300a00 */
[----:B------:R-:W-:-:S03]  /*aac0*/  IMAD.WIDE R50, R5, 0x4, R46 ;  /* 0x0000000405327825 */ /* 0x000fc600078e022e */
[----:B------:R-:W-:Y:S04]  /*aad0*/  LDGSTS.E [R9+0x3c000], desc[UR6][R54.64], !P0 ;  /* 0x3c00000036097fae */ /* 0x000fe8000c121846 */
[----:B------:R-:W4:Y:S04]  /*aae0*/  LDL.LU.64 R46, [R1+0x190] ;  /* 0x00019000012e7983 */ /* 0x000f280000300a00 */
[----:B------:R-:W-:Y:S01]  /*aaf0*/  LDGSTS.E [R9+0x38004], desc[UR6][R52.64], !P2 ;  /* 0x3800400034097fae */ /* 0x000fe2000d121846 */
[----:B--2---:R-:W-:-:S03]  /*ab00*/  IMAD.WIDE R40, R5, 0x4, R40 ;  /* 0x0000000405287825 */ /* 0x004fc600078e0228 */
[----:B------:R-:W-:Y:S01]  /*ab10*/  STL.64 [R1+0xed8], R50 ;  /* 0x000ed83201007387 */ /* 0x000fe20000100a00 */
[----:B------:R-:W-:-:S03]  /*ab20*/  IMAD.WIDE R10, R5, 0x4, R10 ;  /* 0x00000004050a7825 */ /* 0x000fc600078e020a */
[----:B------:R-:W-:Y:S04]  /*ab30*/  LDGSTS.E [R9+0x3c004], desc[UR6][R50.64], !P2 ;  /* 0x3c00400032097fae */ /* 0x000fe8000d121846 */
[----:B------:R2:W-:Y:S04]  /*ab40*/  STL.64 [R1+0xee8], R40 ;  /* 0x000ee82801007387 */ /* 0x0005e80000100a00 */
[----:B------:R-:W-:Y:S04]  /*ab50*/  LDGSTS.E [R9+0x38008], desc[UR6][R48.64], !P3 ;  /* 0x3800800030097fae */ /* 0x000fe8000d921846 */
[----:B------:R1:W-:Y:S04]  /*ab60*/  STL.64 [R1+0xef8], R10 ;  /* 0x000ef80a01007387 */ /* 0x0003e80000100a00 */
[----:B------:R-:W-:Y:S04]  /*ab70*/  LDGSTS.E [R9+0x3c008], desc[UR6][R40.64], !P3 ;  /* 0x3c00800028097fae */ /* 0x000fe8000d921846 */
[----:B------:R-:W-:Y:S04]  /*ab80*/  LDGSTS.E [R9+0x3800c], desc[UR6][R6.64], !P4 ;  /* 0x3800c00006097fae */ /* 0x000fe8000e121846 */
[----:B------:R3:W-:Y:S04]  /*ab90*/  LDGSTS.E [R9+0x3c00c], desc[UR6][R10.64], !P4 ;  /* 0x3c00c0000a097fae */ /* 0x0007e8000e121846 */
[----:B--2---:R-:W2:Y:S04]  /*aba0*/  LDL.LU.64 R40, [R1+0x180] ;  /* 0x0001800001287983 */ /* 0x004ea80000300a00 */
[----:B------:R-:W2:Y:S04]  /*abb0*/  LDL.LU.64 R6, [R1+0x170] ;  /* 0x0001700001067983 */ /* 0x000ea80000300a00 */
[----:B-1----:R-:W2:Y:S01]  /*abc0*/  LDL.LU.64 R10, [R1+0x160] ;  /* 0x00016000010a7983 */ /* 0x002ea20000300a00 */
[----:B---3--:R-:W-:-:S02]  /*abd0*/  VIADD R2, R252, 0xffffffd0 ;  /* 0xffffffd0fc027836 */ /* 0x008fc40000000000 */
[----:B------:R-:W-:Y:S01]  /*abe0*/  IMAD.WIDE R56, R5, 0x4, R56 ;  /* 0x0000000405387825 */ /* 0x000fe200078e0238 */
[----:B------:R-:W1:Y:S03]  /*abf0*/  LDC R252, c[0x0][0x230] ;  /* 0x00008c00fffc7b82 */ /* 0x000e660000000800 */
[----:B------:R-:W-:Y:S01]  /*ac00*/  VIADD R240, R251, 0xffffffd3 ;  /* 0xffffffd3fbf07836 */ /* 0x000fe20000000000 */
[----:B------:R-:W-:Y:S01]  /*ac10*/  ISETP.GE.U32.AND P4, PT, R2, 0x7fffffb1, PT ;  /* 0x7fffffb10200780c */ /* 0x000fe20003f86070 */
[----:B------:R-:W-:Y:S01]  /*ac20*/  VIADD R9, R26, 0xffffffd2 ;  /* 0xffffffd21a097836 */ /* 0x000fe20000000000 */
[----:B------:R-:W-:Y:S01]  /*ac30*/  STL.64 [R1+0xf00], R56 ;  /* 0x000f003801007387 */ /* 0x000fe20000100a00 */
[----:B------:R-:W-:Y:S01]  /*ac40*/  VIADD R4, R13, 0xffffffd1 ;  /* 0xffffffd10d047836 */ /* 0x000fe20000000000 */
[----:B------:R-:W3:Y:S01]  /*ac50*/  LDC R251, c[0x0][0x230] ;  /* 0x00008c00fffb7b82 */ /* 0x000ee20000000800 */
[----:B------:R-:W-:Y:S01]  /*ac60*/  VIADD R2, R12, 0xffffffcf ;  /* 0xffffffcf0c027836 */ /* 0x000fe20000000000 */
[----:B------:R-:W-:-:S02]  /*ac70*/  ISETP.GE.U32.AND P0, PT, R240, 0x7fffffb4, PT ;  /* 0x7fffffb4f000780c */ /* 0x000fc40003f06070 */
[----:B------:R-:W-:Y:S02]  /*ac80*/  ISETP.GE.U32.AND P2, PT, R9, 0x7fffffb3, PT ;  /* 0x7fffffb30900780c */ /* 0x000fe40003f46070 */
[----:B------:R-:W-:Y:S02]  /*ac90*/  ISETP.GE.U32.AND P3, PT, R4, 0x7fffffb2, PT ;  /* 0x7fffffb20400780c */ /* 0x000fe40003f66070 */
[----:B------:R-:W1:Y:S07]  /*aca0*/  LDC R9, c[0x0][0x230] ;  /* 0x00008c00ff097b82 */ /* 0x000e6e0000000800 */
[----:B------:R-:W-:Y:S01]  /*acb0*/  LDGSTS.E [R247+0x38000], desc[UR6][R56.64], !P0 ;  /* 0x3800000038f77fae */ /* 0x000fe2000c121846 */
[----:B------:R-:W3:Y:S08]  /*acc0*/  LDC R4, c[0x0][0x230] ;  /* 0x00008c00ff047b82 */ /* 0x000ef00000000800 */
[----:B------:R-:W3:Y:S01]  /*acd0*/  LDC R240, c[0x0][0x230] ;  /* 0x00008c00fff07b82 */ /* 0x000ee20000000800 */
[----:B----4-:R-:W-:-:S05]  /*ace0*/  IMAD.WIDE R52, R5, 0x4, R24 ;  /* 0x0000000405347825 */ /* 0x010fca00078e0218 */
[----:B------:R-:W-:Y:S01]  /*acf0*/  STL.64 [R1+0xf10], R52 ;  /* 0x000f103401007387 */ /* 0x000fe20000100a00 */
[----:B------:R-:W-:-:S03]  /*ad00*/  IMAD.WIDE R44, R5, 0x4, R44 ;  /* 0x00000004052c7825 */ /* 0x000fc600078e022c */
[----:B------:R-:W4:Y:S01]  /*ad10*/  LDL.LU.64 R48, [R1+0x158] ;  /* 0x0001580001307983 */ /* 0x000f220000300a00 */
[----:B------:R-:W-:-:S03]  /*ad20*/  IMAD.WIDE R12, R5, 0x4, R42 ;  /* 0x00000004050c7825 */ /* 0x000fc600078e022a */
[----:B------:R3:W-:Y:S01]  /*ad30*/  STL.64 [R1+0xf20], R44 ;  /* 0x000f202c01007387 */ /* 0x0007e20000100a00 */
[----:B------:R-:W-:-:S05]  /*ad40*/  IMAD.WIDE R54, R5, 0x4, R46 ;  /* 0x0000000405367825 */ /* 0x000fca00078e022e */
[----:B------:R4:W-:Y:S04]  /*ad50*/  STL.64 [R1+0xf08], R54 ;  /* 0x000f083601007387 */ /* 0x0009e80000100a00 */
[----:B------:R-:W4:Y:S04]  /*ad60*/  LDL.LU.64 R24, [R1+0x148] ;  /* 0x0001480001187983 */ /* 0x000f280000300a00 */
[----:B------:R-:W-:Y:S04]  /*ad70*/  STL.64 [R1+0xf30], R12 ;  /* 0x000f300c01007387 */ /* 0x000fe80000100a00 */
[----:B------:R-:W4:Y:S04]  /*ad80*/  LDL.LU.64 R46, [R1+0x138] ;  /* 0x00013800012e7983 */ /* 0x000f280000300a00 */
[----:B------:R-:W4:Y:S04]  /*ad90*/  LDL.LU.64 R42, [R1+0x128] ;  /* 0x00012800012a7983 */ /* 0x000f280000300a00 */
[----:B------:R4:W-:Y:S04]  /*ada0*/  LDGSTS.E [R247+0x3c000], desc[UR6][R54.64], !P0 ;  /* 0x3c00000036f77fae */ /* 0x0009e8000c121846 */
[----:B------:R-:W-:Y:S01]  /*adb0*/  LDGSTS.E [R247+0x38004], desc[UR6][R52.64], !P2 ;  /* 0x3800400034f77fae */ /* 0x000fe2000d121846 */
[----:B--2---:R-:W-:-:S03]  /*adc0*/  IMAD.WIDE R50, R5, 0x4, R40 ;  /* 0x0000000405327825 */ /* 0x004fc600078e0228 */
[----:B------:R-:W2:Y:S01]  /*add0*/  LDL.LU.64 R40, [R1+0x150] ;  /* 0x0001500001287983 */ /* 0x000ea20000300a00 */
[----:B------:R-:W-:-:S03]  /*ade0*/  IMAD.WIDE R26, R5, 0x4, R6 ;  /* 0x00000004051a7825 */ /* 0x000fc600078e0206 */
[----:B------:R-:W2:Y:S01]  /*adf0*/  LDL.LU.64 R6, [R1+0x140] ;  /* 0x0001400001067983 */ /* 0x000ea20000300a00 */
[----:B------:R-:W-:-:S03]  /*ae00*/  IMAD.WIDE R10, R5, 0x4, R10 ;  /* 0x00000004050a7825 */ /* 0x000fc600078e020a */
[----:B------:R-:W-:Y:S04]  /*ae10*/  STL.64 [R1+0xf18], R50 ;  /* 0x000f183201007387 */ /* 0x000fe80000100a00 */
[----:B------:R-:W-:Y:S04]  /*ae20*/  STL.64 [R1+0xf28], R26 ;  /* 0x000f281a01007387 */ /* 0x000fe80000100a00 */
[----:B------:R-:W-:Y:S04]  /*ae30*/  LDGSTS.E [R247+0x3c004], desc[UR6][R50.64], !P2 ;  /* 0x3c00400032f77fae */ /* 0x000fe8000d121846 */
[----:B------:R4:W-:Y:S04]  /*ae40*/  STL.64 [R1+0xf38], R10 ;  /* 0x000f380a01007387 */ /* 0x0009e80000100a00 */
[----:B------:R-:W-:Y:S01]  /*ae50*/  LDGSTS.E [R247+0x38008], desc[UR6][R44.64], !P3 ;  /* 0x380080002cf77fae */ /* 0x000fe2000d921846 */
[----:B-1----:R-:W-:Y:S01]  /*ae60*/  VIADD R9, R9, 0xffffffce ;  /* 0xffffffce09097836 */ /* 0x002fe20000000000 */
[----:B------:R-:W-:Y:S01]  /*ae70*/  ISETP.GE.U32.AND P0, PT, R2, 0x7fffffb0, PT ;  /* 0x7fffffb00200780c */ /* 0x000fe20003f06070 */
[----:B---3--:R-:W-:Y:S01]  /*ae80*/  VIADD R4, R4, 0xffffffcd ;  /* 0xffffffcd04047836 */ /* 0x008fe20000000000 */
[----:B------:R-:W-:Y:S04]  /*ae90*/  LDGSTS.E [R247+0x3c008], desc[UR6][R26.64], !P3 ;  /* 0x3c0080001af77fae */ /* 0x000fe8000d921846 */
[----:B------:R-:W3:Y:S04]  /*aea0*/  LDL.LU.64 R44, [R1+0x130] ;  /* 0x00013000012c7983 */ /* 0x000ee80000300a00 */
[----:B------:R-:W3:Y:S01]  /*aeb0*/  LDL.LU.64 R56, [R1+0x120] ;  /* 0x0001200001387983 */ /* 0x000ee20000300a00 */
[----:B------:R-:W-:-:S02]  /*aec0*/  ISETP.GE.U32.AND P2, PT, R9, 0x7fffffaf, PT ;  /* 0x7fffffaf0900780c */ /* 0x000fc40003f46070 */
[----:B------:R-:W-:Y:S01]  /*aed0*/  ISETP.GE.U32.AND P3, PT, R4, 0x7fffffae, PT ;  /* 0x7fffffae0400780c */ /* 0x000fe20003f66070 */
[----:B------:R-:W-:Y:S04]  /*aee0*/  LDGSTS.E [R247+0x3800c], desc[UR6][R12.64], !P4 ;  /* 0x3800c0000cf77fae */ /* 0x000fe8000e121846 */
[----:B------:R1:W-:Y:S01]  /*aef0*/  LDGSTS.E [R247+0x3c00c], desc[UR6][R10.64], !P4 ;  /* 0x3c00c0000af77fae */ /* 0x0003e2000e121846 */
[C---:B----4-:R-:W-:Y:S01]  /*af00*/  IMAD.WIDE R54, R5.reuse, 0x4, R48 ;  /* 0x0000000405367825 */ /* 0x050fe200078e0230 */
[----:B-1----:R-:W1:Y:S04]  /*af10*/  LDC R10, c[0x0][0x230] ;  /* 0x00008c00ff0a7b82 */ /* 0x002e680000000800 */
[----:B------:R-:W-:Y:S04]  /*af20*/  STL.64 [R1+0xf40], R54 ;  /* 0x000f403601007387 */ /* 0x000fe80000100a00 */
[----:B------:R-:W-:Y:S01]  /*af30*/  LDGSTS.E [R248+0x38000], desc[UR6][R54.64], !P0 ;  /* 0x3800000036f87fae */ /* 0x000fe2000c121846 */
[----:B------:R-:W4:Y:S01]  /*af40*/  LDC R247, c[0x0][0x230] ;  /* 0x00008c00fff77b82 */ /* 0x000f220000000800 */
[----:B------:R-:W-:-:S04]  /*af50*/  IMAD.WIDE R50, R5, 0x4, R24 ;  /* 0x0000000405327825 */ /* 0x000fc800078e0218 */
[C---:B------:R-:W-:Y:S01]  /*af60*/  IMAD.WIDE R46, R5.reuse, 0x4, R46 ;  /* 0x00000004052e7825 */ /* 0x040fe200078e022e */
[----:B------:R-:W-:Y:S03]  /*af70*/  STL.64 [R1+0xf50], R50 ;  /* 0x000f503201007387 */ /* 0x000fe60000100a00 */
[C---:B------:R-:W-:Y:S01]  /*af80*/  IMAD.WIDE R26, R5.reuse, 0x4, R42 ;  /* 0x00000004051a7825 */ /* 0x040fe200078e022a */
[----:B------:R-:W-:Y:S03]  /*af90*/  STL.64 [R1+0xf60], R46 ;  /* 0x000f602e01007387 */ /* 0x000fe60000100a00 */
[----:B--2---:R-:W-:-:S04]  /*afa0*/  IMAD.WIDE R52, R5, 0x4, R40 ;  /* 0x0000000405347825 */ /* 0x004fc800078e0228 */
[C---:B------:R-:W-:Y:S01]  /*afb0*/  IMAD.WIDE R48, R5.reuse, 0x4, R6 ;  /* 0x0000000405307825 */ /* 0x040fe200078e0206 */
[----:B------:R-:W-:Y:S04]  /*afc0*/  STL.64 [R1+0xf48], R52 ;  /* 0x000f483401007387 */ /* 0x000fe80000100a00 */
[----:B------:R-:W2:Y:S04]  /*afd0*/  LDL.LU.64 R24, [R1+0x118] ;  /* 0x0001180001187983 */ /* 0x000ea80000300a00 */
[----:B------:R-:W-:Y:S04]  /*afe0*/  STL.64 [R1+0xf70], R26 ;  /* 0x000f701a01007387 */ /* 0x000fe80000100a00 */
[----:B------:R-:W-:Y:S04]  /*aff0*/  STL.64 [R1+0xf58], R48 ;  /* 0x000f583001007387 */ /* 0x000fe80000100a00 */
[----:B------:R-:W2:Y:S04]  /*b000*/  LDL.LU.64 R42, [R1+0x108] ;  /* 0x00010800012a7983 */ /* 0x000ea80000300a00 */
[----:B------:R-:W2:Y:S04]  /*b010*/  LDL.LU.64 R40, [R1+0xf8] ;  /* 0x0000f80001287983 */ /* 0x000ea80000300a00 */
[----:B------:R-:W2:Y:S04]  /*b020*/  LDL.LU.64 R6, [R1+0xe8] ;  /* 0x0000e80001067983 */ /* 0x000ea80000300a00 */
[----:B------:R-:W-:Y:S01]  /*b030*/  LDGSTS.E [R248+0x3c000], desc[UR6][R52.64], !P0 ;  /* 0x3c00000034f87fae */ /* 0x000fe2000c121846 */
[----:B---3--:R-:W-:-:S03]  /*b040*/  IMAD.WIDE R44, R5, 0x4, R44 ;  /* 0x00000004052c7825 */ /* 0x008fc600078e022c */
[----:B------:R-:W-:Y:S01]  /*b050*/  LDGSTS.E [R248+0x38004], desc[UR6][R50.64], !P2 ;  /* 0x3800400032f87fae */ /* 0x000fe2000d121846 */
[----:B------:R-:W-:-:S03]  /*b060*/  IMAD.WIDE R12, R5, 0x4, R56 ;  /* 0x00000004050c7825 */ /* 0x000fc600078e0238 */
[----:B------:R3:W-:Y:S04]  /*b070*/  STL.64 [R1+0xf68], R44 ;  /* 0x000f682c01007387 */ /* 0x0007e80000100a00 */
[----:B------:R2:W-:Y:S04]  /*b080*/  STL.64 [R1+0xf78], R12 ;  /* 0x000f780c01007387 */ /* 0x0005e80000100a00 */
[----:B------:R-:W-:Y:S04]  /*b090*/  LDGSTS.E [R248+0x3c004], desc[UR6][R48.64], !P2 ;  /* 0x3c00400030f87fae */ /* 0x000fe8000d121846 */
[----:B------:R-:W-:Y:S04]  /*b0a0*/  LDGSTS.E [R248+0x38008], desc[UR6][R46.64], !P3 ;  /* 0x380080002ef87fae */ /* 0x000fe8000d921846 */
[----:B------:R-:W2:Y:S04]  /*b0b0*/  LDL.LU.64 R56, [R1+0x110] ;  /* 0x0001100001387983 */ /* 0x000ea80000300a00 */
[----:B------:R-:W-:Y:S04]  /*b0c0*/  LDGSTS.E [R248+0x3c008], desc[UR6][R44.64], !P3 ;  /* 0x3c0080002cf87fae */ /* 0x000fe8000d921846 */
[----:B---3--:R-:W3:Y:S04]  /*b0d0*/  LDL.LU.64 R44, [R1+0x100] ;  /* 0x00010000012c7983 */ /* 0x008ee80000300a00 */
[----:B------:R-:W3:Y:S04]  /*b0e0*/  LDL.LU.64 R46, [R1+0xf0] ;  /* 0x0000f000012e7983 */ /* 0x000ee80000300a00 */
[----:B------:R-:W3:Y:S01]  /*b0f0*/  LDL.LU.64 R64, [R1+0xe0] ;  /* 0x0000e00001407983 */ /* 0x000ee20000300a00 */
[----:B------:R-:W-:-:S02]  /*b100*/  VIADD R2, R251, 0xffffffcc ;  /* 0xffffffccfb027836 */ /* 0x000fc40000000000 */
[----:B------:R-:W-:Y:S01]  /*b110*/  VIADD R240, R240, 0xffffffcb ;  /* 0xffffffcbf0f07836 */ /* 0x000fe20000000000 */
[----:B------:R-:W3:Y:S02]  /*b120*/  LDC R251, c[0x0][0x230] ;  /* 0x00008c00fffb7b82 */ /* 0x000ee40000000800 */
[----:B------:R-:W-:Y:S01]  /*b130*/  ISETP.GE.U32.AND P4, PT, R2, 0x7fffffad, PT ;  /* 0x7fffffad0200780c */ /* 0x000fe20003f86070 */
[----:B------:R-:W-:Y:S01]  /*b140*/  VIADD R9, R252, 0xffffffca ;  /* 0xffffffcafc097836 */ /* 0x000fe20000000000 */
[----:B------:R-:W-:Y:S01]  /*b150*/  ISETP.GE.U32.AND P0, PT, R240, 0x7fffffac, PT ;  /* 0x7fffffacf000780c */ /* 0x000fe20003f06070 */
[----:B-1----:R-:W-:Y:S02]  /*b160*/  VIADD R4, R10, 0xffffffc9 ;  /* 0xffffffc90a047836 */ /* 0x002fe40000000000 */
[----:B----4-:R-:W-:Y:S01]  /*b170*/  VIADD R2, R247, 0xffffffc8 ;  /* 0xffffffc8f7027836 */ /* 0x010fe20000000000 */
[----:B------:R-:W-:Y:S01]  /*b180*/  ISETP.GE.U32.AND P2, PT, R9, 0x7fffffab, PT ;  /* 0x7fffffab0900780c */ /* 0x000fe20003f46070 */
[----:B------:R-:W1:Y:S01]  /*b190*/  LDC R240, c[0x0][0x230] ;  /* 0x00008c00fff07b82 */ /* 0x000e620000000800 */
[----:B------:R-:W-:-:S05]  /*b1a0*/  ISETP.GE.U32.AND P3, PT, R4, 0x7fffffaa, PT ;  /* 0x7fffffaa0400780c */ /* 0x000fca0003f66070 */
[----:B------:R-:W-:Y:S02]  /*b1b0*/  LDGSTS.E [R248+0x3800c], desc[UR6][R26.64], !P4 ;  /* 0x3800c0001af87fae */ /* 0x000fe4000e121846 */
[----:B------:R-:W4:Y:S02]  /*b1c0*/  LDC R9, c[0x0][0x230] ;  /* 0x00008c00ff097b82 */ /* 0x000f240000000800 */
[----:B------:R1:W-:Y:S01]  /*b1d0*/  LDGSTS.E [R248+0x3c00c], desc[UR6][R12.64], !P4 ;  /* 0x3c00c0000cf87fae */ /* 0x0003e2000e121846 */
[----:B------:R-:W-:-:S05]  /*b1e0*/  ISETP.GE.U32.AND P4, PT, R2, 0x7fffffa9, PT ;  /* 0x7fffffa90200780c */ /* 0x000fca0003f86070 */
[----:B------:R-:W4:Y:S08]  /*b1f0*/  LDC R4, c[0x0][0x230] ;  /* 0x00008c00ff047b82 */ /* 0x000f300000000800 */
[----:B-1----:R-:W1:Y:S08]  /*b200*/  LDC R248, c[0x0][0x230] ;  /* 0x00008c00fff87b82 */ /* 0x002e700000000800 */
[----:B------:R-:W1:Y:S01]  /*b210*/  LDC R247, c[0x0][0x230] ;  /* 0x00008c00fff77b82 */ /* 0x000e620000000800 */
[----:B--2---:R-:W-:-:S05]  /*b220*/  IMAD.WIDE R58, R5, 0x4, R24 ;  /* 0x00000004053a7825 */ /* 0x004fca00078e0218 */
[----:B------:R-:W-:Y:S04]  /*b230*/  STL.64 [R1+0xf80], R58 ;  /* 0x000f803a01007387 */ /* 0x000fe80000100a00 */
[----:B------:R-:W-:Y:S01]  /*b240*/  LDGSTS.E [R249+0x38000], desc[UR6][R58.64], !P0 ;  /* 0x380000003af97fae */ /* 0x000fe2000c121846 */
[----:B------:R-:W-:-:S03]  /*b250*/  IMAD.WIDE R52, R5, 0x4, R42 ;  /* 0x0000000405347825 */ /* 0x000fc600078e022a */
[----:B------:R-:W2:Y:S01]  /*b260*/  LDL.LU.64 R42, [R1+0xd8] ;  /* 0x0000d800012a7983 */ /* 0x000ea20000300a00 */
[----:B------:R-:W-:-:S03]  /*b270*/  IMAD.WIDE R48, R5, 0x4, R40 ;  /* 0x0000000405307825 */ /* 0x000fc600078e0228 */
[----:B------:R-:W-:Y:S01]  /*b280*/  STL.64 [R1+0xf90], R52 ;  /* 0x000f903401007387 */ /* 0x000fe20000100a00 */
[----:B------:R-:W-:-:S03]  /*b290*/  IMAD.WIDE R6, R5, 0x4, R6 ;  /* 0x0000000405067825 */ /* 0x000fc600078e0206 */
[----:B------:R-:W2:Y:S04]  /*b2a0*/  LDL.LU.64 R40, [R1+0xc8] ;  /* 0x0000c80001287983 */ /* 0x000ea80000300a00 */
[----:B------:R-:W-:Y:S04]  /*b2b0*/  STL.64 [R1+0xfa0], R48 ;  /* 0x000fa03001007387 */ /* 0x000fe80000100a00 */
[----:B------:R-:W2:Y:S04]  /*b2c0*/  LDL.LU.64 R24, [R1+0x80] ;  /* 0x0000800001187983 */ /* 0x000ea80000300a00 */
[----:B------:R1:W-:Y:S04]  /*b2d0*/  STL.64 [R1+0xfb0], R6 ;  /* 0x000fb00601007387 */ /* 0x0003e80000100a00 */
[----:B------:R-:W2:Y:S01]  /*b2e0*/  LDL.LU.64 R10, [R1+0x70] ;  /* 0x00007000010a7983 */ /* 0x000ea20000300a00 */
[----:B------:R-:W-:-:S03]  /*b2f0*/  IMAD.WIDE R54, R5, 0x4, R56 ;  /* 0x0000000405367825 */ /* 0x000fc600078e0238 */
[----:B------:R-:W2:Y:S04]  /*b300*/  LDL.LU.64 R56, [R1+0xd0] ;  /* 0x0000d00001387983 */ /* 0x000ea80000300a00 */
[----:B------:R-:W-:Y:S04]  /*b310*/  LDGSTS.E [R249+0x3c000], desc[UR6][R54.64], !P0 ;  /* 0x3c00000036f97fae */ /* 0x000fe8000c121846 */
[----:B------:R-:W-:Y:S01]  /*b320*/  LDGSTS.E [R249+0x38004], desc[UR6][R52.64], !P2 ;  /* 0x3800400034f97fae */ /* 0x000fe2000d121846 */
[----:B---3--:R-:W-:-:S03]  /*b330*/  IMAD.WIDE R50, R5, 0x4, R44 ;  /* 0x0000000405327825 */ /* 0x008fc600078e022c */
[----:B------:R-:W3:Y:S01]  /*b340*/  LDL.LU.64 R44, [R1+0xc0] ;  /* 0x0000c000012c7983 */ /* 0x000ee20000300a00 */
[----:B------:R-:W-:-:S03]  /*b350*/  IMAD.WIDE R26, R5, 0x4, R46 ;  /* 0x00000004051a7825 */ /* 0x000fc600078e022e */
[----:B------:R-:W-:Y:S01]  /*b360*/  STL.64 [R1+0xf88], R54 ;  /* 0x000f883601007387 */ /* 0x000fe20000100a00 */
[----:B------:R-:W-:-:S03]  /*b370*/  IMAD.WIDE R12, R5, 0x4, R64 ;  /* 0x00000004050c7825 */ /* 0x000fc600078e0240 */
[----:B------:R-:W3:Y:S04]  /*b380*/  LDL.LU.64 R46, [R1+0x78] ;  /* 0x00007800012e7983 */ /* 0x000ee80000300a00 */
[----:B------:R-:W-:Y:S04]  /*b390*/  LDGSTS.E [R249+0x3c004], desc[UR6][R50.64], !P2 ;  /* 0x3c00400032f97fae */ /* 0x000fe8000d121846 */
[----:B------:R-:W-:Y:S04]  /*b3a0*/  STL.64 [R1+0xf98], R50 ;  /* 0x000f983201007387 */ /* 0x000fe80000100a00 */
[----:B------:R-:W-:Y:S04]  /*b3b0*/  LDGSTS.E [R249+0x38008], desc[UR6][R48.64], !P3 ;  /* 0x3800800030f97fae */ /* 0x000fe8000d921846 */
[----:B------:R3:W-:Y:S04]  /*b3c0*/  STL.64 [R1+0xfa8], R26 ;  /* 0x000fa81a01007387 */ /* 0x0007e80000100a00 */
[----:B------:R-:W-:Y:S04]  /*b3d0*/  LDGSTS.E [R249+0x3c008], desc[UR6][R26.64], !P3 ;  /* 0x3c0080001af97fae */ /* 0x000fe8000d921846 */
[----:B------:R3:W-:Y:S04]  /*b3e0*/  STL.64 [R1+0xfb8], R12 ;  /* 0x000fb80c01007387 */ /* 0x0007e80000100a00 */
[----:B------:R-:W-:Y:S01]  /*b3f0*/  LDGSTS.E [R249+0x3800c], desc[UR6][R6.64], !P4 ;  /* 0x3800c00006f97fae */ /* 0x000fe2000e121846 */
[----:B------:R-:W-:-:S02]  /*b400*/  VIADD R2, R251, 0xffffffc7 ;  /* 0xffffffc7fb027836 */ /* 0x000fc40000000000 */
[----:B----4-:R-:W-:Y:S01]  /*b410*/  VIADD R9, R9, 0xffffffc6 ;  /* 0xffffffc609097836 */ /* 0x010fe20000000000 */
[----:B------:R4:W-:Y:S01]  /*b420*/  LDGSTS.E [R249+0x3c00c], desc[UR6][R12.64], !P4 ;  /* 0x3c00c0000cf97fae */ /* 0x0009e2000e121846 */
[----:B------:R-:W-:-:S03]  /*b430*/  VIADD R4, R4, 0xffffffc5 ;  /* 0xffffffc504047836 */ /* 0x000fc60000000000 */
[----:B-1----:R-:W3:Y:S01]  /*b440*/  LDL.LU.64 R6, [R1+0x68] ;  /* 0x0000680001067983 */ /* 0x002ee20000300a00 */
[----:B------:R-:W-:Y:S01]  /*b450*/  ISETP.GE.U32.AND P0, PT, R2, 0x7fffffa8, PT ;  /* 0x7fffffa80200780c */ /* 0x000fe20003f06070 */
[----:B------:R-:W-:Y:S01]  /*b460*/  VIADD R2, R240, 0xffffffc4 ;  /* 0xffffffc4f0027836 */ /* 0x000fe20000000000 */
[----:B------:R-:W-:Y:S01]  /*b470*/  ISETP.GE.U32.AND P2, PT, R9, 0x7fffffa7, PT ;  /* 0x7fffffa70900780c */ /* 0x000fe20003f46070 */
[----:B------:R-:W1:Y:S01]  /*b480*/  LDC R251, c[0x0][0x230] ;  /* 0x00008c00fffb7b82 */ /* 0x000e620000000800 */
[----:B------:R-:W-:Y:S02]  /*b490*/  ISETP.GE.U32.AND P3, PT, R4, 0x7fffffa6, PT ;  /* 0x7fffffa60400780c */ /* 0x000fe40003f66070 */
[----:B------:R-:W-:Y:S01]  /*b4a0*/  ISETP.GE.U32.AND P4, PT, R2, 0x7fffffa5, PT ;  /* 0x7fffffa50200780c */ /* 0x000fe20003f86070 */
[----:B------:R-:W-:-:S04]  /*b4b0*/  VIADD R9, R248, 0xffffffc3 ;  /* 0xffffffc3f8097836 */ /* 0x000fc80000000000 */
[----:B------:R-:W1:Y:S01]  /*b4c0*/  LDC R240, c[0x0][0x230] ;  /* 0x00008c00fff07b82 */ /* 0x000e620000000800 */
[----:B--2---:R-:W-:-:S04]  /*b4d0*/  IMAD.WIDE R42, R5, 0x4, R42 ;  /* 0x00000004052a7825 */ /* 0x004fc800078e022a */
[C---:B------:R-:W-:Y:S01]  /*b4e0*/  IMAD.WIDE R40, R5.reuse, 0x4, R40 ;  /* 0x0000000405287825 */ /* 0x040fe200078e0228 */
[----:B------:R-:W-:Y:S03]  /*b4f0*/  STL.64 [R1+0xfc0], R42 ;  /* 0x000fc02a01007387 */ /* 0x000fe60000100a00 */
[C---:B------:R-:W-:Y:S01]  /*b500*/  IMAD.WIDE R24, R5.reuse, 0x4, R24 ;  /* 0x0000000405187825 */ /* 0x040fe200078e0218 */
[----:B------:R-:W-:Y:S03]  /*b510*/  STL.64 [R1+0xfd0], R40 ;  /* 0x000fd02801007387 */ /* 0x000fe60000100a00 */
[C---:B------:R-:W-:Y:S01]  /*b520*/  IMAD.WIDE R10, R5.reuse, 0x4, R10 ;  /* 0x00000004050a7825 */ /* 0x040fe200078e020a */
[----:B------:R-:W-:Y:S04]  /*b530*/  STL.64 [R1+0xfe0], R24 ;  /* 0x000fe01801007387 */ /* 0x000fe80000100a00 */
[----:B------:R2:W-:Y:S04]  /*b540*/  STL.64 [R1+0xff0], R10 ;  /* 0x000ff00a01007387 */ /* 0x0005e80000100a00 */
[----:B------:R-:W-:Y:S01]  /*b550*/  LDGSTS.E [R250+0x38000], desc[UR6][R42.64], !P0 ;  /* 0x380000002afa7fae */ /* 0x000fe2000c121846 */
[----:B----4-:R-:W-:-:S05]  /*b560*/  IMAD.WIDE R248, R5, 0x4, R56 ;  /* 0x0000000405f87825 */ /* 0x010fca00078e0238 */
[----:B------:R-:W-:Y:S04]  /*b570*/  LDGSTS.E [R250+0x3c000], desc[UR6][R248.64], !P0 ;  /* 0x3c000000f8fa7fae */ /* 0x000fe8000c121846 */
[----:B------:R-:W-:Y:S01]  /*b580*/  LDGSTS.E [R250+0x38004], desc[UR6][R40.64], !P2 ;  /* 0x3800400028fa7fae */ /* 0x000fe2000d121846 */
[----:B---3--:R-:W-:-:S05]  /*b590*/  IMAD.WIDE R26, R5, 0x4, R44 ;  /* 0x00000004051a7825 */ /* 0x008fca00078e022c */
[----:B------:R-:W-:Y:S01]  /*b5a0*/  STL.64 [R1+0xfd8], R26 ;  /* 0x000fd81a01007387 */ /* 0x000fe20000100a00 */
[----:B------:R-:W-:-:S03]  /*b5b0*/  IMAD.WIDE R12, R5, 0x4, R46 ;  /* 0x00000004050c7825 */ /* 0x000fc600078e022e */
[----:B------:R-:W3:Y:S04]  /*b5c0*/  LDL.LU.64 R58, [R1+0xb8] ;  /* 0x0000b800013a7983 */ /* 0x000ee80000300a00 */
[----:B------:R-:W4:Y:S04]  /*b5d0*/  LDL.LU.64 R52, [R1+0xa8] ;  /* 0x0000a80001347983 */ /* 0x000f280000300a00 */
[----:B------:R-:W-:Y:S04]  /*b5e0*/  STL.64 [R1+0xfe8], R12 ;  /* 0x000fe80c01007387 */ /* 0x000fe80000100a00 */
[----:B------:R-:W4:Y:S04]  /*b5f0*/  LDL.LU.64 R48, [R1+0x98] ;  /* 0x0000980001307983 */ /* 0x000f280000300a00 */
[----:B------:R-:W4:Y:S04]  /*b600*/  LDL.LU.64 R60, [R1+0x88] ;  /* 0x00008800013c7983 */ /* 0x000f280000300a00 */
[----:B------:R-:W4:Y:S04]  /*b610*/  LDL.LU.64 R50, [R1+0xb0] ;  /* 0x0000b00001327983 */ /* 0x000f280000300a00 */
[----:B------:R-:W4:Y:S04]  /*b620*/  LDL.LU.64 R64, [R1+0xa0] ;  /* 0x0000a00001407983 */ /* 0x000f280000300a00 */
[----:B------:R-:W-:Y:S04]  /*b630*/  LDGSTS.E [R250+0x3c004], desc[UR6][R26.64], !P2 ;  /* 0x3c0040001afa7fae */ /* 0x000fe8000d121846 */
[----:B------:R-:W-:Y:S04]  /*b640*/  LDGSTS.E [R250+0x38008], desc[UR6][R24.64], !P3 ;  /* 0x3800800018fa7fae */ /* 0x000fe8000d921846 */
[----:B------:R-:W4:Y:S01]  /*b650*/  LDL.LU.64 R56, [R1+0x90] ;  /* 0x0000900001387983 */ /* 0x000f220000300a00 */
[----:B------:R-:W-:-:S03]  /*b660*/  IMAD.WIDE R6, R5, 0x4, R6 ;  /* 0x0000000405067825 */ /* 0x000fc600078e0206 */
[----:B------:R1:W-:Y:S04]  /*b670*/  LDGSTS.E [R250+0x3c008], desc[UR6][R12.64], !P3 ;  /* 0x3c0080000cfa7fae */ /* 0x0003e8000d921846 */
[----:B------:R1:W-:Y:S04]  /*b680*/  STL.64 [R1+0xff8], R6 ;  /* 0x000ff80601007387 */ /* 0x0003e80000100a00 */
[----:B------:R-:W-:Y:S04]  /*b690*/  LDGSTS.E [R250+0x3800c], desc[UR6][R10.64], !P4 ;  /* 0x3800c0000afa7fae */ /* 0x000fe8000e121846 */
[----:B------:R3:W-:Y:S04]  /*b6a0*/  LDGSTS.E [R250+0x3c00c], desc[UR6][R6.64], !P4 ;  /* 0x3c00c00006fa7fae */ /* 0x0007e8000e121846 */
[----:B--2---:R-:W2:Y:S04]  /*b6b0*/  LDL.LU.64 R10, [R1+0x60] ;  /* 0x00006000010a7983 */ /* 0x004ea80000300a00 */
[----:B------:R-:W2:Y:S04]  /*b6c0*/  LDL.LU.64 R24, [R1+0x50] ;  /* 0x0000500001187983 */ /* 0x000ea80000300a00 */
[----:B------:R-:W2:Y:S04]  /*b6d0*/  LDL.LU.64 R42, [R1+0x40] ;  /* 0x00004000012a7983 */ /* 0x000ea80000300a00 */
[----:B------:R-:W2:Y:S04]  /*b6e0*/  LDL.LU.64 R44, [R1+0x30] ;  /* 0x00003000012c7983 */ /* 0x000ea80000300a00 */
[----:B------:R-:W2:Y:S04]  /*b6f0*/  LDL.LU.64 R46, [R1+0x20] ;  /* 0x00002000012e7983 */ /* 0x000ea80000300a00 */
[----:B------:R-:W2:Y:S04]  /*b700*/  LDL.LU.64 R40, [R1+0x10] ;  /* 0x0000100001287983 */ /* 0x000ea80000300a00 */
[----:B-1----:R-:W2:Y:S01]  /*b710*/  LDL.LU.64 R6, [R1] ;  /* 0x0000000001067983 */ /* 0x002ea20000300a00 */
[----:B------:R-:W-:Y:S01]  /*b720*/  VIADD R4, R247, 0xffffffc2 ;  /* 0xffffffc2f7047836 */ /* 0x000fe20000000000 */
[----:B------:R-:W-:Y:S01]  /*b730*/  ISETP.GE.U32.AND P0, PT, R9, 0x7fffffa4, PT ;  /* 0x7fffffa40900780c */ /* 0x000fe20003f06070 */
[----:B------:R-:W-:-:S02]  /*b740*/  VIADD R2, R251, 0xffffffc1 ;  /* 0xffffffc1fb027836 */ /* 0x000fc40000000000 */
[----:B------:R-:W-:Y:S01]  /*b750*/  VIADD R12, R240, 0xffffffc0 ;  /* 0xffffffc0f00c7836 */ /* 0x000fe20000000000 */
[----:B------:R-:W-:Y:S02]  /*b760*/  ISETP.GE.U32.AND P2, PT, R4, 0x7fffffa3, PT ;  /* 0x7fffffa30400780c */ /* 0x000fe40003f46070 */
[----:B------:R-:W-:Y:S02]  /*b770*/  ISETP.GE.U32.AND P3, PT, R2, 0x7fffffa2, PT ;  /* 0x7fffffa20200780c */ /* 0x000fe40003f66070 */
[----:B------:R-:W-:Y:S01]  /*b780*/  ISETP.GE.U32.AND P4, PT, R12, 0x7fffffa1, PT ;  /* 0x7fffffa10c00780c */ /* 0x000fe20003f86070 */
[----:B------:R-:W-:Y:S02]  /*b790*/  IMAD.SHL.U32 R2, R241, 0x20, RZ ;  /* 0x00000020f1027824 */ /* 0x000fe400078e00ff */
[----:B------:R-:W-:-:S04]  /*b7a0*/  IMAD.WIDE R242, R5, 0x4, R242 ;  /* 0x0000000405f27825 */ /* 0x000fc800078e02f2 */
        /* <DEDUP_REMOVED lines=20> */
[----:B---3--:R-:W-:-:S04]  /*b8f0*/  IMAD.WIDE R250, R5, 0x4, R58 ;  /* 0x0000000405fa7825 */ /* 0x008fc800078e023a */
[C---:B----4-:R-:W-:Y:S01]  /*b900*/  IMAD.WIDE R52, R5.reuse, 0x4, R52 ;  /* 0x0000000405347825 */ /* 0x050fe200078e0234 */
[----:B------:R-:W-:Y:S03]  /*b910*/  LDGSTS.E [R246+0x38000], desc[UR6][R250.64], !P0 ;  /* 0x38000000faf67fae */ /* 0x000fe6000c121846 */
[C---:B------:R-:W-:Y:S01]  /*b920*/  IMAD.WIDE R48, R5.reuse, 0x4, R48 ;  /* 0x0000000405307825 */ /* 0x040fe200078e0230 */
[----:B------:R-:W-:Y:S03]  /*b930*/  STL.64 [R1+0x1010], R52 ;  /* 0x0010103401007387 */ /* 0x000fe60000100a00 */
[----:B------:R-:W-:-:S04]  /*b940*/  IMAD.WIDE R12, R5, 0x4, R60 ;  /* 0x00000004050c7825 */ /* 0x000fc800078e023c */
[----:B------:R-:W-:-:S04]  /*b950*/  IMAD.WIDE R240, R5, 0x4, R50 ;  /* 0x0000000405f07825 */ /* 0x000fc800078e0232 */
[C---:B------:R-:W-:Y:S01]  /*b960*/  IMAD.WIDE R50, R5.reuse, 0x4, R64 ;  /* 0x0000000405327825 */ /* 0x040fe200078e0240 */
[----:B------:R-:W-:Y:S04]  /*b970*/  LDGSTS.E [R246+0x3c000], desc[UR6][R240.64], !P0 ;  /* 0x3c000000f0f67fae */ /* 0x000fe8000c121846 */
[----:B------:R-:W-:Y:S04]  /*b980*/  STL.64 [R1+0x1020], R48 ;  /* 0x0010203001007387 */ /* 0x000fe80000100a00 */
[----:B------:R-:W-:Y:S01]  /*b990*/  LDGSTS.E [R246+0x38004], desc[UR6][R52.64], !P2 ;  /* 0x3800400034f67fae */ /* 0x000fe2000d121846 */
[----:B------:R-:W-:-:S03]  /*b9a0*/  IMAD.WIDE R26, R5, 0x4, R56 ;  /* 0x00000004051a7825 */ /* 0x000fc600078e0238 */
[----:B------:R1:W-:Y:S04]  /*b9b0*/  STL.64 [R1+0x1030], R12 ;  /* 0x0010300c01007387 */ /* 0x0003e80000100a00 */
[----:B------:R-:W-:Y:S04]  /*b9c0*/  LDGSTS.E [R246+0x3c004], desc[UR6][R50.64], !P2 ;  /* 0x3c00400032f67fae */ /* 0x000fe8000d121846 */
[----:B------:R-:W-:Y:S04]  /*b9d0*/  STL.64 [R1+0x1018], R50 ;  /* 0x0010183201007387 */ /* 0x000fe80000100a00 */
[----:B------:R-:W-:Y:S04]  /*b9e0*/  LDGSTS.E [R246+0x38008], desc[UR6][R48.64], !P3 ;  /* 0x3800800030f67fae */ /* 0x000fe8000d921846 */
[----:B------:R3:W-:Y:S04]  /*b9f0*/  STL.64 [R1+0x1028], R26 ;  /* 0x0010281a01007387 */ /* 0x0007e80000100a00 */
[----:B------:R-:W-:Y:S04]  /*ba00*/  LDGSTS.E [R246+0x3c008], desc[UR6][R26.64], !P3 ;  /* 0x3c0080001af67fae */ /* 0x000fe8000d921846 */
[----:B------:R1:W-:Y:S01]  /*ba10*/  LDGSTS.E [R246+0x3800c], desc[UR6][R12.64], !P4 ;  /* 0x3800c0000cf67fae */ /* 0x0003e2000e121846 */
[----:B--2---:R-:W-:-:S03]  /*ba20*/  IMAD.WIDE R66, R2, 0x4, R24 ;  /* 0x0000000402427825 */ /* 0x004fc600078e0218 */
[----:B------:R-:W-:Y:S01]  /*ba30*/  STL [R1+0xc00], RZ ;  /* 0x000c00ff01007387 */ /* 0x000fe20000100800 */
[----:B------:R-:W-:-:S03]  /*ba40*/  IMAD.WIDE R80, R2, 0x4, R42 ;  /* 0x0000000402507825 */ /* 0x000fc600078e022a */
[----:B------:R-:W-:Y:S01]  /*ba50*/  STL [R1+0xc04], RZ ;  /* 0x000c04ff01007387 */ /* 0x000fe20000100800 */
[----:B------:R-:W-:-:S03]  /*ba60*/  IMAD.WIDE R62, R2, 0x4, R44 ;  /* 0x00000004023e7825 */ /* 0x000fc600078e022c */
[----:B------:R-:W-:Y:S01]  /*ba70*/  STL.64 [R1+0x1050], R66 ;  /* 0x0010504201007387 */ /* 0x000fe20000100a00 */
[----:B------:R-:W-:-:S03]  /*ba80*/  IMAD.WIDE R72, R2, 0x4, R46 ;  /* 0x0000000402487825 */ /* 0x000fc600078e022e */
[----:B------:R-:W-:Y:S01]  /*ba90*/  STL.64 [R1+0x1060], R80 ;  /* 0x0010605001007387 */ /* 0x000fe20000100a00 */
[----:B-1----:R-:W-:-:S03]  /*baa0*/  IMAD.WIDE R12, R2, 0x4, R40 ;  /* 0x00000004020c7825 */ /* 0x002fc600078e0228 */
[----:B------:R-:W-:Y:S01]  /*bab0*/  STL.64 [R1+0x1070], R62 ;  /* 0x0010703e01007387 */ /* 0x000fe20000100a00 */
[----:B---3--:R-:W-:-:S03]  /*bac0*/  IMAD.WIDE R26, R2, 0x4, R6 ;  /* 0x00000004021a7825 */ /* 0x008fc600078e0206 */
[----:B------:R-:W-:Y:S01]  /*bad0*/  STL.64 [R1+0x1080], R72 ;  /* 0x0010804801007387 */ /* 0x000fe20000100a00 */
[----:B------:R-:W-:-:S03]  /*bae0*/  IMAD.WIDE R58, R2, 0x4, R140 ;  /* 0x00000004023a7825 */ /* 0x000fc600078e028c */
[----:B------:R-:W-:Y:S01]  /*baf0*/  STL.64 [R1+0x1090], R12 ;  /* 0x0010900c01007387 */ /* 0x000fe20000100a00 */
[----:B------:R-:W-:-:S03]  /*bb00*/  IMAD.WIDE R60, R2, 0x4, R142 ;  /* 0x00000004023c7825 */ /* 0x000fc600078e028e */
[----:B------:R-:W-:Y:S01]  /*bb10*/  STL.64 [R1+0x10a0], R26 ;  /* 0x0010a01a01007387 */ /* 0x000fe20000100a00 */
[----:B------:R-:W-:-:S03]  /*bb20*/  IMAD.WIDE R52, R2, 0x4, R144 ;  /* 0x0000000402347825 */ /* 0x000fc600078e0290 */
[----:B------:R-:W-:Y:S01]  /*bb30*/  STL.64 [R1+0x10b0], R54 ;  /* 0x0010b03601007387 */ /* 0x000fe20000100a00 */
[----:B------:R-:W-:-:S03]  /*bb40*/  IMAD.WIDE R50, R2, 0x4, R146 ;  /* 0x0000000402327825 */ /* 0x000fc600078e0292 */
[----:B------:R1:W-:Y:S01]  /*bb50*/  LDGSTS.E [R246+0x3c00c], desc[UR6][R242.64], !P4 ;  /* 0x3c00c000f2f67fae */ /* 0x0003e2000e121846 */
[----:B------:R-:W-:-:S03]  /*bb60*/  IMAD.WIDE R64, R2, 0x4, R148 ;  /* 0x0000000402407825 */ /* 0x000fc600078e0294 */
[----:B------:R-:W-:Y:S01]  /*bb70*/  STL.64 [R1+0x10c0], R58 ;  /* 0x0010c03a01007387 */ /* 0x000fe20000100a00 */
[----:B------:R-:W-:-:S03]  /*bb80*/  IMAD.WIDE R48, R2, 0x4, R150 ;  /* 0x0000000402307825 */ /* 0x000fc600078e0296 */
[----:B------:R-:W-:Y:S01]  /*bb90*/  STL.64 [R1+0x10d0], R60 ;  /* 0x0010d03c01007387 */ /* 0x000fe20000100a00 */
[----:B------:R-:W-:-:S03]  /*bba0*/  IMAD.WIDE R56, R2, 0x4, R152 ;  /* 0x0000000402387825 */ /* 0x000fc600078e0298 */
[----:B------:R-:W-:Y:S01]  /*bbb0*/  STL.64 [R1+0x10e0], R52 ;  /* 0x0010e03401007387 */ /* 0x000fe20000100a00 */
[----:B-1----:R-:W-:-:S03]  /*bbc0*/  IMAD.WIDE R246, R2, 0x4, R10 ;  /* 0x0000000402f67825 */ /* 0x002fc600078e020a */
        /* <DEDUP_REMOVED lines=22> */
[----:B------:R-:W-:Y:S04]  /*bd30*/  STL.64 [R1+0x11a0], R146 ;  /* 0x0011a09201007387 */ /* 0x000fe80000100a00 */
[----:B------:R-:W-:Y:S04]  /*bd40*/  STL.64 [R1+0x11b0], R144 ;  /* 0x0011b09001007387 */ /* 0x000fe80000100a00 */
[----:B------:R-:W-:Y:S04]  /*bd50*/  STL.64 [R1+0x11c0], R142 ;  /* 0x0011c08e01007387 */ /* 0x000fe80000100a00 */
[----:B------:R-:W-:Y:S04]  /*bd60*/  STL.64 [R1+0x11d0], R140 ;  /* 0x0011d08c01007387 */ /* 0x000fe80000100a00 */
[----:B------:R-:W-:Y:S04]  /*bd70*/  STL.64 [R1+0x11e0], R138 ;  /* 0x0011e08a01007387 */ /* 0x000fe80000100a00 */
[----:B------:R-:W-:Y:S01]  /*bd80*/  STL.64 [R1+0x11f0], R178 ;  /* 0x0011f0b201007387 */ /* 0x000fe20000100a00 */
[----:B------:R-:W-:-:S03]  /*bd90*/  IMAD.WIDE R148, R2, 0x4, R200 ;  /* 0x0000000402947825 */ /* 0x000fc600078e02c8 */
        /* <DEDUP_REMOVED lines=8> */
[----:B------:R-:W-:Y:S04]  /*be20*/  STL.64 [R1+0x1308], R194 ;  /* 0x001308c201007387 */ /* 0x000fe80000100a00 */
[----:B------:R1:W-:Y:S04]  /*be30*/  STL.64 [R1+0x1320], R148 ;  /* 0x0013209401007387 */ /* 0x0003e80000100a00 */
[----:B------:R-:W-:Y:S04]  /*be40*/  STL.64 [R1+0x1310], R196 ;  /* 0x001310c401007387 */ /* 0x000fe80000100a00 */
[----:B------:R2:W-:Y:S01]  /*be50*/  STL.64 [R1+0x1328], R150 ;  /* 0x0013289601007387 */ /* 0x0005e20000100a00 */
[----:B-1----:R-:W-:-:S03]  /*be60*/  IMAD.WIDE R148, R2, 0x4, R204 ;  /* 0x0000000402947825 */ /* 0x002fc600078e02cc */
[----:B------:R-:W-:Y:S04]  /*be70*/  STL.64 [R1+0x1318], R198 ;  /* 0x001318c601007387 */ /* 0x000fe80000100a00 */
[----:B------:R1:W-:Y:S01]  /*be80*/  STL.64 [R1+0x1330], R148 ;  /* 0x0013309401007387 */ /* 0x0003e20000100a00 */
[----:B--2---:R-:W-:-:S03]  /*be90*/  IMAD.WIDE R150, R2, 0x4, R206 ;  /* 0x0000000402967825 */ /* 0x004fc600078e02ce */
[----:B------:R-:W0:Y:S01]  /*bea0*/  LDGDEPBAR ;  /* 0x00000000000079af */ /* 0x000e220000000000 */
[----:B------:R-:W-:-:S03]  /*beb0*/  IMAD.WIDE R174, R2, 0x4, R212 ;  /* 0x0000000402ae7825 */ /* 0x000fc600078e02d4 */
[----:B------:R2:W-:Y:S01]  /*bec0*/  STL.64 [R1+0x1338], R150 ;  /* 0x0013389601007387 */ /* 0x0005e20000100a00 */
[----:B-1----:R-:W-:-:S03]  /*bed0*/  IMAD.WIDE R148, R2, 0x4, R208 ;  /* 0x0000000402947825 */ /* 0x002fc600078e02d0 */
[----:B------:R-:W-:Y:S01]  /*bee0*/  LDGSTS.E [R0+0x10000], desc[UR6][R246.64], P1 ;  /* 0x10000000f6007fae */ /* 0x000fe20008921846 */
[----:B------:R-:W-:-:S03]  /*bef0*/  IMAD.WIDE R172, R2, 0x4, R214 ;  /* 0x0000000402ac7825 */ /* 0x000fc600078e02d6 */
[----:B------:R1:W-:Y:S01]  /*bf00*/  STL.64 [R1+0x1340], R148 ;  /* 0x0013409401007387 */ /* 0x0003e20000100a00 */
        /* <DEDUP_REMOVED lines=11> */
[----:B------:R-:W3:Y:S01]  /*bfc0*/  LDL.64 R224, [R1+0x1340] ;  /* 0x0013400001e07983 */ /* 0x000ee20000100a00 */
[----:B------:R-:W-:-:S03]  /*bfd0*/  IMAD.WIDE R158, R2, 0x4, R228 ;  /* 0x00000004029e7825 */ /* 0x000fc600078e02e4 */
[----:B------:R-:W-:Y:S04]  /*bfe0*/  STL.64 [R1+0x1370], R166 ;  /* 0x001370a601007387 */ /* 0x000fe80000100a00 */
[----:B------:R-:W-:Y:S01]  /*bff0*/  STL.64 [R1+0x1378], R164 ;  /* 0x001378a401007387 */ /* 0x000fe20000100a00 */
[----:B------:R-:W-:-:S03]  /*c000*/  IMAD.WIDE R156, R2, 0x4, R230 ;  /* 0x00000004029c7825 */ /* 0x000fc600078e02e6 */
[----:B------:R-:W4:Y:S01]  /*c010*/  LDL.64 R226, [R1+0x1338] ;  /* 0x0013380001e27983 */ /* 0x000f220000100a00 */
[----:B------:R-:W-:-:S03]  /*c020*/  IMAD.WIDE R154, R2, 0x4, R232 ;  /* 0x00000004029a7825 */ /* 0x000fc600078e02e8 */
[----:B------:R-:W-:Y:S01]  /*c030*/  STL.64 [R1+0x1380], R162 ;  /* 0x001380a201007387 */ /* 0x000fe20000100a00 */
[----:B------:R-:W-:-:S03]  /*c040*/  IMAD.WIDE R152, R2, 0x4, R234 ;  /* 0x0000000402987825 */ /* 0x000fc600078e02ea */
[----:B------:R-:W3:Y:S01]  /*c050*/  LDL.64 R228, [R1+0x1330] ;  /* 0x0013300001e47983 */ /* 0x000ee20000100a00 */
[----:B--2---:R-:W-:-:S03]  /*c060*/  IMAD.WIDE R150, R2, 0x4, R236 ;  /* 0x0000000402967825 */ /* 0x004fc600078e02ec */
[----:B------:R-:W-:Y:S01]  /*c070*/  STL.64 [R1+0x1388], R160 ;  /* 0x001388a001007387 */ /* 0x000fe20000100a00 */
[----:B-1----:R-:W-:-:S03]  /*c080*/  IMAD.WIDE R148, R2, 0x4, R238 ;  /* 0x0000000402947825 */ /* 0x002fc600078e02ee */
[----:B------:R-:W-:Y:S04]  /*c090*/  STL.64 [R1+0x1390], R158 ;  /* 0x0013909e01007387 */ /* 0x000fe80000100a00 */
[----:B------:R-:W2:Y:S04]  /*c0a0*/  LDL.64 R232, [R1+0x1328] ;  /* 0x0013280001e87983 */ /* 0x000ea80000100a00 */
[----:B------:R-:W-:Y:S04]  /*c0b0*/  STL.64 [R1+0x1398], R156 ;  /* 0x0013989c01007387 */ /* 0x000fe80000100a00 */
[----:B------:R-:W-:Y:S04]  /*c0c0*/  STL.64 [R1+0x13a0], R154 ;  /* 0x0013a09a01007387 */ /* 0x000fe80000100a00 */
[----:B------:R-:W4:Y:S04]  /*c0d0*/  LDL.64 R236, [R1+0x1320] ;  /* 0x0013200001ec7983 */ /* 0x000f280000100a00 */
[----:B------:R-:W-:Y:S04]  /*c0e0*/  STL.64 [R1+0x13a8], R152 ;  /* 0x0013a89801007387 */ /* 0x000fe80000100a00 */
[----:B------:R-:W-:Y:S04]  /*c0f0*/  STL.64 [R1+0x13b0], R150 ;  /* 0x0013b09601007387 */ /* 0x000fe80000100a00 */
[----:B------:R-:W-:Y:S04]  /*c100*/  STL.64 [R1+0x13b8], R148 ;  /* 0x0013b89401007387 */ /* 0x000fe80000100a00 */
[----:B------:R1:W-:Y:S04]  /*c110*/  STL.64 [R1+0x13c0], R38 ;  /* 0x0013c02601007387 */ /* 0x0003e80000100a00 */
[----:B------:R1:W-:Y:S04]  /*c120*/  STL.64 [R1+0x13c8], R30 ;  /* 0x0013c81e01007387 */ /* 0x0003e80000100a00 */
[----:B------:R1:W-:Y:S04]  /*c130*/  STL.64 [R1+0x13d0], R36 ;  /* 0x0013d02401007387 */ /* 0x0003e80000100a00 */
[----:B------:R1:W-:Y:S04]  /*c140*/  STL.64 [R1+0x13d8], R28 ;  /* 0x0013d81c01007387 */ /* 0x0003e80000100a00 */
[----:B------:R1:W-:Y:S04]  /*c150*/  STL.64 [R1+0x13e0], R34 ;  /* 0x0013e02201007387 */ /* 0x0003e80000100a00 */
[----:B------:R-:W-:Y:S04]  /*c160*/  LDGSTS.E [R0+0x10400], desc[UR6][R66.64], P1 ;  /* 0x1040000042007fae */ /* 0x000fe80008921846 */
[----:B------:R-:W-:Y:S04]  /*c170*/  LDGSTS.E [R0+0x10800], desc[UR6][R80.64], P1 ;  /* 0x1080000050007fae */ /* 0x000fe80008921846 */
[----:B------:R-:W-:Y:S04]  /*c180*/  LDGSTS.E [R0+0x10c00], desc[UR6][R62.64], P1 ;  /* 0x10c000003e007fae */ /* 0x000fe80008921846 */
[----:B------:R-:W3:Y:S04]  /*c190*/  LDL.LU.64 R66, [R1+0x17f8] ;  /* 0x0017f80001427983 */ /* 0x000ee80000300a00 */
[----:B------:R1:W-:Y:S04]  /*c1a0*/  STL.64 [R1+0x13e8], R32 ;  /* 0x0013e82001007387 */ /* 0x0003e80000100a00 */
[----:B------:R-:W3:Y:S04]  /*c1b0*/  LDL.LU.64 R80, [R1+0x17f0] ;  /* 0x0017f00001507983 */ /* 0x000ee80000300a00 */
[----:B------:R-:W3:Y:S04]  /*c1c0*/  LDL.LU.64 R62, [R1+0x17e8] ;  /* 0x0017e800013e7983 */ /* 0x000ee80000300a00 */
[----:B------:R-:W-:Y:S04]  /*c1d0*/  LDGSTS.E [R0+0x11000], desc[UR6][R72.64], P1 ;  /* 0x1100000048007fae */ /* 0x000fe80008921846 */
[----:B------:R-:W-:Y:S04]  /*c1e0*/  LDGSTS.E [R0+0x11400], desc[UR6][R12.64], P1 ;  /* 0x114000000c007fae */ /* 0x000fe80008921846 */
[----:B------:R-:W-:Y:S04]  /*c1f0*/  LDGSTS.E [R0+0x11800], desc[UR6][R26.64], P1 ;  /* 0x118000001a007fae */ /* 0x000fe80008921846 */
[----:B------:R-:W3:Y:S04]  /*c200*/  LDL.LU.64 R72, [R1+0x17e0] ;  /* 0x0017e00001487983 */ /* 0x000ee80000300a00 */
        /* <DEDUP_REMOVED lines=48> */
[----:B------:R-:W-:-:S03]  /*c510*/  IMAD.WIDE R94, R2, 0x4, R94 ;  /* 0x00000004025e7825 */ /* 0x000fc600078e025e */
[----:B------:R-:W3:Y:S01]  /*c520*/  LDL.LU.64 R146, [R1+0x58] ;  /* 0x0000580001927983 */ /* 0x000ee20000300a00 */
[----:B------:R-:W-:-:S03]  /*c530*/  IMAD.WIDE R112, R2, 0x4, R112 ;  /* 0x0000000402707825 */ /* 0x000fc600078e0270 */
[----:B------:R-:W3:Y:S01]  /*c540*/  LDL.LU.64 R144, [R1+0x48] ;  /* 0x0000480001907983 */ /* 0x000ee20000300a00 */
[----:B------:R-:W-:-:S03]  /*c550*/  IMAD.WIDE R98, R2, 0x4, R98 ;  /* 0x0000000402627825 */ /* 0x000fc600078e0262 */
[----:B------:R-:W3:Y:S01]  /*c560*/  LDL.LU.64 R142, [R1+0x38] ;  /* 0x00003800018e7983 */ /* 0x000ee20000300a00 */
[----:B------:R-:W-:-:S03]  /*c570*/  IMAD.WIDE R100, R2, 0x4, R100 ;  /* 0x0000000402647825 */ /* 0x000fc600078e0264 */
[----:B------:R-:W3:Y:S01]  /*c580*/  LDL.LU.64 R140, [R1+0x28] ;  /* 0x00002800018c7983 */ /* 0x000ee20000300a00 */
[----:B------:R-:W-:-:S03]  /*c590*/  IMAD.WIDE R108, R2, 0x4, R108 ;  /* 0x00000004026c7825 */ /* 0x000fc600078e026c */
[----:B------:R-:W3:Y:S04]  /*c5a0*/  LDL.LU.64 R138, [R1+0x18] ;  /* 0x00001800018a7983 */ /* 0x000ee80000300a00 */
[----:B----4-:R-:W-:Y:S04]  /*c5b0*/  LDGSTS.E [R0+0x19800], desc[UR6][R236.64], P1 ;  /* 0x19800000ec007fae */ /* 0x010fe80008921846 */
[----:B--2---:R-:W-:Y:S04]  /*c5c0*/  LDGSTS.E [R0+0x19c00], desc[UR6][R232.64], P1 ;  /* 0x19c00000e8007fae */ /* 0x004fe80008921846 */
[----:B---3--:R-:W-:Y:S04]  /*c5d0*/  LDGSTS.E [R0+0x1a000], desc[UR6][R228.64], P1 ;  /* 0x1a000000e4007fae */ /* 0x008fe80008921846 */
        /* <DEDUP_REMOVED lines=23> */
[----:B------:R-:W-:Y:S04]  /*c750*/  LDGSTS.E [R0+0x1e400], desc[UR6][R148.64], P1 ;  /* 0x1e40000094007fae */ /* 0x000fe80008921846 */
[----:B------:R1:W-:Y:S04]  /*c760*/  LDGSTS.E [R0+0x1e800], desc[UR6][R38.64], P1 ;  /* 0x1e80000026007fae */ /* 0x0003e80008921846 */
[----:B------:R2:W-:Y:S04]  /*c770*/  LDGSTS.E [R0+0x1ec00], desc[UR6][R30.64], P1 ;  /* 0x1ec000001e007fae */ /* 0x0005e80008921846 */
[----:B------:R3:W-:Y:S04]  /*c780*/  LDGSTS.E [R0+0x1f000], desc[UR6][R36.64], P1 ;  /* 0x1f00000024007fae */ /* 0x0007e80008921846 */
[----:B------:R4:W-:Y:S01]  /*c790*/  LDGSTS.E [R0+0x1f400], desc[UR6][R28.64], P1 ;  /* 0x1f4000001c007fae */ /* 0x0009e20008921846 */
[----:B-1----:R-:W-:-:S03]  /*c7a0*/  IMAD.WIDE R38, R2, 0x4, R126 ;  /* 0x0000000402267825 */ /* 0x002fc600078e027e */
[----:B------:R1:W-:Y:S01]  /*c7b0*/  LDGSTS.E [R0+0x1f800], desc[UR6][R34.64], P1 ;  /* 0x1f80000022007fae */ /* 0x0003e20008921846 */
[----:B--2---:R-:W-:-:S03]  /*c7c0*/  IMAD.WIDE R30, R2, 0x4, R124 ;  /* 0x00000004021e7825 */ /* 0x004fc600078e027c */
[----:B------:R2:W-:Y:S01]  /*c7d0*/  LDGSTS.E [R0+0x1fc00], desc[UR6][R32.64], P1 ;  /* 0x1fc0000020007fae */ /* 0x0005e20008921846 */
[----:B---3--:R-:W-:-:S04]  /*c7e0*/  IMAD.WIDE R36, R2, 0x4, R120 ;  /* 0x0000000402247825 */ /* 0x008fc800078e0278 */
[----:B----4-:R-:W-:-:S04]  /*c7f0*/  IMAD.WIDE R28, R2, 0x4, R118 ;  /* 0x00000004021c7825 */ /* 0x010fc800078e0276 */
[----:B-1----:R-:W-:-:S04]  /*c800*/  IMAD.WIDE R34, R2, 0x4, R116 ;  /* 0x0000000402227825 */ /* 0x002fc800078e0274 */
[----:B--2---:R-:W-:-:S04]  /*c810*/  IMAD.WIDE R32, R2, 0x4, R132 ;  /* 0x0000000402207825 */ /* 0x004fc800078e0284 */
[C---:B------:R-:W-:Y:S02]  /*c820*/  IMAD.WIDE R162, R2.reuse, 0x4, R6 ;  /* 0x0000000402a27825 */ /* 0x040fe400078e0206 */
[----:B------:R-:W5:Y:S04]  /*c830*/  LDL.LU.64 R6, [R1+0x1750] ;  /* 0x0017500001067983 */ /* 0x000f680000300a00 */
[----:B------:R-:W-:Y:S04]  /*c840*/  STL.64 [R1+0x1248], R94 ;  /* 0x0012485e01007387 */ /* 0x000fe80000100a00 */
        /* <DEDUP_REMOVED lines=15> */
[----:B------:R2:W-:Y:S04]  /*c940*/  STL.64 [R1+0x12e0], R30 ;  /* 0x0012e01e01007387 */ /* 0x0005e80000100a00 */
[----:B------:R3:W-:Y:S04]  /*c950*/  STL.64 [R1+0x12e8], R28 ;  /* 0x0012e81c01007387 */ /* 0x0007e80000100a00 */
[----:B------:R4:W-:Y:S04]  /*c960*/  STL [R1+0xc08], RZ ;  /* 0x000c08ff01007387 */ /* 0x0009e80000100800 */
        /* <DEDUP_REMOVED lines=765> */
[----:B------:R4:W-:Y:S04]  /*f940*/  STL [R1], RZ ;  /* 0x000000ff01007387 */ /* 0x0009e80000100800 */
        /* <DEDUP_REMOVED lines=127> */
[----:B------:R-:W4:Y:S01]  /*10140*/  LDL R252, [R1+0x1244] ;  /* 0x0012440001fc7983 */ /* 0x000f220000100800 */
[----:B------:R-:W-:-:S04]  /*10150*/  IMAD.WIDE R152, R2, 0x4, R146 ;  /* 0x0000000402987825 */ /* 0x000fc800078e0292 */
[C---:B------:R-:W-:Y:S01]  /*10160*/  IMAD.WIDE R154, R2.reuse, 0x4, R144 ;  /* 0x00000004029a7825 */ /* 0x040fe200078e0290 */
[----:B------:R-:W-:Y:S03]  /*10170*/  LDGSTS.E [R3+0x10200], desc[UR6][R152.64], P1 ;  /* 0x1020000098037fae */ /* 0x000fe60008921846 */
        /* <DEDUP_REMOVED lines=79> */
[----:B------:R-:W-:Y:S04]  /*10670*/  LDGSTS.E [R3+0x1a200], desc[UR6][R230.64], P1 ;  /* 0x1a200000e6037fae */ /* 0x000fe80008921846 */
[----:B------:R-:W-:Y:S01]  /*10680*/  LDGSTS.E [R3+0x1a600], desc[UR6][R16.64], P1 ;  /* 0x1a60000010037fae */ /* 0x000fe20008921846 */
[----:B------:R-:W-:-:S03]  /*10690*/  IMAD.WIDE R22, R2, 0x4, R22 ;  /* 0x0000000402167825 */ /* 0x000fc600078e0216 */
        /* <DEDUP_REMOVED lines=21> */
[----:B------:R1:W-:Y:S04]  /*107f0*/  LDGSTS.E [R3+0x1f600], desc[UR6][R32.64], P1 ;  /* 0x1f60000020037fae */ /* 0x0003e80008921846 */
[----:B------:R2:W-:Y:S04]  /*10800*/  LDGSTS.E [R3+0x1fa00], desc[UR6][R30.64], P1 ;  /* 0x1fa000001e037fae */ /* 0x0005e80008921846 */
[----:B------:R3:W-:Y:S01]  /*10810*/  LDGSTS.E [R3+0x1fe00], desc[UR6][R28.64], P1 ;  /* 0x1fe000001c037fae */ /* 0x0007e20008921846 */
[----:B------:R-:W-:-:S03]  /*10820*/  CS2R R24, SRZ ;  /* 0x0000000000187805 */ /* 0x000fc6000001ff00 */
[----:B------:R-:W0:Y:S01]  /*10830*/  LDGDEPBAR ;  /* 0x00000000000079af */ /* 0x000e220000000000 */
[----:B------:R-:W-:Y:S02]  /*10840*/  CS2R R26, SRZ ;  /* 0x00000000001a7805 */ /* 0x000fe4000001ff00 */
[----:B-1----:R-:W-:Y:S02]  /*10850*/  CS2R R32, SRZ ;  /* 0x0000000000207805 */ /* 0x002fe4000001ff00 */
[----:B------:R-:W-:Y:S02]  /*10860*/  CS2R R34, SRZ ;  /* 0x0000000000227805 */ /* 0x000fe4000001ff00 */
[----:B--2---:R-:W-:Y:S02]  /*10870*/  CS2R R30, SRZ ;  /* 0x00000000001e7805 */ /* 0x004fe4000001ff00 */
[----:B------:R-:W-:Y:S02]  /*10880*/  CS2R R36, SRZ ;  /* 0x0000000000247805 */ /* 0x000fe4000001ff00 */
[----:B------:R-:W-:-:S02]  /*10890*/  CS2R R38, SRZ ;  /* 0x0000000000267805 */ /* 0x000fc4000001ff00 */
[----:B------:R-:W-:Y:S02]  /*108a0*/  CS2R R40, SRZ ;  /* 0x0000000000287805 */ /* 0x000fe4000001ff00 */
[----:B---3--:R-:W-:Y:S02]  /*108b0*/  CS2R R28, SRZ ;  /* 0x00000000001c7805 */ /* 0x008fe4000001ff00 */
[----:B------:R-:W-:Y:S02]  /*108c0*/  CS2R R42, SRZ ;  /* 0x00000000002a7805 */ /* 0x000fe4000001ff00 */
[----:B------:R-:W-:Y:S02]  /*108d0*/  CS2R R44, SRZ ;  /* 0x00000000002c7805 */ /* 0x000fe4000001ff00 */
[----:B------:R-:W-:Y:S02]  /*108e0*/  CS2R R46, SRZ ;  /* 0x00000000002e7805 */ /* 0x000fe4000001ff00 */
[----:B------:R-:W-:-:S02]  /*108f0*/  CS2R R48, SRZ ;  /* 0x0000000000307805 */ /* 0x000fc4000001ff00 */
[----:B------:R-:W-:Y:S02]  /*10900*/  CS2R R50, SRZ ;  /* 0x0000000000327805 */ /* 0x000fe4000001ff00 */
[----:B------:R-:W-:Y:S02]  /*10910*/  CS2R R52, SRZ ;  /* 0x0000000000347805 */ /* 0x000fe4000001ff00 */
        /* <DEDUP_REMOVED lines=9> */
[----:B----4-:R-:W-:-:S02]  /*109b0*/  ISETP.GE.AND P0, PT, R252, 0x20, PT ;  /* 0x00000020fc00780c */ /* 0x010fc40003f06270 */
        /* <DEDUP_REMOVED lines=39> */
[----:B------:R-:W-:Y:S01]  /*10c30*/  CS2R R150, SRZ ;  /* 0x0000000000967805 */ /* 0x000fe2000001ff00 */
[----:B------:R-:W-:Y:S06]  /*10c40*/  @!P0 BRA `(.L_x_0) ;  /* 0x00000134000c8947 */ /* 0x000fec0003800000 */
[----:B------:R-:W2:Y:S04]  /*10c50*/  LDL.LU.64 R146, [R1+0x1250] ;  /* 0x0012500001927983 */ /* 0x000ea80000300a00 */
[----:B------:R-:W3:Y:S04]  /*10c60*/  LDL.LU.64 R144, [R1+0x1248] ;  /* 0x0012480001907983 */ /* 0x000ee80000300a00 */
[----:B------:R-:W4:Y:S04]  /*10c70*/  LDL.LU.64 R148, [R1+0x1258] ;  /* 0x0012580001947983 */ /* 0x000f280000300a00 */
[----:B------:R-:W4:Y:S04]  /*10c80*/  LDL.LU.64 R150, [R1+0x1260] ;  /* 0x0012600001967983 */ /* 0x000f280000300a00 */
[----:B------:R-:W2:Y:S04]  /*10c90*/  LDL.LU.64 R128, [R1+0xe40] ;  /* 0x000e400001807983 */ /* 0x000ea80000300a00 */
[----:B------:R-:W3:Y:S04]  /*10ca0*/  LDL.LU.64 R132, [R1+0xe48] ;  /* 0x000e480001847983 */ /* 0x000ee80000300a00 */
[----:B------:R-:W4:Y:S04]  /*10cb0*/  LDL.LU.64 R142, [R1+0xe00] ;  /* 0x000e0000018e7983 */ /* 0x000f280000300a00 */
[----:B------:R-:W4:Y:S04]  /*10cc0*/  LDL.LU.64 R130, [R1+0xe18] ;  /* 0x000e180001827983 */ /* 0x000f280000300a00 */
[----:B------:R-:W4:Y:S04]  /*10cd0*/  LDL.LU.64 R134, [R1+0xe08] ;  /* 0x000e080001867983 */ /* 0x000f280000300a00 */
[----:B------:R-:W4:Y:S04]  /*10ce0*/  LDL.LU.64 R136, [R1+0xe70] ;  /* 0x000e700001887983 */ /* 0x000f280000300a00 */
[----:B------:R-:W4:Y:S04]  /*10cf0*/  LDL.LU.64 R138, [R1+0xe28] ;  /* 0x000e2800018a7983 */ /* 0x000f280000300a00 */
[----:B------:R-:W4:Y:S04]  /*10d00*/  LDL.LU.64 R126, [R1+0xe20] ;  /* 0x000e2000017e7983 */ /* 0x000f280000300a00 */
[----:B--2---:R1:W-:Y:S01]  /*10d10*/  STL [R1+0xe3c], R128 ;  /* 0x000e3c8001007387 */ /* 0x0043e20000100800 */
[----:B------:R-:W-:-:S03]  /*10d20*/  IMAD.MOV.U32 R0, RZ, RZ, R129 ;  /* 0x000000ffff007224 */ /* 0x000fc600078e0081 */
[----:B------:R-:W2:Y:S04]  /*10d30*/  LDL.LU.64 R140, [R1+0xe10] ;  /* 0x000e1000018c7983 */ /* 0x000ea80000300a00 */
[----:B-1----:R-:W2:Y:S04]  /*10d40*/  LDL.LU.64 R128, [R1+0xe90] ;  /* 0x000e900001807983 */ /* 0x002ea80000300a00 */
[----:B------:R1:W-:Y:S04]  /*10d50*/  STL [R1+0xe38], R0 ;  /* 0x000e380001007387 */ /* 0x0003e80000100800 */
[----:B---3--:R3:W-:Y:S01]  /*10d60*/  STL [R1+0xe44], R132 ;  /* 0x000e448401007387 */ /* 0x0087e20000100800 */
[----:B-1----:R-:W-:-:S03]  /*10d70*/  IMAD.MOV.U32 R0, RZ, RZ, R133 ;  /* 0x000000ffff007224 */ /* 0x002fc600078e0085 */
[----:B---3--:R-:W3:Y:S04]  /*10d80*/  LDL.LU.64 R132, [R1+0xe30] ;  /* 0x000e300001847983 */ /* 0x008ee80000300a00 */
[----:B------:R1:W-:Y:S04]  /*10d90*/  STL [R1+0xe40], R0 ;  /* 0x000e400001007387 */ /* 0x0003e80000100800 */
[----:B----4-:R-:W-:Y:S04]  /*10da0*/  STL [R1+0xe4c], R142 ;  /* 0x000e4c8e01007387 */ /* 0x010fe80000100800 */
[----:B------:R-:W-:Y:S01]  /*10db0*/  STL [R1+0xe54], R244 ;  /* 0x000e54f401007387 */ /* 0x000fe20000100800 */
[----:B-1----:R-:W-:-:S05]  /*10dc0*/  IMAD.MOV.U32 R0, RZ, RZ, R143 ;  /* 0x000000ffff007224 */ /* 0x002fca00078e008f */
[----:B------:R1:W-:Y:S04]  /*10dd0*/  STL [R1+0xe48], R0 ;  /* 0x000e480001007387 */ /* 0x0003e80000100800 */
[----:B------:R-:W-:Y:S04]  /*10de0*/  STL [R1+0xe50], R245 ;  /* 0x000e50f501007387 */ /* 0x000fe80000100800 */
[----:B------:R-:W4:Y:S04]  /*10df0*/  LDL.LU.64 R122, [R1+0xea0] ;  /* 0x000ea000017a7983 */ /* 0x000f280000300a00 */
[----:B------:R1:W-:Y:S02]  /*10e00*/  STL [R1+0xe5c], R130 ;  /* 0x000e5c8201007387 */ /* 0x0003e40000100800 */
[----:B-1----:R-:W-:-:S02]  /*10e10*/  IMAD.MOV.U32 R0, RZ, RZ, R131 ;  /* 0x000000ffff007224 */ /* 0x002fc400078e0083 */
[----:B------:R-:W4:Y:S04]  /*10e20*/  LDL.LU.64 R142, [R1+0xea8] ;  /* 0x000ea800018e7983 */ /* 0x000f280000300a00 */
[----:B------:R-:W4:Y:S04]  /*10e30*/  LDL.LU.64 R130, [R1+0xeb0] ;  /* 0x000eb00001827983 */ /* 0x000f280000300a00 */
[----:B------:R1:W-:Y:S04]  /*10e40*/  STL [R1+0xe58], R0 ;  /* 0x000e580001007387 */ /* 0x0003e80000100800 */
[----:B------:R1:W-:Y:S04]  /*10e50*/  STL [R1+0xe64], R134 ;  /* 0x000e648601007387 */ /* 0x0003e80000100800 */
[----:B------:R-:W-:Y:S01]  /*10e60*/  STL [R1+0xe6c], R136 ;  /* 0x000e6c8801007387 */ /* 0x000fe20000100800 */
[----:B-1----:R-:W-:-:S05]  /*10e70*/  IMAD.MOV.U32 R0, RZ, RZ, R135 ;  /* 0x000000ffff007224 */ /* 0x002fca00078e0087 */
[----:B------:R1:W-:Y:S04]  /*10e80*/  STL [R1+0xe60], R0 ;  /* 0x000e600001007387 */ /* 0x0003e80000100800 */
[----:B------:R-:W4:Y:S04]  /*10e90*/  LDL.LU.64 R134, [R1+0xeb8] ;  /* 0x000eb80001867983 */ /* 0x000f280000300a00 */
[----:B------:R-:W-:Y:S01]  /*10ea0*/  STL [R1+0xe74], R138 ;  /* 0x000e748a01007387 */ /* 0x000fe20000100800 */
[----:B-1----:R-:W-:-:S05]  /*10eb0*/  IMAD.MOV.U32 R0, RZ, RZ, R137 ;  /* 0x000000ffff007224 */ /* 0x002fca00078e0089 */
[----:B------:R1:W-:Y:S04]  /*10ec0*/  STL [R1+0xe68], R0 ;  /* 0x000e680001007387 */ /* 0x0003e80000100800 */
[----:B------:R-:W4:Y:S01]  /*10ed0*/  LDL.LU.64 R136, [R1+0xec0] ;  /* 0x000ec00001887983 */ /* 0x000f220000300a00 */
[----:B-1----:R-:W-:-:S03]  /*10ee0*/  IMAD.MOV.U32 R0, RZ, RZ, R139 ;  /* 0x000000ffff007224 */ /* 0x002fc600078e008b */
[----:B------:R-:W4:Y:S04]  /*10ef0*/  LDL.LU.64 R138, [R1+0xec8] ;  /* 0x000ec800018a7983 */ /* 0x000f280000300a00 */
[----:B------:R1:W-:Y:S04]  /*10f00*/  STL [R1+0xe70], R0 ;  /* 0x000e700001007387 */ /* 0x0003e80000100800 */
[----:B------:R1:W-:Y:S02]  /*10f10*/  STL [R1+0xe7c], R126 ;  /* 0x000e7c7e01007387 */ /* 0x0003e40000100800 */
[----:B-1----:R-:W-:-:S02]  /*10f20*/  IMAD.MOV.U32 R0, RZ, RZ, R127 ;  /* 0x000000ffff007224 */ /* 0x002fc400078e007f */
[----:B------:R-:W4:Y:S04]  /*10f30*/  LDL.LU.64 R126, [R1+0xed0] ;  /* 0x000ed000017e7983 */ /* 0x000f280000300a00 */
[----:B------:R2:W-:Y:S02]  /*10f40*/  STL [R1+0xe78], R0 ;  /* 0x000e780001007387 */ /* 0x0005e40000100800 */
[----:B--2---:R-:W-:Y:S02]  /*10f50*/  IMAD.MOV.U32 R0, RZ, RZ, R141 ;  /* 0x000000ffff007224 */ /* 0x004fe400078e008d */
[----:B------:R1:W-:Y:S04]  /*10f60*/  STL [R1+0xe84], R140 ;  /* 0x000e848c01007387 */ /* 0x0003e80000100800 */
[----:B------:R-:W-:Y:S04]  /*10f70*/  STL [R1+0xe8c], R128 ;  /* 0x000e8c8001007387 */ /* 0x000fe80000100800 */
[----:B------:R2:W-:Y:S04]  /*10f80*/  STL [R1+0xe80], R0 ;  /* 0x000e800001007387 */ /* 0x0005e80000100800 */
[----:B-1----:R-:W4:Y:S01]  /*10f90*/  LDL.LU.64 R140, [R1+0xed8] ;  /* 0x000ed800018c7983 */ /* 0x002f220000300a00 */
[----:B--2---:R-:W-:-:S03]  /*10fa0*/  IMAD.MOV.U32 R0, RZ, RZ, R129 ;  /* 0x000000ffff007224 */ /* 0x004fc600078e0081 */
[----:B---3--:R-:W-:Y:S04]  /*10fb0*/  STL [R1+0xe94], R132 ;  /* 0x000e948401007387 */ /* 0x008fe80000100800 */
[----:B------:R1:W-:Y:S04]  /*10fc0*/  STL [R1+0xe88], R0 ;  /* 0x000e880001007387 */ /* 0x0003e80000100800 */
[----:B------:R-:W2:Y:S01]  /*10fd0*/  LDL.LU.64 R128, [R1+0xee0] ;  /* 0x000ee00001807983 */ /* 0x000ea20000300a00 */
[----:B-1----:R-:W-:-:S03]  /*10fe0*/  IMAD.MOV.U32 R0, RZ, RZ, R133 ;  /* 0x000000ffff007224 */ /* 0x002fc600078e0085 */
[----:B------:R-:W3:Y:S04]  /*10ff0*/  LDL.LU.64 R132, [R1+0xee8] ;  /* 0x000ee80001847983 */ /* 0x000ee80000300a00 */
[----:B------:R-:W3:Y:S04]  /*11000*/  LDL.LU.64 R124, [R1+0xef0] ;  /* 0x000ef000017c7983 */ /* 0x000ee80000300a00 */
[----:B------:R1:W-:Y:S04]  /*11010*/  STL [R1+0xe90], R0 ;  /* 0x000e900001007387 */ /* 0x0003e80000100800 */
[----:B----4-:R-:W-:Y:S01]  /*11020*/  STL [R1+0xe9c], R122 ;  /* 0x000e9c7a01007387 */ /* 0x010fe20000100800 */
[----:B-1----:R-:W-:-:S05]  /*11030*/  IMAD.MOV.U32 R0, RZ, RZ, R123 ;  /* 0x000000ffff007224 */ /* 0x002fca00078e007b */
[----:B------:R1:W-:Y:S04]  /*11040*/  STL [R1+0xe98], R0 ;  /* 0x000e980001007387 */ /* 0x0003e80000100800 */
[----:B------:R4:W-:Y:S01]  /*11050*/  STL [R1+0xea4], R142 ;  /* 0x000ea48e01007387 */ /* 0x0009e20000100800 */
[----:B-1----:R-:W-:-:S03]  /*11060*/  IMAD.MOV.U32 R0, RZ, RZ, R143 ;  /* 0x000000ffff007224 */ /* 0x002fc600078e008f */
[----:B----4-:R-:W4:Y:S04]  /*11070*/  LDL.LU.64 R142, [R1+0xef8] ;  /* 0x000ef800018e7983 */ /* 0x010f280000300a00 */
[----:B------:R1:W-:Y:S04]  /*11080*/  STL [R1+0xea0], R0 ;  /* 0x000ea00001007387 */ /* 0x0003e80000100800 */
[----:B------:R1:W-:Y:S02]  /*11090*/  STL [R1+0xeac], R130 ;  /* 0x000eac8201007387 */ /* 0x0003e40000100800 */
[----:B-1----:R-:W-:-:S02]  /*110a0*/  IMAD.MOV.U32 R0, RZ, RZ, R131 ;  /* 0x000000ffff007224 */ /* 0x002fc400078e0083 */
[----:B------:R-:W4:Y:S04]  /*110b0*/  LDL.LU.64 R130, [R1+0xf00] ;  /* 0x000f000001827983 */ /* 0x000f280000300a00 */
[----:B------:R1:W-:Y:S04]  /*110c0*/  STL [R1+0xea8], R0 ;  /* 0x000ea80001007387 */ /* 0x0003e80000100800 */
[----:B------:R1:W-:Y:S02]  /*110d0*/  STL [R1+0xeb4], R134 ;  /* 0x000eb48601007387 */ /* 0x0003e40000100800 */
[----:B-1----:R-:W-:-:S02]  /*110e0*/  IMAD.MOV.U32 R0, RZ, RZ, R135 ;  /* 0x000000ffff007224 */ /* 0x002fc400078e0087 */
        /* <DEDUP_REMOVED lines=14> */
[----:B------:R2:W-:Y:S01]  /*111d0*/  STL [R1+0xed4], R140 ;  /* 0x000ed48c01007387 */ /* 0x0005e20000100800 */
[----:B-1----:R-:W-:-:S03]  /*111e0*/  IMAD.MOV.U32 R0, RZ, RZ, R141 ;  /* 0x000000ffff007224 */ /* 0x002fc600078e008d */
[----:B--2---:R-:W2:Y:S04]  /*111f0*/  LDL.LU.64 R140, [R1+0xf28] ;  /* 0x000f2800018c7983 */ /* 0x004ea80000300a00 */
[----:B------:R1:W-:Y:S04]  /*11200*/  STL [R1+0xed0], R0 ;  /* 0x000ed00001007387 */ /* 0x0003e80000100800 */
[----:B------:R3:W-:Y:S01]  /*11210*/  STL [R1+0xedc], R128 ;  /* 0x000edc8001007387 */ /* 0x0007e20000100800 */
[----:B-1----:R-:W-:-:S03]  /*11220*/  IMAD.MOV.U32 R0, RZ, RZ, R129 ;  /* 0x000000ffff007224 */ /* 0x002fc600078e0081 */
[----:B---3--:R-:W-:Y:S04]  /*11230*/  STL [R1+0xee4], R132 ;  /* 0x000ee48401007387 */ /* 0x008fe80000100800 */
[----:B------:R1:W-:Y:S04]  /*11240*/  STL [R1+0xed8], R0 ;  /* 0x000ed80001007387 */ /* 0x0003e80000100800 */
[----:B------:R-:W3:Y:S01]  /*11250*/  LDL.LU.64 R128, [R1+0xf30] ;  /* 0x000f300001807983 */ /* 0x000ee20000300a00 */
[----:B-1----:R-:W-:-:S05]  /*11260*/  IMAD.MOV.U32 R0, RZ, RZ, R133 ;  /* 0x000000ffff007224 */ /* 0x002fca00078e0085 */
[----:B------:R1:W-:Y:S04]  /*11270*/  STL [R1+0xee0], R0 ;  /* 0x000ee00001007387 */ /* 0x0003e80000100800 */
[----:B------:R-:W-:Y:S04]  /*11280*/  STL [R1+0xeec], R124 ;  /* 0x000eec7c01007387 */ /* 0x000fe80000100800 */
[----:B------:R-:W3:Y:S01]  /*11290*/  LDL.LU.64 R132, [R1+0xf38] ;  /* 0x000f380001847983 */ /* 0x000ee20000300a00 */
[----:B-1----:R-:W-:-:S03]  /*112a0*/  IMAD.MOV.U32 R0, RZ, RZ, R125 ;  /* 0x000000ffff007224 */ /* 0x002fc600078e007d */
[----:B------:R-:W3:Y:S04]  /*112b0*/  LDL.LU.64 R122, [R1+0xf40] ;  /* 0x000f4000017a7983 */ /* 0x000ee80000300a00 */
[----:B------:R1:W-:Y:S04]  /*112c0*/  STL [R1+0xee8], R0 ;  /* 0x000ee80001007387 */ /* 0x0003e80000100800 */
[----:B----4-:R4:W-:Y:S01]  /*112d0*/  STL [R1+0xef4], R142 ;  /* 0x000ef48e01007387 */ /* 0x0109e20000100800 */
[----:B-1----:R-:W-:-:S03]  /*112e0*/  IMAD.MOV.U32 R0, RZ, RZ, R143 ;  /* 0x000000ffff007224 */ /* 0x002fc600078e008f */
[----:B------:R-:W-:Y:S04]  /*112f0*/  STL [R1+0xefc], R130 ;  /* 0x000efc8201007387 */ /* 0x000fe80000100800 */
[----:B------:R1:W-:Y:S04]  /*11300*/  STL [R1+0xef0], R0 ;  /* 0x000ef00001007387 */ /* 0x0003e80000100800 */
[----:B----4-:R-:W4:Y:S01]  /*11310*/  LDL.LU.64 R142, [R1+0xf48] ;  /* 0x000f4800018e7983 */ /* 0x010f220000300a00 */
[----:B-1----:R-:W-:-:S03]  /*11320*/  IMAD.MOV.U32 R0, RZ, RZ, R131 ;  /* 0x000000ffff007224 */ /* 0x002fc600078e0083 */
[----:B------:R-:W-:Y:S04]  /*11330*/  STL [R1+0xf04], R134 ;  /* 0x000f048601007387 */ /* 0x000fe80000100800 */
        /* <DEDUP_REMOVED lines=8> */
[----:B------:R1:W-:Y:S04]  /*113c0*/  STL [R1+0xf08], R0 ;  /* 0x000f080001007387 */ /* 0x0003e80000100800 */
[----:B------:R1:W-:Y:S02]  /*113d0*/  STL [R1+0xf14], R138 ;  /* 0x000f148a01007387 */ /* 0x0003e40000100800 */
[----:B-1----:R-:W-:-:S02]  /*113e0*/  IMAD.MOV.U32 R0, RZ, RZ, R139 ;  /* 0x000000ffff007224 */ /* 0x002fc400078e008b */
[----:B------:R-:W-:Y:S04]  /*113f0*/  STL [R1+0xf1c], R126 ;  /* 0x000f1c7e01007387 */ /* 0x000fe80000100800 */
[----:B------:R1:W-:Y:S04]  /*11400*/  STL [R1+0xf10], R0 ;  /* 0x000f100001007387 */ /* 0x0003e80000100800 */
[----:B------:R-:W4:Y:S01]  /*11410*/  LDL.LU.64 R138, [R1+0xf68] ;  /* 0x000f6800018a7983 */ /* 0x000f220000300a00 */
[----:B-1----:R-:W-:-:S03]  /*11420*/  IMAD.MOV.U32 R0, RZ, RZ, R127 ;  /* 0x000000ffff007224 */ /* 0x002fc600078e007f */
[----:B--2---:R-:W-:Y:S04]  /*11430*/  STL [R1+0xf24], R140 ;  /* 0x000f248c01007387 */ /* 0x004fe80000100800 */
[----:B------:R1:W-:Y:S04]  /*11440*/  STL [R1+0xf18], R0 ;  /* 0x000f180001007387 */ /* 0x0003e80000100800 */
[----:B------:R-:W2:Y:S04]  /*11450*/  LDL.LU.64 R124, [R1+0xf70] ;  /* 0x000f7000017c7983 */ /* 0x000ea80000300a00 */
[----:B------:R-:W2:Y:S01]  /*11460*/  LDL.LU.64 R126, [R1+0xf78] ;  /* 0x000f7800017e7983 */ /* 0x000ea20000300a00 */
[----:B-1----:R-:W-:-:S03]  /*11470*/  IMAD.MOV.U32 R0, RZ, RZ, R141 ;  /* 0x000000ffff007224 */ /* 0x002fc600078e008d */
[----:B------:R-:W2:Y:S04]  /*11480*/  LDL.LU.64 R140, [R1+0xf80] ;  /* 0x000f8000018c7983 */ /* 0x000ea80000300a00 */
[----:B------:R1:W-:Y:S04]  /*11490*/  STL [R1+0xf20], R0 ;  /* 0x000f200001007387 */ /* 0x0003e80000100800 */
[----:B---3--:R3:W-:Y:S01]  /*114a0*/  STL [R1+0xf2c], R128 ;  /* 0x000f2c8001007387 */ /* 0x0087e20000100800 */
[----:B-1----:R-:W-:-:S05]  /*114b0*/  IMAD.MOV.U32 R0, RZ, RZ, R129 ;  /* 0x000000ffff007224 */ /* 0x002fca00078e0081 */
[----:B------:R1:W-:Y:S04]  /*114c0*/  STL [R1+0xf28], R0 ;  /* 0x000f280001007387 */ /* 0x0003e80000100800 */
[----:B---3--:R-:W3:Y:S01]  /*114d0*/  LDL.LU.64 R128, [R1+0xf88] ;  /* 0x000f880001807983 */ /* 0x008ee20000300a00 */
[----:B-1----:R-:W-:-:S03]  /*114e0*/  IMAD.MOV.U32 R0, RZ, RZ, R133 ;  /* 0x000000ffff007224 */ /* 0x002fc600078e0085 */
[----:B------:R1:W-:Y:S04]  /*114f0*/  STL [R1+0xf34], R132 ;  /* 0x000f348401007387 */ /* 0x0003e80000100800 */
[----:B------:R-:W-:Y:S04]  /*11500*/  STL [R1+0xf3c], R122 ;  /* 0x000f3c7a01007387 */ /* 0x000fe80000100800 */
[----:B------:R1:W-:Y:S04]  /*11510*/  STL [R1+0xf30], R0 ;  /* 0x000f300001007387 */ /* 0x0003e80000100800 */
[----:B-1----:R-:W3:Y:S01]  /*11520*/  LDL.LU.64 R132, [R1+0xf90] ;  /* 0x000f900001847983 */ /* 0x002ee20000300a00 */
[----:B------:R-:W-:-:S03]  /*11530*/  IMAD.MOV.U32 R0, RZ, RZ, R123 ;  /* 0x000000ffff007224 */ /* 0x000fc600078e007b */
[----:B----4-:R-:W-:Y:S04]  /*11540*/  STL [R1+0xf44], R142 ;  /* 0x000f448e01007387 */ /* 0x010fe80000100800 */
[----:B------:R1:W-:Y:S02]  /*11550*/  STL [R1+0xf38], R0 ;  /* 0x000f380001007387 */ /* 0x0003e40000100800 */
[----:B-1----:R-:W-:Y:S02]  /*11560*/  IMAD.MOV.U32 R0, RZ, RZ, R143 ;  /* 0x000000ffff007224 */ /* 0x002fe400078e008f */
[----:B------:R-:W4:Y:S04]  /*11570*/  LDL.LU.64 R142, [R1+0xf98] ;  /* 0x000f9800018e7983 */ /* 0x000f280000300a00 */
[----:B------:R1:W-:Y:S04]  /*11580*/  STL [R1+0xf40], R0 ;  /* 0x000f400001007387 */ /* 0x0003e80000100800 */
[----:B------:R-:W-:Y:S01]  /*11590*/  STL [R1+0xf4c], R130 ;  /* 0x000f4c8201007387 */ /* 0x000fe20000100800 */
[----:B-1----:R-:W-:-:S03]  /*115a0*/  IMAD.MOV.U32 R0, RZ, RZ, R131 ;  /* 0x000000ffff007224 */ /* 0x002fc600078e0083 */
[----:B------:R-:W-:Y:S04]  /*115b0*/  STL [R1+0xf54], R134 ;  /* 0x000f548601007387 */ /* 0x000fe80000100800 */
[----:B------:R1:W-:Y:S04]  /*115c0*/  STL [R1+0xf48], R0 ;  /* 0x000f480001007387 */ /* 0x0003e80000100800 */
[----:B------:R-:W4:Y:S01]  /*115d0*/  LDL.LU.64 R122, [R1+0xfa0] ;  /* 0x000fa000017a7983 */ /* 0x000f220000300a00 */
[----:B-1----:R-:W-:-:S03]  /*115e0*/  IMAD.MOV.U32 R0, RZ, RZ, R135 ;  /* 0x000000ffff007224 */ /* 0x002fc600078e0087 */
[----:B------:R-:W-:Y:S04]  /*115f0*/  STL [R1+0xf5c], R136 ;  /* 0x000f5c8801007387 */ /* 0x000fe80000100800 */
[----:B------:R1:W-:Y:S04]  /*11600*/  STL [R1+0xf50], R0 ;  /* 0x000f500001007387 */ /* 0x0003e80000100800 */
[----:B------:R-:W4:Y:S04]  /*11610*/  LDL.LU.64 R130, [R1+0xfa8] ;  /* 0x000fa80001827983 */ /* 0x000f280000300a00 */
[----:B------:R-:W4:Y:S01]  /*11620*/  LDL.LU.64 R134, [R1+0xfb0] ;  /* 0x000fb00001867983 */ /* 0x000f220000300a00 */
[----:B-1----:R-:W-:-:S05]  /*11630*/  IMAD.MOV.U32 R0, RZ, RZ, R137 ;  /* 0x000000ffff007224 */ /* 0x002fca00078e0089 */
[----:B------:R1:W-:Y:S04]  /*11640*/  STL [R1+0xf58], R0 ;  /* 0x000f580001007387 */ /* 0x0003e80000100800 */
[----:B------:R2:W-:Y:S04]  /*11650*/  STL [R1+0xf64], R138 ;  /* 0x000f648a01007387 */ /* 0x0005e80000100800 */
[----:B------:R-:W4:Y:S01]  /*11660*/  LDL.LU.64 R136, [R1+0xfb8] ;  /* 0x000fb80001887983 */ /* 0x000f220000300a00 */
[----:B-1----:R-:W-:-:S03]  /*11670*/  IMAD.MOV.U32 R0, RZ, RZ, R139 ;  /* 0x000000ffff007224 */ /* 0x002fc600078e008b */
[----:B--2---:R-:W-:Y:S04]  /*11680*/  STL [R1+0xf6c], R124 ;  /* 0x000f6c7c01007387 */ /* 0x004fe80000100800 */
[----:B------:R1:W-:Y:S04]  /*11690*/  STL [R1+0xf60], R0 ;  /* 0x000f600001007387 */ /* 0x0003e80000100800 */
[----:B------:R-:W2:Y:S01]  /*116a0*/  LDL.LU.64 R138, [R1+0xfc0] ;  /* 0x000fc000018a7983 */ /* 0x000ea20000300a00 */
[----:B-1----:R-:W-:-:S03]  /*116b0*/  IMAD.MOV.U32 R0, RZ, RZ, R125 ;  /* 0x000000ffff007224 */ /* 0x002fc600078e007d */
[----:B------:R-:W-:Y:S04]  /*116c0*/  STL [R1+0xf74], R126 ;  /* 0x000f747e01007387 */ /* 0x000fe80000100800 */
[----:B------:R1:W-:Y:S04]  /*116d0*/  STL [R1+0xf68], R0 ;  /* 0x000f680001007387 */ /* 0x0003e80000100800 */
[----:B------:R-:W-:Y:S01]  /*116e0*/  STL [R1+0xf7c], R140 ;  /* 0x000f7c8c01007387 */ /* 0x000fe20000100800 */
[----:B-1----:R-:W-:-:S05]  /*116f0*/  IMAD.MOV.U32 R0, RZ, RZ, R127 ;  /* 0x000000ffff007224 */ /* 0x002fca00078e007f */
[----:B------:R1:W-:Y:S04]  /*11700*/  STL [R1+0xf70], R0 ;  /* 0x000f700001007387 */ /* 0x0003e80000100800 */
[----:B---3--:R-:W-:Y:S01]  /*11710*/  STL [R1+0xf84], R128 ;  /* 0x000f848001007387 */ /* 0x008fe20000100800 */
[----:B-1----:R-:W-:-:S05]  /*11720*/  IMAD.MOV.U32 R0, RZ, RZ, R141 ;  /* 0x000000ffff007224 */ /* 0x002fca00078e008d */
        /* <DEDUP_REMOVED lines=9> */
[----:B----4-:R4:W-:Y:S04]  /*117c0*/  STL [R1+0xf94], R142 ;  /* 0x000f948e01007387 */ /* 0x0109e80000100800 */
[----:B------:R-:W3:Y:S01]  /*117d0*/  LDL.LU.64 R128, [R1+0xfe8] ;  /* 0x000fe80001807983 */ /* 0x000ee20000300a00 */
[----:B-1----:R-:W-:-:S03]  /*117e0*/  IMAD.MOV.U32 R0, RZ, RZ, R143 ;  /* 0x000000ffff007224 */ /* 0x002fc600078e008f */
[----:B----4-:R-:W4:Y:S04]  /*117f0*/  LDL.LU.64 R142, [R1+0xff0] ;  /* 0x000ff000018e7983 */ /* 0x010f280000300a00 */
[----:B------:R1:W-:Y:S04]  /*11800*/  STL [R1+0xf90], R0 ;  /* 0x000f900001007387 */ /* 0x0003e80000100800 */
[----:B------:R-:W-:Y:S04]  /*11810*/  STL [R1+0xf9c], R122 ;  /* 0x000f9c7a01007387 */ /* 0x000fe80000100800 */
[----:B------:R-:W4:Y:S01]  /*11820*/  LDL.LU.64 R132, [R1+0xff8] ;  /* 0x000ff80001847983 */ /* 0x000f220000300a00 */
[----:B-1----:R-:W-:-:S03]  /*11830*/  IMAD.MOV.U32 R0, RZ, RZ, R123 ;  /* 0x000000ffff007224 */ /* 0x002fc600078e007b */
[----:B------:R-:W-:Y:S04]  /*11840*/  STL [R1+0xfa4], R130 ;  /* 0x000fa48201007387 */ /* 0x000fe80000100800 */
[----:B------:R1:W-:Y:S04]  /*11850*/  STL [R1+0xf98], R0 ;  /* 0x000f980001007387 */ /* 0x0003e80000100800 */
[----:B------:R-:W-:Y:S01]  /*11860*/  STL [R1+0xfac], R134 ;  /* 0x000fac8601007387 */ /* 0x000fe20000100800 */
[----:B-1----:R-:W-:-:S05]  /*11870*/  IMAD.MOV.U32 R0, RZ, RZ, R131 ;  /* 0x000000ffff007224 */ /* 0x002fca00078e0083 */
[----:B------:R1:W-:Y:S04]  /*11880*/  STL [R1+0xfa0], R0 ;  /* 0x000fa00001007387 */ /* 0x0003e80000100800 */
[----:B------:R-:W-:Y:S01]  /*11890*/  STL [R1+0xfb4], R136 ;  /* 0x000fb48801007387 */ /* 0x000fe20000100800 */
[----:B-1----:R-:W-:-:S05]  /*118a0*/  IMAD.MOV.U32 R0, RZ, RZ, R135 ;  /* 0x000000ffff007224 */ /* 0x002fca00078e0087 */
[----:B------:R1:W-:Y:S04]  /*118b0*/  STL [R1+0xfa8], R0 ;  /* 0x000fa80001007387 */ /* 0x0003e80000100800 */
[----:B------:R-:W4:Y:S01]  /*118c0*/  LDL.LU.64 R134, [R1+0x1010] ;  /* 0x0010100001867983 */ /* 0x000f220000300a00 */
[----:B-1----:R-:W-:-:S05]  /*118d0*/  IMAD.MOV.U32 R0, RZ, RZ, R137 ;  /* 0x000000ffff007224 */ /* 0x002fca00078e0089 */
[----:B------:R1:W-:Y:S04]  /*118e0*/  STL [R1+0xfb0], R0 ;  /* 0x000fb00001007387 */ /* 0x0003e80000100800 */
[----:B--2---:R2:W-:Y:S04]  /*118f0*/  STL [R1+0xfbc], R138 ;  /* 0x000fbc8a01007387 */ /* 0x0045e80000100800 */
[----:B------:R-:W4:Y:S01]  /*11900*/  LDL.LU.64 R130, [R1+0x1018] ;  /* 0x0010180001827983 */ /* 0x000f220000300a00 */
[----:B-1----:R-:W-:-:S03]  /*11910*/  IMAD.MOV.U32 R0, RZ, RZ, R139 ;  /* 0x000000ffff007224 */ /* 0x002fc600078e008b */
[----:B------:R-:W4:Y:S04]  /*11920*/  LDL.LU.64 R136, [R1+0x1020] ;  /* 0x0010200001887983 */ /* 0x000f280000300a00 */
[----:B------:R-:W-:Y:S04]  /*11930*/  STL [R1+0xfc4], R248 ;  /* 0x000fc4f801007387 */ /* 0x000fe80000100800 */
[----:B------:R3:W-:Y:S04]  /*11940*/  STL [R1+0xfb8], R0 ;  /* 0x000fb80001007387 */ /* 0x0007e80000100800 */
[----:B--2---:R-:W2:Y:S04]  /*11950*/  LDL.LU.64 R138, [R1+0x1028] ;  /* 0x00102800018a7983 */ /* 0x004ea80000300a00 */
[----:B------:R-:W-:Y:S01]  /*11960*/  STL [R1+0xfc0], R249 ;  /* 0x000fc0f901007387 */ /* 0x000fe20000100800 */
[----:B---3--:R-:W-:-:S03]  /*11970*/  IMAD.MOV.U32 R0, RZ, RZ, R141 ;  /* 0x000000ffff007224 */ /* 0x008fc600078e008d */
[----:B------:R1:W-:Y:S04]  /*11980*/  STL [R1+0xfcc], R140 ;  /* 0x000fcc8c01007387 */ /* 0x0003e80000100800 */
[----:B-1----:R-:W3:Y:S04]  /*11990*/  LDL.LU.64 R140, [R1+0x1030] ;  /* 0x00103000018c7983 */ /* 0x002ee80000300a00 */
[----:B------:R1:W-:Y:S04]  /*119a0*/  STL [R1+0xfc8], R0 ;  /* 0x000fc80001007387 */ /* 0x0003e80000100800 */
[----:B------:R-:W-:Y:S01]  /*119b0*/  STL [R1+0xfd4], R124 ;  /* 0x000fd47c01007387 */ /* 0x000fe20000100800 */
[----:B-1----:R-:W-:-:S03]  /*119c0*/  IMAD.MOV.U32 R0, RZ, RZ, R125 ;  /* 0x000000ffff007224 */ /* 0x002fc600078e007d */
[----:B------:R-:W-:Y:S04]  /*119d0*/  STL [R1+0xfdc], R126 ;  /* 0x000fdc7e01007387 */ /* 0x000fe80000100800 */
[----:B------:R1:W-:Y:S02]  /*119e0*/  STL [R1+0xfd0], R0 ;  /* 0x000fd00001007387 */ /* 0x0003e40000100800 */
[----:B-1----:R-:W-:Y:S02]  /*119f0*/  IMAD.MOV.U32 R0, RZ, RZ, R127 ;  /* 0x000000ffff007224 */ /* 0x002fe400078e007f */
[----:B------:R-:W-:Y:S04]  /*11a00*/  STL [R1+0xfe4], R128 ;  /* 0x000fe48001007387 */ /* 0x000fe80000100800 */
[----:B------:R1:W-:Y:S04]  /*11a10*/  STL [R1+0xfd8], R0 ;  /* 0x000fd80001007387 */ /* 0x0003e80000100800 */
[----:B----4-:R-:W-:Y:S01]  /*11a20*/  STL [R1+0xfec], R142 ;  /* 0x000fec8e01007387 */ /* 0x010fe20000100800 */
[----:B-1----:R-:W-:-:S05]  /*11a30*/  IMAD.MOV.U32 R0, RZ, RZ, R129 ;  /* 0x000000ffff007224 */ /* 0x002fca00078e0081 */
[----:B------:R1:W-:Y:S04]  /*11a40*/  STL [R1+0xfe0], R0 ;  /* 0x000fe00001007387 */ /* 0x0003e80000100800 */
[----:B------:R-:W-:Y:S01]  /*11a50*/  STL [R1+0xff4], R132 ;  /* 0x000ff48401007387 */ /* 0x000fe20000100800 */
[----:B-1----:R-:W-:-:S05]  /*11a60*/  IMAD.MOV.U32 R0, RZ, RZ, R143 ;  /* 0x000000ffff007224 */ /* 0x002fca00078e008f */
[----:B------:R1:W-:Y:S04]  /*11a70*/  STL [R1+0xfe8], R0 ;  /* 0x000fe80001007387 */ /* 0x0003e80000100800 */
[----:B------:R-:W4:Y:S01]  /*11a80*/  LDL.LU.64 R142, [R1+0x1050] ;  /* 0x00105000018e7983 */ /* 0x000f220000300a00 */
[----:B-1----:R-:W-:-:S03]  /*11a90*/  IMAD.MOV.U32 R0, RZ, RZ, R133 ;  /* 0x000000ffff007224 */ /* 0x002fc600078e0085 */
[----:B------:R-:W-:Y:S04]  /*11aa0*/  STL [R1+0xffc], R250 ;  /* 0x000ffcfa01007387 */ /* 0x000fe80000100800 */
[----:B------:R1:W-:Y:S04]  /*11ab0*/  STL [R1+0xff0], R0 ;  /* 0x000ff00001007387 */ /* 0x0003e80000100800 */
[----:B------:R-:W-:Y:S04]  /*11ac0*/  STL [R1+0xff8], R251 ;  /* 0x000ff8fb01007387 */ /* 0x000fe80000100800 */
[----:B------:R-:W-:Y:S04]  /*11ad0*/  STL [R1+0x1004], R240 ;  /* 0x001004f001007387 */ /* 0x000fe80000100800 */
[----:B------:R-:W4:Y:S04]  /*11ae0*/  LDL.LU.64 R132, [R1+0x1060] ;  /* 0x0010600001847983 */ /* 0x000f280000300a00 */
[----:B------:R-:W-:Y:S01]  /*11af0*/  STL [R1+0x1000], R241 ;  /* 0x001000f101007387 */ /* 0x000fe20000100800 */
[----:B-1----:R-:W-:-:S03]  /*11b00*/  IMAD.MOV.U32 R0, RZ, RZ, R135 ;  /* 0x000000ffff007224 */ /* 0x002fc600078e0087 */
[----:B------:R1:W-:Y:S04]  /*11b10*/  STL [R1+0x100c], R134 ;  /* 0x00100c8601007387 */ /* 0x0003e80000100800 */
[----:B------:R-:W-:Y:S04]  /*11b20*/  STL [R1+0x1014], R130 ;  /* 0x0010148201007387 */ /* 0x000fe80000100800 */
[----:B------:R2:W-:Y:S04]  /*11b30*/  STL [R1+0x1008], R0 ;  /* 0x0010080001007387 */ /* 0x0005e80000100800 */
[----:B-1----:R-:W4:Y:S01]  /*11b40*/  LDL.LU.64 R134, [R1+0x1070] ;  /* 0x0010700001867983 */ /* 0x002f220000300a00 */
[----:B--2---:R-:W-:-:S03]  /*11b50*/  IMAD.MOV.U32 R0, RZ, RZ, R131 ;  /* 0x000000ffff007224 */ /* 0x004fc600078e0083 */
[----:B------:R-:W-:Y:S04]  /*11b60*/  STL [R1+0x101c], R136 ;  /* 0x00101c8801007387 */ /* 0x000fe80000100800 */
[----:B------:R1:W-:Y:S04]  /*11b70*/  STL [R1+0x1010], R0 ;  /* 0x0010100001007387 */ /* 0x0003e80000100800 */
[----:B------:R-:W-:Y:S01]  /*11b80*/  STL [R1+0x1024], R138 ;  /* 0x0010248a01007387 */ /* 0x000fe20000100800 */
[----:B-1----:R-:W-:-:S05]  /*11b90*/  IMAD.MOV.U32 R0, RZ, RZ, R137 ;  /* 0x000000ffff007224 */ /* 0x002fca00078e0089 */
[----:B------:R1:W-:Y:S04]  /*11ba0*/  STL [R1+0x1018], R0 ;  /* 0x0010180001007387 */ /* 0x0003e80000100800 */
[----:B------:R-:W2:Y:S01]  /*11bb0*/  LDL.LU.64 R136, [R1+0x1080] ;  /* 0x0010800001887983 */ /* 0x000ea20000300a00 */
[----:B-1----:R-:W-:-:S05]  /*11bc0*/  IMAD.MOV.U32 R0, RZ, RZ, R139 ;  /* 0x000000ffff007224 */ /* 0x002fca00078e008b */
[----:B------:R1:W-:Y:S04]  /*11bd0*/  STL [R1+0x1020], R0 ;  /* 0x0010200001007387 */ /* 0x0003e80000100800 */
[----:B---3--:R3:W-:Y:S01]  /*11be0*/  STL [R1+0x102c], R140 ;  /* 0x00102c8c01007387 */ /* 0x0087e20000100800 */
[----:B-1----:R-:W-:-:S03]  /*11bf0*/  IMAD.MOV.U32 R0, RZ, RZ, R141 ;  /* 0x000000ffff007224 */ /* 0x002fc600078e008d */
[----:B------:R-:W-:Y:S04]  /*11c00*/  STL [R1+0x1034], R242 ;  /* 0x001034f201007387 */ /* 0x000fe80000100800 */
[----:B------:R4:W-:Y:S04]  /*11c10*/  STL [R1+0x1028], R0 ;  /* 0x0010280001007387 */ /* 0x0009e80000100800 */
[----:B------:R-:W2:Y:S04]  /*11c20*/  LDL.LU.64 R138, [R1+0x1090] ;  /* 0x00109000018a7983 */ /* 0x000ea80000300a00 */
[----:B------:R-:W-:Y:S04]  /*11c30*/  STL [R1+0x1030], R243 ;  /* 0x001030f301007387 */ /* 0x000fe80000100800 */
[----:B------:R-:W-:Y:S04]  /*11c40*/  STL [R1+0x103c], R246 ;  /* 0x00103cf601007387 */ /* 0x000fe80000100800 */
[----:B------:R-:W-:Y:S04]  /*11c50*/  STL [R1+0x1038], R247 ;  /* 0x001038f701007387 */ /* 0x000fe80000100800 */
[----:B------:R-:W-:Y:S04]  /*11c60*/  STL [R1+0x1044], R152 ;  /* 0x0010449801007387 */ /* 0x000fe80000100800 */
[----:B---3--:R-:W3:Y:S04]  /*11c70*/  LDL.LU.64 R140, [R1+0x10a0] ;  /* 0x0010a000018c7983 */ /* 0x008ee80000300a00 */
[----:B------:R-:W-:Y:S01]  /*11c80*/  STL [R1+0x1040], R153 ;  /* 0x0010409901007387 */ /* 0x000fe20000100800 */
[----:B----4-:R-:W-:-:S03]  /*11c90*/  IMAD.MOV.U32 R0, RZ, RZ, R143 ;  /* 0x000000ffff007224 */ /* 0x010fc600078e008f */
[----:B------:R1:W-:Y:S04]  /*11ca0*/  STL [R1+0x104c], R142 ;  /* 0x00104c8e01007387 */ /* 0x0003e80000100800 */
[----:B------:R-:W-:Y:S04]  /*11cb0*/  STL [R1+0x1054], R154 ;  /* 0x0010549a01007387 */ /* 0x000fe80000100800 */
[----:B------:R4:W-:Y:S04]  /*11cc0*/  STL [R1+0x1048], R0 ;  /* 0x0010480001007387 */ /* 0x0009e80000100800 */
[----:B-1----:R-:W3:Y:S04]  /*11cd0*/  LDL.LU.64 R142, [R1+0x10b0] ;  /* 0x0010b000018e7983 */ /* 0x002ee80000300a00 */
        /* <DEDUP_REMOVED lines=11> */
[----:B-1----:R-:W4:Y:S04]  /*11d90*/  LDL.LU.64 R134, [R1+0x10d0] ;  /* 0x0010d00001867983 */ /* 0x002f280000300a00 */
[----:B------:R-:W-:Y:S01]  /*11da0*/  STL [R1+0x1070], R159 ;  /* 0x0010709f01007387 */ /* 0x000fe20000100800 */
[----:B--2---:R-:W-:-:S03]  /*11db0*/  IMAD.MOV.U32 R0, RZ, RZ, R137 ;  /* 0x000000ffff007224 */ /* 0x004fc600078e0089 */
[----:B------:R1:W-:Y:S04]  /*11dc0*/  STL [R1+0x107c], R136 ;  /* 0x00107c8801007387 */ /* 0x0003e80000100800 */
[----:B------:R2:W-:Y:S04]  /*11dd0*/  STL [R1+0x1078], R0 ;  /* 0x0010780001007387 */ /* 0x0005e80000100800 */
[----:B------:R-:W-:Y:S04]  /*11de0*/  STL [R1+0x1084], R160 ;  /* 0x001084a001007387 */ /* 0x000fe80000100800 */
[----:B-1----:R-:W4:Y:S04]  /*11df0*/  LDL.LU.64 R136, [R1+0x10e0] ;  /* 0x0010e00001887983 */ /* 0x002f280000300a00 */
[----:B------:R-:W-:Y:S01]  /*11e00*/  STL [R1+0x1080], R161 ;  /* 0x001080a101007387 */ /* 0x000fe20000100800 */
[----:B--2---:R-:W-:-:S03]  /*11e10*/  IMAD.MOV.U32 R0, RZ, RZ, R139 ;  /* 0x000000ffff007224 */ /* 0x004fc600078e008b */
[----:B------:R1:W-:Y:S04]  /*11e20*/  STL [R1+0x108c], R138 ;  /* 0x00108c8a01007387 */ /* 0x0003e80000100800 */
[----:B------:R-:W-:Y:S04]  /*11e30*/  STL [R1+0x1094], R162 ;  /* 0x001094a201007387 */ /* 0x000fe80000100800 */
[----:B------:R3:W-:Y:S04]  /*11e40*/  STL [R1+0x1088], R0 ;  /* 0x0010880001007387 */ /* 0x0007e80000100800 */
[----:B-1----:R-:W2:Y:S04]  /*11e50*/  LDL.LU.64 R138, [R1+0x10f0] ;  /* 0x0010f000018a7983 */ /* 0x002ea80000300a00 */
[----:B------:R-:W-:Y:S01]  /*11e60*/  STL [R1+0x1090], R163 ;  /* 0x001090a301007387 */ /* 0x000fe20000100800 */
[----:B---3--:R-:W-:-:S03]  /*11e70*/  IMAD.MOV.U32 R0, RZ, RZ, R141 ;  /* 0x000000ffff007224 */ /* 0x008fc600078e008d */
        /* <DEDUP_REMOVED lines=15> */
[----:B-1----:R-:W3:Y:S04]  /*11f70*/  LDL.LU.64 R132, [R1+0x1120] ;  /* 0x0011200001847983 */ /* 0x002ee80000300a00 */
[----:B------:R-:W-:Y:S01]  /*11f80*/  STL [R1+0x10c0], R169 ;  /* 0x0010c0a901007387 */ /* 0x000fe20000100800 */
[----:B----4-:R-:W-:-:S03]  /*11f90*/  IMAD.MOV.U32 R0, RZ, RZ, R135 ;  /* 0x000000ffff007224 */ /* 0x010fc600078e0087 */
[----:B------:R1:W-:Y:S04]  /*11fa0*/  STL [R1+0x10cc], R134 ;  /* 0x0010cc8601007387 */ /* 0x0003e80000100800 */
[----:B-1----:R-:W4:Y:S04]  /*11fb0*/  LDL.LU.64 R134, [R1+0x1130] ;  /* 0x0011300001867983 */ /* 0x002f280000300a00 */
[----:B------:R1:W-:Y:S04]  /*11fc0*/  STL [R1+0x10c8], R0 ;  /* 0x0010c80001007387 */ /* 0x0003e80000100800 */
[----:B------:R-:W-:Y:S04]  /*11fd0*/  STL [R1+0x10d4], R170 ;  /* 0x0010d4aa01007387 */ /* 0x000fe80000100800 */
[----:B------:R-:W-:Y:S01]  /*11fe0*/  STL [R1+0x10d0], R171 ;  /* 0x0010d0ab01007387 */ /* 0x000fe20000100800 */
[----:B-1----:R-:W-:-:S03]  /*11ff0*/  IMAD.MOV.U32 R0, RZ, RZ, R137 ;  /* 0x000000ffff007224 */ /* 0x002fc600078e0089 */
[----:B------:R1:W-:Y:S04]  /*12000*/  STL [R1+0x10dc], R136 ;  /* 0x0010dc8801007387 */ /* 0x0003e80000100800 */
[----:B------:R-:W-:Y:S04]  /*12010*/  STL [R1+0x10e4], R172 ;  /* 0x0010e4ac01007387 */ /* 0x000fe80000100800 */
[----:B------:R2:W-:Y:S04]  /*12020*/  STL [R1+0x10d8], R0 ;  /* 0x0010d80001007387 */ /* 0x0005e80000100800 */
[----:B-1----:R-:W4:Y:S04]  /*12030*/  LDL.LU.64 R136, [R1+0x1140] ;  /* 0x0011400001887983 */ /* 0x002f280000300a00 */
[----:B------:R-:W-:Y:S01]  /*12040*/  STL [R1+0x10e0], R173 ;  /* 0x0010e0ad01007387 */ /* 0x000fe20000100800 */
[----:B--2---:R-:W-:-:S03]  /*12050*/  IMAD.MOV.U32 R0, RZ, RZ, R139 ;  /* 0x000000ffff007224 */ /* 0x004fc600078e008b */
        /* <DEDUP_REMOVED lines=19> */
[----:B------:R4:W-:Y:S04]  /*12190*/  STL [R1+0x1118], R0 ;  /* 0x0011180001007387 */ /* 0x0009e80000100800 */
[----:B-1----:R-:W3:Y:S04]  /*121a0*/  LDL.LU.64 R132, [R1+0x1180] ;  /* 0x0011800001847983 */ /* 0x002ee80000300a00 */
[----:B------:R-:W-:Y:S04]  /*121b0*/  STL [R1+0x1124], R178 ;  /* 0x001124b201007387 */ /* 0x000fe80000100800 */
        /* <DEDUP_REMOVED lines=23> */
[----:B------:R-:W-:Y:S04]  /*12330*/  STL [R1+0x1160], R187 ;  /* 0x001160bb01007387 */ /* 0x000fe80000100800 */
[----:B-1----:R-:W3:Y:S04]  /*12340*/  LDL.LU.64 R140, [R1+0x11c0] ;  /* 0x0011c000018c7983 */ /* 0x002ee80000300a00 */
[----:B--2---:R1:W-:Y:S01]  /*12350*/  STL [R1+0x116c], R142 ;  /* 0x00116c8e01007387 */ /* 0x0043e20000100800 */
[----:B----4-:R-:W-:-:S03]  /*12360*/  IMAD.MOV.U32 R0, RZ, RZ, R143 ;  /* 0x000000ffff007224 */ /* 0x010fc600078e008f */
[----:B-1----:R-:W2:Y:S04]  /*12370*/  LDL.LU.64 R142, [R1+0x11d0] ;  /* 0x0011d000018e7983 */ /* 0x002ea80000300a00 */
[----:B------:R3:W-:Y:S04]  /*12380*/  STL [R1+0x1168], R0 ;  /* 0x0011680001007387 */ /* 0x0007e80000100800 */
[----:B------:R-:W-:Y:S04]  /*12390*/  STL [R1+0x1174], R188 ;  /* 0x001174bc01007387 */ /* 0x000fe80000100800 */
[----:B------:R-:W-:Y:S01]  /*123a0*/  STL [R1+0x1170], R189 ;  /* 0x001170bd01007387 */ /* 0x000fe20000100800 */
[----:B---3--:R-:W-:-:S03]  /*123b0*/  IMAD.MOV.U32 R0, RZ, RZ, R133 ;  /* 0x000000ffff007224 */ /* 0x008fc600078e0085 */
[----:B------:R-:W-:Y:S04]  /*123c0*/  STL [R1+0x117c], R132 ;  /* 0x00117c8401007387 */ /* 0x000fe80000100800 */
[----:B------:R-:W-:Y:S04]  /*123d0*/  STL [R1+0x1184], R190 ;  /* 0x001184be01007387 */ /* 0x000fe80000100800 */
[----:B------:R1:W-:Y:S04]  /*123e0*/  STL [R1+0x1178], R0 ;  /* 0x0011780001007387 */ /* 0x0003e80000100800 */
[----:B------:R-:W-:Y:S04]  /*123f0*/  STL [R1+0x1180], R191 ;  /* 0x001180bf01007387 */ /* 0x000fe80000100800 */
[----:B------:R-:W3:Y:S01]  /*12400*/  LDL.LU.64 R130, [R1+0x11e0] ;  /* 0x0011e00001827983 */ /* 0x000ee20000300a00 */
[----:B-1----:R-:W-:-:S03]  /*12410*/  IMAD.MOV.U32 R0, RZ, RZ, R135 ;  /* 0x000000ffff007224 */ /* 0x002fc600078e0087 */
[----:B------:R-:W-:Y:S04]  /*12420*/  STL [R1+0x118c], R134 ;  /* 0x00118c8601007387 */ /* 0x000fe80000100800 */
[----:B------:R-:W-:Y:S04]  /*12430*/  STL [R1+0x1194], R12 ;  /* 0x0011940c01007387 */ /* 0x000fe80000100800 */
[----:B------:R1:W-:Y:S04]  /*12440*/  STL [R1+0x1188], R0 ;  /* 0x0011880001007387 */ /* 0x0003e80000100800 */
[----:B------:R-:W4:Y:S04]  /*12450*/  LDL.LU.64 R132, [R1+0x11f0] ;  /* 0x0011f00001847983 */ /* 0x000f280000300a00 */
[----:B------:R-:W-:Y:S01]  /*12460*/  STL [R1+0x1190], R13 ;  /* 0x0011900d01007387 */ /* 0x000fe20000100800 */
[----:B-1----:R-:W-:-:S03]  /*12470*/  IMAD.MOV.U32 R0, RZ, RZ, R137 ;  /* 0x000000ffff007224 */ /* 0x002fc600078e0089 */
[----:B------:R-:W-:Y:S04]  /*12480*/  STL [R1+0x119c], R136 ;  /* 0x00119c8801007387 */ /* 0x000fe80000100800 */
[----:B------:R-:W4:Y:S04]  /*12490*/  LDL.LU.64 R134, [R1+0x1200] ;  /* 0x0012000001867983 */ /* 0x000f280000300a00 */
[----:B------:R1:W-:Y:S04]  /*124a0*/  STL [R1+0x1198], R0 ;  /* 0x0011980001007387 */ /* 0x0003e80000100800 */
[----:B------:R-:W-:Y:S04]  /*124b0*/  STL [R1+0x11a4], R192 ;  /* 0x0011a4c001007387 */ /* 0x000fe80000100800 */
[----:B------:R-:W-:Y:S04]  /*124c0*/  STL [R1+0x11a0], R193 ;  /* 0x0011a0c101007387 */ /* 0x000fe80000100800 */
[----:B------:R1:W-:Y:S02]  /*124d0*/  STL [R1+0x11ac], R138 ;  /* 0x0011ac8a01007387 */ /* 0x0003e40000100800 */
[----:B-1----:R-:W-:-:S02]  /*124e0*/  IMAD.MOV.U32 R0, RZ, RZ, R139 ;  /* 0x000000ffff007224 */ /* 0x002fc400078e008b */
[----:B------:R-:W4:Y:S04]  /*124f0*/  LDL.LU.64 R136, [R1+0x1210] ;  /* 0x0012100001887983 */ /* 0x000f280000300a00 */
[----:B------:R-:W-:Y:S04]  /*12500*/  STL [R1+0x11b4], R194 ;  /* 0x0011b4c201007387 */ /* 0x000fe80000100800 */
[----:B------:R1:W-:Y:S04]  /*12510*/  STL [R1+0x11a8], R0 ;  /* 0x0011a80001007387 */ /* 0x0003e80000100800 */
[----:B------:R-:W-:Y:S04]  /*12520*/  STL [R1+0x11b0], R195 ;  /* 0x0011b0c301007387 */ /* 0x000fe80000100800 */
[----:B------:R-:W4:Y:S01]  /*12530*/  LDL.LU.64 R138, [R1+0x1220] ;  /* 0x00122000018a7983 */ /* 0x000f220000300a00 */
[----:B-1----:R-:W-:-:S03]  /*12540*/  IMAD.MOV.U32 R0, RZ, RZ, R141 ;  /* 0x000000ffff007224 */ /* 0x002fc600078e008d */
[----:B------:R1:W-:Y:S04]  /*12550*/  STL [R1+0x11bc], R140 ;  /* 0x0011bc8c01007387 */ /* 0x0003e80000100800 */
[----:B------:R-:W-:Y:S04]  /*12560*/  STL [R1+0x11c4], R196 ;  /* 0x0011c4c401007387 */ /* 0x000fe80000100800 */
[----:B------:R2:W-:Y:S04]  /*12570*/  STL [R1+0x11b8], R0 ;  /* 0x0011b80001007387 */ /* 0x0005e80000100800 */
[----:B-1----:R-:W4:Y:S04]  /*12580*/  LDL.LU.64 R140, [R1+0x1230] ;  /* 0x00123000018c7983 */ /* 0x002f280000300a00 */
[----:B------:R-:W-:Y:S04]  /*12590*/  STL [R1+0x11c0], R197 ;  /* 0x0011c0c501007387 */ /* 0x000fe80000100800 */
[----:B--2---:R1:W-:Y:S01]  /*125a0*/  STL [R1+0x11cc], R142 ;  /* 0x0011cc8e01007387 */ /* 0x0043e20000100800 */
[----:B------:R-:W-:-:S03]  /*125b0*/  IMAD.MOV.U32 R0, RZ, RZ, R143 ;  /* 0x000000ffff007224 */ /* 0x000fc600078e008f */
        /* <DEDUP_REMOVED lines=8> */
[----:B------:R-:W-:Y:S01]  /*12640*/  STL [R1+0x11e0], R201 ;  /* 0x0011e0c901007387 */ /* 0x000fe20000100800 */
[----:B----4-:R-:W-:-:S03]  /*12650*/  IMAD.MOV.U32 R0, RZ, RZ, R133 ;  /* 0x000000ffff007224 */ /* 0x010fc600078e0085 */
[----:B------:R-:W-:Y:S04]  /*12660*/  STL [R1+0x11ec], R132 ;  /* 0x0011ec8401007387 */ /* 0x000fe80000100800 */
[----:B------:R-:W-:Y:S04]  /*12670*/  STL [R1+0x11f4], R202 ;  /* 0x0011f4ca01007387 */ /* 0x000fe80000100800 */
[----:B------:R1:W-:Y:S04]  /*12680*/  STL [R1+0x11e8], R0 ;  /* 0x0011e80001007387 */ /* 0x0003e80000100800 */
[----:B------:R-:W-:Y:S01]  /*12690*/  STL [R1+0x11f0], R203 ;  /* 0x0011f0cb01007387 */ /* 0x000fe20000100800 */
[----:B-1----:R-:W-:-:S03]  /*126a0*/  IMAD.MOV.U32 R0, RZ, RZ, R135 ;  /* 0x000000ffff007224 */ /* 0x002fc600078e0087 */
        /* <DEDUP_REMOVED lines=17> */
[----:B------:R-:W-:Y:S04]  /*127c0*/  STL [R1+0x1228], R0 ;  /* 0x0012280001007387 */ /* 0x000fe80000100800 */
[----:B------:R-:W-:Y:S01]  /*127d0*/  STL [R1+0x1230], R15 ;  /* 0x0012300f01007387 */ /* 0x000fe20000100800 */
[----:B--2---:R-:W-:-:S03]  /*127e0*/  IMAD.MOV.U32 R4, RZ, RZ, R143 ;  /* 0x000000ffff047224 */ /* 0x004fc600078e008f */
[----:B------:R-:W-:Y:S04]  /*127f0*/  STL [R1+0x123c], R142 ;  /* 0x00123c8e01007387 */ /* 0x000fe80000100800 */
[----:B------:R-:W-:Y:S04]  /*12800*/  STL [R1+0x1238], R4 ;  /* 0x0012380401007387 */ /* 0x000fe80000100800 */
[----:B------:R-:W-:Y:S04]  /*12810*/  STL.64 [R1+0xe28], R210 ;  /* 0x000e28d201007387 */ /* 0x000fe80000100a00 */
[----:B------:R-:W2:Y:S04]  /*12820*/  LDL.LU.64 R10, [R1+0x12f8] ;  /* 0x0012f800010a7983 */ /* 0x000ea80000300a00 */
[----:B------:R-:W-:Y:S04]  /*12830*/  STL.64 [R1+0xe18], R212 ;  /* 0x000e18d401007387 */ /* 0x000fe80000100a00 */
[----:B--2---:R1:W-:Y:S04]  /*12840*/  STL.64 [R1+0xe20], R10 ;  /* 0x000e200a01007387 */ /* 0x0043e80000100a00 */
[----:B-1----:R-:W2:Y:S04]  /*12850*/  LDL.LU.64 R10, [R1+0x1300] ;  /* 0x00130000010a7983 */ /* 0x002ea80000300a00 */
[----:B------:R-:W-:Y:S04]  /*12860*/  STL.64 [R1+0xe08], R214 ;  /* 0x000e08d601007387 */ /* 0x000fe80000100a00 */
[----:B--2---:R1:W-:Y:S04]  /*12870*/  STL.64 [R1+0xe10], R10 ;  /* 0x000e100a01007387 */ /* 0x0043e80000100a00 */
[----:B-1----:R-:W2:Y:S01]  /*12880*/  LDL.LU.64 R10, [R1+0x1308] ;  /* 0x00130800010a7983 */ /* 0x002ea20000300a00 */
[----:B------:R-:W-:-:S03]  /*12890*/  IMAD.MOV.U32 R242, RZ, RZ, R220 ;  /* 0x000000fffff27224 */ /* 0x000fc600078e00dc */
[----:B------:R1:W5:Y:S01]  /*128a0*/  LDL.LU.64 R248, [R1+0x1310] ;  /* 0x0013100001f87983 */ /* 0x0003620000300a00 */
[----:B------:R-:W-:Y:S02]  /*128b0*/  IMAD.MOV.U32 R243, RZ, RZ, R221 ;  /* 0x000000fffff37224 */ /* 0x000fe400078e00dd */
[----:B------:R-:W-:Y:S02]  /*128c0*/  IMAD.MOV.U32 R250, RZ, RZ, R216 ;  /* 0x000000fffffa7224 */ /* 0x000fe400078e00d8 */
[----:B------:R-:W-:Y:S02]  /*128d0*/  IMAD.MOV.U32 R251, RZ, RZ, R217 ;  /* 0x000000fffffb7224 */ /* 0x000fe400078e00d9 */
[----:B------:R-:W-:Y:S02]  /*128e0*/  IMAD.MOV.U32 R240, RZ, RZ, R236 ;  /* 0x000000fffff07224 */ /* 0x000fe400078e00ec */
[----:B------:R-:W-:Y:S02]  /*128f0*/  IMAD.MOV.U32 R241, RZ, RZ, R237 ;  /* 0x000000fffff17224 */ /* 0x000fe400078e00ed */
[----:B------:R-:W-:-:S02]  /*12900*/  IMAD.MOV.U32 R236, RZ, RZ, R232 ;  /* 0x000000ffffec7224 */ /* 0x000fc400078e00e8 */
        /* <DEDUP_REMOVED lines=12> */
[----:B------:R-:W-:Y:S01]  /*129d0*/  IMAD.MOV.U32 R227, RZ, RZ, R17 ;  /* 0x000000ffffe37224 */ /* 0x000fe200078e0011 */
[----:B--2---:R2:W-:Y:S04]  /*129e0*/  STL.64 [R1+0xe00], R10 ;  /* 0x000e000a01007387 */ /* 0x0045e80000100a00 */
[----:B------:R1:W5:Y:S04]  /*129f0*/  LDL.LU.64 R244, [R1+0x1318] ;  /* 0x0013180001f47983 */ /* 0x0003680000300a00 */
        /* <DEDUP_REMOVED lines=34> */
[----:B--2---:R1:W5:Y:S04]  /*12c20*/  LDL.LU.64 R10, [R1+0x12e8] ;  /* 0x0012e800010a7983 */ /* 0x0043680000300a00 */
[----:B------:R-:W-:Y:S04]  /*12c30*/  STL [R1+0xc00], RZ ;  /* 0x000c00ff01007387 */ /* 0x000fe80000100800 */
        /* <DEDUP_REMOVED lines=767> */
[----:B------:R-:W-:Y:S04]  /*15c30*/  STL [R1], RZ ;  /* 0x000000ff01007387 */ /* 0x000fe80000100800 */
        /* <DEDUP_REMOVED lines=110> */
[----:B------:R-:W-:Y:S01]  /*16320*/  STL [R1+0x1bc], RZ ;  /* 0x0001bcff01007387 */ /* 0x000fe20000100800 */
[----:B------:R-:W-:-:S03]  /*16330*/  SHF.R.S32.HI R0, RZ, 0x1f, R252 ;  /* 0x0000001fff007819 */ /* 0x000fc600000114fc */
[----:B------:R-:W-:Y:S04]  /*16340*/  STL [R1+0x1c0], RZ ;  /* 0x0001c0ff01007387 */ /* 0x000fe80000100800 */
[----:B------:R-:W-:Y:S04]  /*16350*/  STL [R1+0x1c4], RZ ;  /* 0x0001c4ff01007387 */ /* 0x000fe80000100800 */
[----:B------:R-:W-:Y:S04]  /*16360*/  STL [R1+0x1c8], RZ ;  /* 0x0001c8ff01007387 */ /* 0x000fe80000100800 */
[----:B------:R-:W-:Y:S01]  /*16370*/  STL [R1+0x1cc], RZ ;  /* 0x0001ccff01007387 */ /* 0x000fe20000100800 */
[----:B------:R-:W-:-:S03]  /*16380*/  LEA.HI R3, R0, R252, RZ, 0x5 ;  /* 0x000000fc00037211 */ /* 0x000fc600078f28ff */
        /* <DEDUP_REMOVED lines=13> */
[----:B------:R2:W-:Y:S02]  /*16460*/  STL [R1+0x12b8], R3 ;  /* 0x0012b80301007387 */ /* 0x0005e40000100800 */
[----:B--2---:R-:W-:-:S05]  /*16470*/  VIADD R3, R3, 0xfffffffe ;  /* 0xfffffffe03037836 */ /* 0x004fca0000000000 */
[----:B------:R1:W-:Y:S01]  /*16480*/  STL [R1+0x12d0], R3 ;  /* 0x0012d00301007387 */ /* 0x0003e20000100800 */
[----:B------:R-:W-:Y:S02]  /*16490*/  SHF.R.S32.HI R4, RZ, 0x1f, R5 ;  /* 0x0000001fff047819 */ /* 0x000fe40000011405 */
[----:B------:R-:W-:Y:S01]  /*164a0*/  SHF.R.S32.HI R0, RZ, 0x1f, R2 ;  /* 0x0000001fff007819 */ /* 0x000fe20000011402 */
[----:B------:R-:W-:Y:S01]  /*164b0*/  IMAD.MOV.U32 R246, RZ, RZ, R218 ;  /* 0x000000fffff67224 */ /* 0x000fe200078e00da */
[C---:B------:R-:W-:Y:S01]  /*164c0*/  SHF.L.U64.HI R4, R5.reuse, 0x2, R4 ;  /* 0x0000000205047819 */ /* 0x040fe20000010204 */
[----:B------:R-:W-:Y:S01]  /*164d0*/  IMAD.MOV.U32 R247, RZ, RZ, R219 ;  /* 0x000000fffff77224 */ /* 0x000fe200078e00db */
[C---:B------:R-:W-:Y:S01]  /*164e0*/  SHF.L.U64.HI R0, R2.reuse, 0x2, R0 ;  /* 0x0000000202007819 */ /* 0x040fe20000010200 */
[----:B------:R-:W-:Y:S01]  /*164f0*/  IMAD.MOV.U32 R218, RZ, RZ, R144 ;  /* 0x000000ffffda7224 */ /* 0x000fe200078e0090 */
[----:B------:R-:W-:Y:S01]  /*16500*/  CS2R R24, SRZ ;  /* 0x0000000000187805 */ /* 0x000fe2000001ff00 */
        /* <DEDUP_REMOVED lines=14> */
[----:B------:R-:W-:Y:S01]  /*165f0*/  IMAD.SHL.U32 R5, R5, 0x4, RZ ;  /* 0x0000000405057824 */ /* 0x000fe200078e00ff */
[----:B------:R-:W-:Y:S01]  /*16600*/  CS2R R40, SRZ ;  /* 0x0000000000287805 */ /* 0x000fe2000001ff00 */
[----:B------:R-:W-:Y:S01]  /*16610*/  IMAD.SHL.U32 R2, R2, 0x4, RZ ;  /* 0x0000000402027824 */ /* 0x000fe200078e00ff */
[----:B------:R-:W-:Y:S01]  /*16620*/  CS2R R42, SRZ ;  /* 0x00000000002a7805 */ /* 0x000fe2000001ff00 */
[----:B------:R-:W-:Y:S01]  /*16630*/  IMAD.MOV.U32 R252, RZ, RZ, RZ ;  /* 0x000000fffffc7224 */ /* 0x000fe200078e00ff */
        /* <DEDUP_REMOVED lines=53> */
[----:B------:R-:W-:Y:S01]  /*16990*/  CS2R R150, SRZ ;  /* 0x0000000000967805 */ /* 0x000fe2000001ff00 */
[----:B------:R-:W-:Y:S01]  /*169a0*/  UMOV UR5, 0x1 ;  /* 0x0000000100057882 */ /* 0x000fe20000000000 */
[----:B-1----:R-:W-:-:S05]  /*169b0*/  UMOV UR44, 0xffffffff ;  /* 0xffffffff002c7882 */ /* 0x002fca0000000000 */
.L_x_1:
[----:B------:R-:W-:Y:S01]  /*169c0*/  STL.64 [R1+0x1988], R250 ;  /* 0x001988fa01007387 */ /* 0x000fe20000100a00 */
[----:B------:R-:W-:Y:S01]  /*169d0*/  UIADD3 UR44, UR44, 0x1, URZ ;  /* 0x000000012c2c7890 */ /* 0x000fe2000fffe03f */
[----:B------:R-:W-:-:S04]  /*169e0*/  DEPBAR.LE SB0, 0x2 ;  /* 0x000080800000791a */ /* 0x000fc80000000000 */
[----:B-----5:R-:W-:Y:S01]  /*169f0*/  STL.64 [R1+0x1980], R248 ;  /* 0x001980f801007387 */ /* 0x020fe20000100a00 */
[----:B------:R-:W-:Y:S01]  /*16a00*/  UMOV UR43, 0x40000040 ;  /* 0x40000040002b7882 */ /* 0x000fe20000000000 */
[----:B------:R-:W-:Y:S01]  /*16a10*/  UMOV UR41, 0x40000040 ;  /* 0x4000004000297882 */ /* 0x000fe20000000000 */
[----:B------:R-:W1:Y:S01]  /*16a20*/  LDC R3, c[0x0][0x230] ;  /* 0x00008c00ff037b82 */ /* 0x000e620000000800 */
        /* <DEDUP_REMOVED lines=62> */
[----:B--2---:R-:W2:Y:S04]  /*16e10*/  LDL.LU.64 R124, [R1+0xa00] ;  /* 0x000a0000017c7983 */ /* 0x004ea80000300a00 */
[----:B------:R-:W3:Y:S04]  /*16e20*/  LDL.LU.64 R126, [R1+0xa08] ;  /* 0x000a0800017e7983 */ /* 0x000ee80000300a00 */
[----:B------:R-:W4:Y:S04]  /*16e30*/  LDL.LU.64 R128, [R1+0xa10] ;  /* 0x000a100001807983 */ /* 0x000f280000300a00 */
[----:B------:R-:W2:Y:S04]  /*16e40*/  LDL.LU.64 R130, [R1+0xa18] ;  /* 0x000a180001827983 */ /* 0x000ea80000300a00 */
        /* <DEDUP_REMOVED lines=9> */
[----:B------:R-:W3:Y:S01]  /*16ee0*/  LDL.LU.64 R150, [R1+0xa68] ;  /* 0x000a680001967983 */ /* 0x000ee20000300a00 */
[----:B------:R-:W-:Y:S01]  /*16ef0*/  UISETP.GT.AND UP0, UPT, UR44, 0x2, UPT ;  /* 0x000000022c00788c */ /* 0x000fe2000bf04270 */
[----:B------:R-:W-:Y:S06]  /*16f00*/  BAR.SYNC.DEFER_BLOCKING 0x0 ;  /* 0x0000000000007b1d */ /* 0x000fec0000010000 */
[----:B---3--:R-:W-:Y:S04]  /*16f10*/  STL.64 [R1+0x2188], R150 ;  /* 0x0021889601007387 */ /* 0x008fe80000100a00 */
[----:B--2---:R-:W-:Y:S04]  /*16f20*/  STL.64 [R1+0x2180], R148 ;  /* 0x0021809401007387 */ /* 0x004fe80000100a00 */
[----:B----4-:R-:W-:Y:S04]  /*16f30*/  STL.64 [R1+0x2178], R146 ;  /* 0x0021789201007387 */ /* 0x010fe80000100a00 */
        /* <DEDUP_REMOVED lines=62> */
[----:B------:R-:W2:Y:S04]  /*17320*/  LDL.LU.64 R26, [R1+0xc08] ;  /* 0x000c0800011a7983 */ /* 0x000ea80000300a00 */
        /* <DEDUP_REMOVED lines=61> */
[----:B------:R-:W2:Y:S01]  /*17700*/  LDL.LU.64 R150, [R1+0xdf8] ;  /* 0x000df80001967983 */ /* 0x000ea20000300a00 */
[----:B------:R-:W-:-:S03]  /*17710*/  USEL UR44, UR44, URZ, !UP0 ;  /* 0x0000003f2c2c7287 */ /* 0x000fc6000c000000 */
[----:B------:R-:W3:Y:S01]  /*17720*/  LDL.LU.64 R152, [R1+0xa70] ;  /* 0x000a700001987983 */ /* 0x000ee20000300a00 */
[----:B------:R-:W-:Y:S02]  /*17730*/  ULEA UR8, UR44, UR4, 0xf ;  /* 0x000000042c087291 */ /* 0x000fe4000f8e783f */
[----:B------:R-:W-:Y:S01]  /*17740*/  ULEA UR9, UR44, UR4, 0x10 ;  /* 0x000000042c097291 */ /* 0x000fe2000f8e803f */
[----:B------:R-:W3:Y:S01]  /*17750*/  LDL.LU.64 R154, [R1+0xa78] ;  /* 0x000a7800019a7983 */ /* 0x000ee20000300a00 */
[----:B------:R-:W-:Y:S02]  /*17760*/  UIADD3 UR8, UR8, 0x30000, URZ ;  /* 0x0003000008087890 */ /* 0x000fe4000fffe03f */
[----:B------:R-:W-:Y:S01]  /*17770*/  USHF.R.U32.HI UR9, URZ, 0x4, UR9 ;  /* 0x000000043f097899 */ /* 0x000fe20008011609 */
[----:B------:R-:W3:Y:S01]  /*17780*/  LDL.LU.64 R156, [R1+0xa80] ;  /* 0x000a8000019c7983 */ /* 0x000ee20000300a00 */
[----:B------:R-:W-:Y:S02]  /*17790*/  USHF.R.U32.HI UR8, URZ, 0x4, UR8 ;  /* 0x000000043f087899 */ /* 0x000fe40008011608 */
[----:B------:R-:W-:Y:S01]  /*177a0*/  USGXT.U32 UR42, UR9, 0xe ;  /* 0x0000000e092a789a */ /* 0x000fe20008000000 */
[----:B------:R-:W3:Y:S01]  /*177b0*/  LDL.LU.64 R158, [R1+0xa88] ;  /* 0x000a8800019e7983 */ /* 0x000ee20000300a00 */
[----:B------:R-:W-:-:S02]  /*177c0*/  USGXT.U32 UR40, UR8, 0xe ;  /* 0x0000000e0828789a */ /* 0x000fc40008000000 */
[----:B------:R-:W-:Y:S01]  /*177d0*/  UIADD3 UR26, UP1, UR42, 0x2, URZ ;  /* 0x000000022a1a7890 */ /* 0x000fe2000ff3e03f */
[----:B------:R-:W3:Y:S01]  /*177e0*/  LDL.LU.64 R160, [R1+0xa90] ;  /* 0x000a900001a07983 */ /* 0x000ee20000300a00 */
[----:B------:R-:W-:Y:S01]  /*177f0*/  UIADD3 UR24, UP0, UR40, 0x2, URZ ;  /* 0x0000000228187890 */ /* 0x000fe2000ff1e03f */
[----:B------:R-:W-:Y:S01]  /*17800*/  UMOV UR8, URZ ;  /* 0x0000003f00087c82 */ /* 0x000fe20008000000 */
[----:B------:R-:W-:Y:S02]  /*17810*/  UMOV UR9, URZ ;  /* 0x0000003f00097c82 */ /* 0x000fe40008000000 */
[----:B------:R-:W-:Y:S01]  /*17820*/  UIADD3.X UR25, UR8, 0x40000040, URZ, UP0, !UPT ;  /* 0x4000004008197890 */ /* 0x000fe200087fe43f */
[----:B------:R-:W3:Y:S01]  /*17830*/  LDL.LU.64 R162, [R1+0xa98] ;  /* 0x000a980001a27983 */ /* 0x000ee20000300a00 */
[----:B------:R-:W-:Y:S01]  /*17840*/  UIADD3.X UR27, UR9, 0x40000040, URZ, UP1, !UPT ;  /* 0x40000040091b7890 */ /* 0x000fe20008ffe43f */
[----:B--2---:R-:W-:Y:S01]  /*17850*/  WARPGROUP.ARRIVE ;  /* 0x00000000000079c5 */ /* 0x004fe20000000000 */
[----:B------:R-:W-:Y:S01]  /*17860*/  UIADD3.64 UR36, UR24, 0x2, URZ ;  /* 0x0000000218247897 */ /* 0x000fe2000fffe03f */
[----:B------:R-:W3:Y:S04]  /*17870*/  LDL.LU.64 R164, [R1+0xaa0] ;  /* 0x000aa00001a47983 */ /* 0x000ee80000300a00 */
[----:B------:R-:W-:Y:S01]  /*17880*/  HGMMA.64x256x8.F32.TF32 R24, gdesc[UR40], R24, gsb0 ;  /* 0x07e00000281879f0 */ /* 0x000fe20008002818 */
[----:B------:R-:W-:Y:S01]  /*17890*/  UIADD3.64 UR38, UR26, 0x2, URZ ;  /* 0x000000021a267897 */ /* 0x000fe2000fffe03f */
[----:B------:R-:W3:Y:S01]  /*178a0*/  LDL.LU.64 R166, [R1+0xaa8] ;  /* 0x000aa80001a67983 */ /* 0x000ee20000300a00 */
[----:B------:R-:W-:-:S02]  /*178b0*/  UIADD3.64 UR34, UR26, 0x4, URZ ;  /* 0x000000041a227897 */ /* 0x000fc4000fffe03f */
[----:B------:R-:W-:Y:S01]  /*178c0*/  UIADD3.64 UR32, UR24, 0x4, URZ ;  /* 0x0000000418207897 */ /* 0x000fe2000fffe03f */
[----:B------:R-:W3:Y:S04]  /*178d0*/  LDL.LU.64 R168, [R1+0xab0] ;  /* 0x000ab00001a87983 */ /* 0x000ee80000300a00 */
        /* <DEDUP_REMOVED lines=41> */
[----:B------:R-:W-:Y:S04]  /*17b70*/  STL.64 [R1+0x1788], R14 ;  /* 0x0017880e01007387 */ /* 0x000fe80000100a00 */
[----:B------:R-:W-:Y:S04]  /*17b80*/  STL.64 [R1+0x1780], R10 ;  /* 0x0017800a01007387 */ /* 0x000fe80000100a00 */
[----:B------:R-:W-:Y:S04]  /*17b90*/  STL [R1+0x1768], R8 ;  /* 0x0017680801007387 */ /* 0x000fe80000100800 */
[----:B------:R-:W-:Y:S01]  /*17ba0*/  STL.64 [R1+0x1750], R6 ;  /* 0x0017500601007387 */ /* 0x000fe20000100a00 */
[----:B------:R-:W-:-:S02]  /*17bb0*/  WARPGROUP.DEPBAR.LE gsb0, 0x0 ;  /* 0x00008000000079c5 */ /* 0x000fc40000010000 */
[----:B------:R-:W-:-:S06]  /*17bc0*/  WARPGROUP.ARRIVE ;  /* 0x00000000000079c5 */ /* 0x000fcc0000000000 */
[----:B------:R-:W-:Y:S03]  /*17bd0*/  HGMMA.64x256x8.F32.TF32 R24, gdesc[UR24], R24, gsb0 ;  /* 0x07e00000181879f0 */ /* 0x000fe60008002818 */
[----:B------:R-:W-:Y:S02]  /*17be0*/  WARPGROUP.DEPBAR.LE gsb0, 0x0 ;  /* 0x00008000000079c5 */ /* 0x000fe40000010000 */
[----:B------:R-:W-:-:S15]  /*17bf0*/  WARPGROUP.ARRIVE ;  /* 0x00000000000079c5 */ /* 0x000fde0000000000 */
[----:B------:R-:W-:-:S08]  /*17c00*/  NOP ;  /* 0x0000000000007918 */ /* 0x000fd00000000000 */
[----:B------:R-:W-:Y:S03]  /*17c10*/  HGMMA.64x256x8.F32.TF32 R24, gdesc[UR36], R24, gsb0 ;  /* 0x07e00000241879f0 */ /* 0x000fe60008002818 */
[----:B------:R-:W-:Y:S02]  /*17c20*/  WARPGROUP.DEPBAR.LE gsb0, 0x0 ;  /* 0x00008000000079c5 */ /* 0x000fe40000010000 */
[----:B------:R-:W-:-:S15]  /*17c30*/  WARPGROUP.ARRIVE ;  /* 0x00000000000079c5 */ /* 0x000fde0000000000 */
[----:B------:R-:W-:-:S08]  /*17c40*/  NOP ;  /* 0x0000000000007918 */ /* 0x000fd00000000000 */
[----:B------:R-:W-:Y:S03]  /*17c50*/  HGMMA.64x256x8.F32.TF32 R24, gdesc[UR32], R24, gsb0 ;  /* 0x07e00000201879f0 */ /* 0x000fe60008002818 */
[----:B------:R-:W-:Y:S02]  /*17c60*/  WARPGROUP.DEPBAR.LE gsb0, 0x0 ;  /* 0x00008000000079c5 */ /* 0x000fe40000010000 */
        /* <DEDUP_REMOVED lines=64> */
[----:B--2---:R-:W3:Y:S04]  /*18070*/  LDL.LU.64 R150, [R1+0x2188] ;  /* 0x0021880001967983 */ /* 0x004ee80000300a00 */
        /* <DEDUP_REMOVED lines=12> */
[----:B------:R-:W3:Y:S01]  /*18140*/  LDL.LU.64 R124, [R1+0x2120] ;  /* 0x00212000017c7983 */ /* 0x000ee20000300a00 */
[----:B------:R-:W-:Y:S01]  /*18150*/  UIADD3.64 UR22, UR26, 0x7fe, URZ ;  /* 0x000007fe1a167897 */ /* 0x000fe2000fffe03f */
[----:B------:R-:W-:Y:S01]  /*18160*/  UMOV UR20, UR40 ;  /* 0x0000002800147c82 */ /* 0x000fe20008000000 */
[----:B------:R-:W-:Y:S01]  /*18170*/  UMOV UR21, UR41 ;  /* 0x0000002900157c82 */ /* 0x000fe20008000000 */
[----:B------:R-:W-:Y:S01]  /*18180*/  UIADD3.64 UR18, UR26, 0x800, URZ ;  /* 0x000008001a127897 */ /* 0x000fe2000fffe03f */
[----:B------:R-:W2:Y:S01]  /*18190*/  LDL.LU.64 R122, [R1+0x2118] ;  /* 0x00211800017a7983 */ /* 0x000ea20000300a00 */
[----:B------:R-:W-:Y:S01]  /*181a0*/  UMOV UR16, UR24 ;  /* 0x0000001800107c82 */ /* 0x000fe20008000000 */
[----:B------:R-:W-:Y:S01]  /*181b0*/  UMOV UR17, UR25 ;  /* 0x0000001900117c82 */ /* 0x000fe20008000000 */
[----:B------:R-:W-:Y:S01]  /*181c0*/  UIADD3.64 UR14, UR26, 0x802, URZ ;  /* 0x000008021a0e7897 */ /* 0x000fe2000fffe03f */
[----:B------:R-:W4:Y:S01]  /*181d0*/  LDL.LU.64 R120, [R1+0x2110] ;  /* 0x0021100001787983 */ /* 0x000f220000300a00 */
[----:B------:R-:W-:Y:S01]  /*181e0*/  UMOV UR12, UR36 ;  /* 0x00000024000c7c82 */ /* 0x000fe20008000000 */
[----:B------:R-:W-:Y:S01]  /*181f0*/  UMOV UR13, UR37 ;  /* 0x00000025000d7c82 */ /* 0x000fe20008000000 */
[----:B------:R-:W-:Y:S01]  /*18200*/  UIADD3.64 UR10, UR26, 0x804, URZ ;  /* 0x000008041a0a7897 */ /* 0x000fe2000fffe03f */
[----:B------:R-:W4:Y:S01]  /*18210*/  LDL.LU.64 R118, [R1+0x2108] ;  /* 0x0021080001767983 */ /* 0x000f220000300a00 */
[----:B------:R-:W-:Y:S01]  /*18220*/  UMOV UR8, UR32 ;  /* 0x0000002000087c82 */ /* 0x000fe20008000000 */
[----:B------:R-:W-:-:S02]  /*18230*/  UMOV UR9, UR33 ;  /* 0x0000002100097c82 */ /* 0x000fc40008000000 */
[----:B------:R-:W4:Y:S04]  /*18240*/  LDL.LU.64 R116, [R1+0x2100] ;  /* 0x0021000001747983 */ /* 0x000f280000300a00 */
        /* <DEDUP_REMOVED lines=45> */
[----:B------:R-:W4:Y:S01]  /*18520*/  LDL.LU.64 R24, [R1+0x1f90] ;  /* 0x001f900001187983 */ /* 0x000f220000300a00 */
[----:B---3--:R-:W-:-:S06]  /*18530*/  WARPGROUP.ARRIVE ;  /* 0x00000000000079c5 */ /* 0x008fcc0000000000 */
        /* <DEDUP_REMOVED lines=14> */
[----:B------:R3:W-:Y:S04]  /*18620*/  STL.64 [R1+0xa00], R124 ;  /* 0x000a007c01007387 */ /* 0x0007e80000100a00 */
        /* <DEDUP_REMOVED lines=63> */
[----:B---3--:R-:W3:Y:S04]  /*18a20*/  LDL.LU.64 R124, [R1+0x400] ;  /* 0x00040000017c7983 */ /* 0x008ee80000300a00 */
[----:B-1----:R-:W4:Y:S04]  /*18a30*/  LDL.LU.64 R126, [R1+0x408] ;  /* 0x00040800017e7983 */ /* 0x002f280000300a00 */
        /* <DEDUP_REMOVED lines=12> */
[----:B----4-:R-:W-:Y:S04]  /*18b00*/  STL.64 [R1+0x1d88], R150 ;  /* 0x001d889601007387 */ /* 0x010fe80000100a00 */
[----:B---3--:R-:W-:Y:S04]  /*18b10*/  STL.64 [R1+0x1d80], R148 ;  /* 0x001d809401007387 */ /* 0x008fe80000100a00 */
[----:B--2---:R-:W-:Y:S04]  /*18b20*/  STL.64 [R1+0x1d78], R146 ;  /* 0x001d789201007387 */ /* 0x004fe80000100a00 */
        /* <DEDUP_REMOVED lines=61> */
[----:B-1----:R-:W2:Y:S04]  /*18f00*/  LDL.LU.64 R24, [R1+0x600] ;  /* 0x0006000001187983 */ /* 0x002ea80000300a00 */
        /* <DEDUP_REMOVED lines=63> */
[----:B--2---:R-:W-:Y:S04]  /*19300*/  STL.64 [R1+0x1f88], R150 ;  /* 0x001f889601007387 */ /* 0x004fe80000100a00 */
[----:B----4-:R-:W-:Y:S04]  /*19310*/  STL.64 [R1+0x1f80], R148 ;  /* 0x001f809401007387 */ /* 0x010fe80000100a00 */
[----:B---3--:R-:W-:Y:S04]  /*19320*/  STL.64 [R1+0x1f78], R146 ;  /* 0x001f789201007387 */ /* 0x008fe80000100a00 */
        /* <DEDUP_REMOVED lines=125> */
[----:B------:R-:W-:-:S02]  /*19b00*/  UIADD3.64 UR40, UR24, 0x1fe, URZ ;  /* 0x000001fe18287897 */ /* 0x000fc4000fffe03f */
[----:B------:R-:W-:Y:S01]  /*19b10*/  UIADD3.64 UR28, UR24, 0x200, URZ ;  /* 0x00000200181c7897 */ /* 0x000fe2000fffe03f */
[----:B------:R-:W3:Y:S01]  /*19b20*/  LDL.LU.64 R152, [R1+0x470] ;  /* 0x0004700001987983 */ /* 0x000ee20000300a00 */
[----:B------:R-:W-:Y:S01]  /*19b30*/  UMOV UR30, UR26 ;  /* 0x0000001a001e7c82 */ /* 0x000fe20008000000 */
[----:B------:R-:W-:Y:S01]  /*19b40*/  UMOV UR31, UR27 ;  /* 0x0000001b001f7c82 */ /* 0x000fe20008000000 */
[----:B------:R-:W-:Y:S01]  /*19b50*/  UIADD3.64 UR36, UR24, 0x202, URZ ;  /* 0x0000020218247897 */ /* 0x000fe2000fffe03f */
[----:B------:R-:W3:Y:S01]  /*19b60*/  LDL.LU.64 R154, [R1+0x478] ;  /* 0x00047800019a7983 */ /* 0x000ee20000300a00 */
[----:B------:R-:W-:-:S03]  /*19b70*/  UIADD3.64 UR32, UR24, 0x204, URZ ;  /* 0x0000020418207897 */ /* 0x000fc6000fffe03f */
        /* <DEDUP_REMOVED lines=48> */
[----:B--2---:R-:W-:-:S06]  /*19e80*/  WARPGROUP.ARRIVE ;  /* 0x00000000000079c5 */ /* 0x004fcc0000000000 */
        /* <DEDUP_REMOVED lines=142> */
[----:B------:R-:W-:Y:S01]  /*1a770*/  UMOV UR20, UR40 ;  /* 0x0000002800147c82 */ /* 0x000fe20008000000 */
[----:B------:R-:W-:Y:S01]  /*1a780*/  UMOV UR21, UR41 ;  /* 0x0000002900157c82 */ /* 0x000fe20008000000 */
[----:B------:R-:W-:Y:S01]  /*1a790*/  UMOV UR30, UR18 ;  /* 0x00000012001e7c82 */ /* 0x000fe20008000000 */
[----:B------:R-:W-:Y:S01]  /*1a7a0*/  UMOV UR31, UR19 ;  /* 0x00000013001f7c82 */ /* 0x000fe20008000000 */
[----:B------:R-:W-:Y:S01]  /*1a7b0*/  UMOV UR12, UR36 ;  /* 0x00000024000c7c82 */ /* 0x000fe20008000000 */
[----:B------:R-:W-:Y:S01]  /*1a7c0*/  UMOV UR13, UR37 ;  /* 0x00000025000d7c82 */ /* 0x000fe20008000000 */
[----:B------:R-:W-:Y:S01]  /*1a7d0*/  UMOV UR8, UR32 ;  /* 0x0000002000087c82 */ /* 0x000fe20008000000 */
[----:B------:R-:W-:Y:S01]  /*1a7e0*/  UMOV UR9, UR33 ;  /* 0x0000002100097c82 */ /* 0x000fe20008000000 */
        /* <DEDUP_REMOVED lines=79> */
[----:B-1----:R-:W3:Y:S04]  /*1ace0*/  LDL.LU.64 R150, [R1+0x1d88] ;  /* 0x001d880001967983 */ /* 0x002ee80000300a00 */
        /* <DEDUP_REMOVED lines=13> */
[----:B------:R-:W-:-:S02]  /*1adc0*/  UIADD3.64 UR40, UR24, 0x3fe, URZ ;  /* 0x000003fe18287897 */ /* 0x000fc4000fffe03f */
[----:B------:R-:W-:Y:S01]  /*1add0*/  UIADD3.64 UR28, UR24, 0x400, URZ ;  /* 0x00000400181c7897 */ /* 0x000fe2000fffe03f */
[----:B------:R-:W2:Y:S01]  /*1ade0*/  LDL.LU.64 R122, [R1+0x1d18] ;  /* 0x001d1800017a7983 */ /* 0x000ea20000300a00 */
[----:B------:R-:W-:Y:S01]  /*1adf0*/  UMOV UR30, UR26 ;  /* 0x0000001a001e7c82 */ /* 0x000fe20008000000 */
[----:B------:R-:W-:Y:S01]  /*1ae00*/  UMOV UR31, UR27 ;  /* 0x0000001b001f7c82 */ /* 0x000fe20008000000 */
[----:B------:R-:W-:Y:S01]  /*1ae10*/  UIADD3.64 UR36, UR24, 0x402, URZ ;  /* 0x0000040218247897 */ /* 0x000fe2000fffe03f */
[----:B------:R-:W4:Y:S01]  /*1ae20*/  LDL.LU.64 R120, [R1+0x1d10] ;  /* 0x001d100001787983 */ /* 0x000f220000300a00 */
[----:B------:R-:W-:-:S03]  /*1ae30*/  UIADD3.64 UR32, UR24, 0x404, URZ ;  /* 0x0000040418207897 */ /* 0x000fc6000fffe03f */
        /* <DEDUP_REMOVED lines=127> */
[----:B-1----:R-:W4:Y:S04]  /*1b630*/  LDL.LU.64 R124, [R1] ;  /* 0x00000000017c7983 */ /* 0x002f280000300a00 */
[----:B---3--:R-:W3:Y:S04]  /*1b640*/  LDL.LU.64 R126, [R1+0x8] ;  /* 0x00000800017e7983 */ /* 0x008ee80000300a00 */
[----:B--2---:R-:W2:Y:S04]  /*1b650*/  LDL.LU.64 R128, [R1+0x10] ;  /* 0x0000100001807983 */ /* 0x004ea80000300a00 */
[----:B------:R-:W4:Y:S04]  /*1b660*/  LDL.LU.64 R130, [R1+0x18] ;  /* 0x0000180001827983 */ /* 0x000f280000300a00 */
[----:B------:R-:W3:Y:S04]  /*1b670*/  LDL.LU.64 R132, [R1+0x20] ;  /* 0x0000200001847983 */ /* 0x000ee80000300a00 */
[----:B------:R-:W2:Y:S04]  /*1b680*/  LDL.LU.64 R134, [R1+0x28] ;  /* 0x0000280001867983 */ /* 0x000ea80000300a00 */
        /* <DEDUP_REMOVED lines=8> */
[----:B---3--:R-:W-:Y:S04]  /*1b710*/  STL.64 [R1+0x1b88], R150 ;  /* 0x001b889601007387 */ /* 0x008fe80000100a00 */
[----:B----4-:R-:W-:Y:S04]  /*1b720*/  STL.64 [R1+0x1b80], R148 ;  /* 0x001b809401007387 */ /* 0x010fe80000100a00 */
        /* <DEDUP_REMOVED lines=283> */
[----:B------:R-:W2:Y:S01]  /*1c8e0*/  LDL.LU.64 R120, [R1+0x1b10] ;  /* 0x001b100001787983 */ /* 0x000ea20000300a00 */
[----:B------:R-:W-:-:S03]  /*1c8f0*/  UIADD3.64 UR32, UR24, 0x604, URZ ;  /* 0x0000060418207897 */ /* 0x000fc6000fffe03f */
        /* <DEDUP_REMOVED lines=48> */
[----:B------:R-:W4:Y:S01]  /*1cc00*/  LDL R6, [R1+0x12d0] ;  /* 0x0012d00001067983 */ /* 0x000f220000100800 */
        /* <DEDUP_REMOVED lines=15> */
[----:B------:R-:W-:Y:S04]  /*1cd00*/  STL.64 [R1], R124 ;  /* 0x0000007c01007387 */ /* 0x000fe80000100a00 */
        /* <DEDUP_REMOVED lines=128> */
[----:B------:R-:W-:-:S02]  /*1d510*/  UMOV UR21, UR41 ;  /* 0x0000002900157c82 */ /* 0x000fc40008000000 */
[----:B------:R-:W3:Y:S04]  /*1d520*/  LDL.LU R11, [R1+0xe38] ;  /* 0x000e3800010b7983 */ /* 0x000ee80000300800 */
[----:B------:R-:W3:Y:S01]  /*1d530*/  LDL.LU R7, [R1+0xe3c] ;  /* 0x000e3c0001077983 */ /* 0x000ee20000300800 */
[----:B------:R-:W-:Y:S01]  /*1d540*/  UMOV UR16, UR28 ;  /* 0x0000001c00107c82 */ /* 0x000fe20008000000 */
[----:B------:R-:W-:Y:S01]  /*1d550*/  UMOV UR17, UR29 ;  /* 0x0000001d00117c82 */ /* 0x000fe20008000000 */
[----:B------:R-:W-:Y:S01]  /*1d560*/  UMOV UR12, UR36 ;  /* 0x00000024000c7c82 */ /* 0x000fe20008000000 */
[----:B------:R-:W-:Y:S01]  /*1d570*/  UMOV UR13, UR37 ;  /* 0x00000025000d7c82 */ /* 0x000fe20008000000 */
[----:B------:R-:W1:Y:S01]  /*1d580*/  S2R R15, SR_TID.X ;  /* 0x00000000000f7919 */ /* 0x000e620000002100 */
[----:B------:R-:W-:Y:S01]  /*1d590*/  VIADD R3, R3, 0xffffffc0 ;  /* 0xffffffc003037836 */ /* 0x000fe20000000000 */
[----:B------:R-:W-:Y:S01]  /*1d5a0*/  UIADD3 UR5, UR5, 0x1, URZ ;  /* 0x0000000105057890 */ /* 0x000fe2000fffe03f */
[C---:B----4-:R-:W-:Y:S01]  /*1d5b0*/  ISETP.GE.AND P0, PT, R252.reuse, R6, PT ;  /* 0x00000006fc00720c */ /* 0x050fe20003f06270 */
[----:B------:R-:W-:Y:S01]  /*1d5c0*/  STL [R1+0x176c], R252 ;  /* 0x00176cfc01007387 */ /* 0x000fe20000100800 */
[----:B------:R-:W-:Y:S01]  /*1d5d0*/  IMAD R3, R252, -0x20, R3 ;  /* 0xffffffe0fc037824 */ /* 0x000fe200078e0203 */
[----:B------:R-:W-:Y:S01]  /*1d5e0*/  UISETP.GT.AND UP0, UPT, UR5, 0x2, UPT ;  /* 0x000000020500788c */ /* 0x000fe2000bf04270 */
[----:B------:R-:W-:Y:S01]  /*1d5f0*/  UMOV UR8, UR32 ;  /* 0x0000002000087c82 */ /* 0x000fe20008000000 */
[----:B------:R-:W-:-:S02]  /*1d600*/  UMOV UR9, UR33 ;  /* 0x0000002100097c82 */ /* 0x000fc40008000000 */
[----:B------:R-:W-:Y:S01]  /*1d610*/  ISETP.GT.AND P1, PT, R3, RZ, PT ;  /* 0x000000ff0300720c */ /* 0x000fe20003f24270 */
[----:B------:R-:W-:-:S03]  /*1d620*/  USEL UR5, UR5, URZ, !UP0 ;  /* 0x0000003f05057287 */ /* 0x000fc6000c000000 */
[----:B------:R-:W-:-:S04]  /*1d630*/  SEL R9, RZ, 0x4, !P1 ;  /* 0x00000004ff097807 */ /* 0x000fc80004800000 */
[----:B------:R-:W-:-:S04]  /*1d640*/  SEL R9, R9, RZ, !P0 ;  /* 0x000000ff09097207 */ /* 0x000fc80004000000 */
[----:B------:R-:W-:Y:S01]  /*1d650*/  ISETP.NE.U32.AND P2, PT, R9, RZ, PT ;  /* 0x000000ff0900720c */ /* 0x000fe20003f45070 */
[C---:B-1----:R-:W-:Y:S01]  /*1d660*/  IMAD.SHL.U32 R14, R15.reuse, 0x10, RZ ;  /* 0x000000100f0e7824 */ /* 0x042fe200078e00ff */
[----:B------:R-:W-:-:S04]  /*1d670*/  LOP3.LUT R15, R15, 0x7f, RZ, 0xc0, !PT ;  /* 0x0000007f0f0f7812 */ /* 0x000fc800078ec0ff */
[----:B------:R-:W-:-:S05]  /*1d680*/  LOP3.LUT R6, R14, 0x70, RZ, 0xc0, !PT ;  /* 0x000000700e067812 */ /* 0x000fca00078ec0ff */
[----:B------:R-:W-:Y:S01]  /*1d690*/  IMAD R6, R15, 0x80, R6 ;  /* 0x000000800f067824 */ /* 0x000fe200078e0206 */
[----:B--2---:R-:W-:-:S06]  /*1d6a0*/  WARPGROUP.ARRIVE ;  /* 0x00000000000079c5 */ /* 0x004fcc0000000000 */
[----:B------:R-:W-:Y:S01]  /*1d6b0*/  HGMMA.64x256x8.F32.TF32 R24, gdesc[UR20], R24, gsb0 ;  /* 0x07e00000141879f0 */ /* 0x000fe20008002818 */
[----:B---3--:R-:W-:-:S05]  /*1d6c0*/  IADD3 R7, P1, R7, R5, RZ ;  /* 0x0000000507077210 */ /* 0x008fca0007f3e0ff */
[----:B------:R-:W-:Y:S01]  /*1d6d0*/  IMAD.X R11, R11, 0x1, R4, P1 ;  /* 0x000000010b0b7824 */ /* 0x000fe200008e0604 */
[----:B------:R-:W-:Y:S04]  /*1d6e0*/  STL [R1+0xe3c], R7 ;  /* 0x000e3c0701007387 */ /* 0x000fe80000100800 */
[----:B------:R-:W-:Y:S04]  /*1d6f0*/  STL [R1+0xe38], R11 ;  /* 0x000e380b01007387 */ /* 0x000fe80000100800 */
[----:B------:R-:W2:Y:S04]  /*1d700*/  LDL.LU R14, [R1+0xe40] ;  /* 0x000e4000010e7983 */ /* 0x000ea80000300800 */
[----:B------:R-:W3:Y:S04]  /*1d710*/  LDL.LU R10, [R1+0xe44] ;  /* 0x000e4400010a7983 */ /* 0x000ee80000300800 */
[----:B------:R-:W4:Y:S01]  /*1d720*/  LDL.LU R8, [R1+0xe48] ;  /* 0x000e480001087983 */ /* 0x000f220000300800 */
[----:B------:R-:W-:-:S02]  /*1d730*/  WARPGROUP.DEPBAR.LE gsb0, 0x0 ;  /* 0x00008000000079c5 */ /* 0x000fc40000010000 */
[----:B------:R-:W-:-:S06]  /*1d740*/  WARPGROUP.ARRIVE ;  /* 0x00000000000079c5 */ /* 0x000fcc0000000000 */
[----:B------:R-:W-:Y:S03]  /*1d750*/  HGMMA.64x256x8.F32.TF32 R24, gdesc[UR16], R24, gsb0 ;  /* 0x07e00000101879f0 */ /* 0x000fe60008002818 */
[----:B------:R-:W-:Y:S02]  /*1d760*/  WARPGROUP.DEPBAR.LE gsb0, 0x0 ;  /* 0x00008000000079c5 */ /* 0x000fe40000010000 */
[----:B------:R-:W-:-:S15]  /*1d770*/  WARPGROUP.ARRIVE ;  /* 0x00000000000079c5 */ /* 0x000fde0000000000 */
[----:B------:R-:W-:-:S08]  /*1d780*/  NOP ;  /* 0x0000000000007918 */ /* 0x000fd00000000000 */
[----:B------:R-:W-:Y:S01]  /*1d790*/  HGMMA.64x256x8.F32.TF32 R24, gdesc[UR12], R24, gsb0 ;  /* 0x07e000000c1879f0 */ /* 0x000fe20008002818 */
[----:B------:R-:W-:-:S06]  /*1d7a0*/  ULEA UR12, UR5, UR4, 0xf ;  /* 0x00000004050c7291 */ /* 0x000fcc000f8e783f */
[----:B------:R-:W-:Y:S02]  /*1d7b0*/  VIADD R9, R6, UR12 ;  /* 0x0000000c06097c36 */ /* 0x000fe40008000000 */
[----:B------:R-:W4:Y:S01]  /*1d7c0*/  LDL.LU R6, [R1+0xe4c] ;  /* 0x000e4c0001067983 */ /* 0x000f220000300800 */
[----:B------:R-:W-:Y:S02]  /*1d7d0*/  ISETP.GT.AND P1, PT, R3, 0x1, PT ;  /* 0x000000010300780c */ /* 0x000fe40003f24270 */
[----:B---3--:R-:W-:-:S05]  /*1d7e0*/  IADD3 R10, P3, R10, R5, RZ ;  /* 0x000000050a0a7210 */ /* 0x008fca0007f7e0ff */
[----:B--2---:R-:W-:Y:S01]  /*1d7f0*/  IMAD.X R14, R14, 0x1, R4, P3 ;  /* 0x000000010e0e7824 */ /* 0x004fe200018e0604 */
[----:B------:R-:W-:Y:S02]  /*1d800*/  WARPGROUP.DEPBAR.LE gsb0, 0x0 ;  /* 0x00008000000079c5 */ /* 0x000fe40000010000 */
[----:B------:R-:W-:-:S08]  /*1d810*/  WARPGROUP.ARRIVE ;  /* 0x00000000000079c5 */ /* 0x000fd00000000000 */
[----:B------:R-:W-:Y:S01]  /*1d820*/  HGMMA.64x256x8.F32.TF32 R24, gdesc[UR8], R24, gsb0 ;  /* 0x07e00000081879f0 */ /* 0x000fe20008002818 */
[----:B----4-:R-:W-:-:S05]  /*1d830*/  IADD3 R6, P4, R6, R5, RZ ;  /* 0x0000000506067210 */ /* 0x010fca0007f9e0ff */
[----:B------:R-:W-:Y:S01]  /*1d840*/  IMAD.X R8, R8, 0x1, R4, P4 ;  /* 0x0000000108087824 */ /* 0x000fe200020e0604 */
[----:B------:R-:W-:Y:S02]  /*1d850*/  WARPGROUP.DEPBAR.LE gsb0, 0x0 ;  /* 0x00008000000079c5 */ /* 0x000fe40000010000 */
[----:B------:R-:W-:Y:S04]  /*1d860*/  STL [R1+0x1778], R145 ;  /* 0x0017789101007387 */ /* 0x000fe80000100800 */
[----:B------:R1:W-:Y:S02]  /*1d870*/  STL [R1+0x1774], R146 ;  /* 0x0017749201007387 */ /* 0x0003e40000100800 */
[----:B-1----:R-:W-:Y:S01]  /*1d880*/  IMAD.MOV.U32 R146, RZ, RZ, R7 ;  /* 0x000000ffff927224 */ /* 0x002fe200078e0007 */
[----:B------:R-:W-:Y:S01]  /*1d890*/  SEL R7, RZ, 0x4, !P1 ;  /* 0x00000004ff077807 */ /* 0x000fe20004800000 */
[----:B------:R1:W-:Y:S03]  /*1d8a0*/  STL [R1+0x1770], R147 ;  /* 0x0017709301007387 */ /* 0x0003e60000100800 */
[----:B------:R-:W-:Y:S01]  /*1d8b0*/  SEL R7, R7, RZ, !P0 ;  /* 0x000000ff07077207 */ /* 0x000fe20004000000 */
[----:B------:R-:W-:Y:S01]  /*1d8c0*/  STL.64 [R1+0x1760], R148 ;  /* 0x0017609401007387 */ /* 0x000fe20000100a00 */
[----:B------:R-:W-:Y:S02]  /*1d8d0*/  BAR.SYNC.DEFER_BLOCKING 0x0 ;  /* 0x0000000000007b1d */ /* 0x000fe40000010000 */
[----:B------:R-:W-:Y:S01]  /*1d8e0*/  ISETP.NE.U32.AND P1, PT, R7, RZ, PT ;  /* 0x000000ff0700720c */ /* 0x000fe20003f25070 */
[----:B-1----:R-:W-:-:S03]  /*1d8f0*/  IMAD.MOV.U32 R147, RZ, RZ, R11 ;  /* 0x000000ffff937224 */ /* 0x002fc600078e000b */
[----:B------:R-:W-:Y:S04]  /*1d900*/  STL.64 [R1+0x1758], R150 ;  /* 0x0017589601007387 */ /* 0x000fe80000100a00 */
[----:B------:R-:W2:Y:S04]  /*1d910*/  LDL.LU R11, [R1+0xe50] ;  /* 0x000e5000010b7983 */ /* 0x000ea80000300800 */
[----:B------:R-:W3:Y:S04]  /*1d920*/  LDL.LU R7, [R1+0xe54] ;  /* 0x000e540001077983 */ /* 0x000ee80000300800 */
[----:B------:R-:W4:Y:S04]  /*1d930*/  LDL.LU R145, [R1+0xe58] ;  /* 0x000e580001917983 */ /* 0x000f280000300800 */
[----:B------:R-:W-:Y:S01]  /*1d940*/  @!PT LDS RZ, [RZ] ;  /* 0x00000000fffff984 */ /* 0x000fe20000000800 */
[----:B------:R-:W-:Y:S01]  /*1d950*/  @!PT LDS RZ, [RZ] ;  /* 0x00000000fffff984 */ /* 0x000fe20000000800 */
[----:B------:R-:W-:Y:S01]  /*1d960*/  @!PT LDS RZ, [RZ] ;  /* 0x00000000fffff984 */ /* 0x000fe20000000800 */
[----:B------:R1:W-:Y:S04]  /*1d970*/  LDGSTS.E [R9+0x30000], desc[UR6][R146.64], P2 ;  /* 0x3000000092097fae */ /* 0x0003e80009121846 */
[----:B------:R-:W4:Y:S04]  /*1d980*/  LDL.LU R15, [R1+0xe5c] ;  /* 0x000e5c00010f7983 */ /* 0x000f280000300800 */
[----:B------:R-:W-:Y:S01]  /*1d990*/  STL [R1+0xe44], R10 ;  /* 0x000e440a01007387 */ /* 0x000fe20000100800 */
[----:B-1----:R-:W-:-:S02]  /*1d9a0*/  IMAD.MOV.U32 R146, RZ, RZ, R10 ;  /* 0x000000ffff927224 */ /* 0x002fc400078e000a */
[----:B------:R-:W-:Y:S01]  /*1d9b0*/  IMAD.MOV.U32 R147, RZ, RZ, R14 ;  /* 0x000000ffff937224 */ /* 0x000fe200078e000e */
[----:B------:R-:W-:Y:S04]  /*1d9c0*/  STL [R1+0xe40], R14 ;  /* 0x000e400e01007387 */ /* 0x000fe80000100800 */
[----:B------:R-:W-:Y:S04]  /*1d9d0*/  STL [R1+0xe4c], R6 ;  /* 0x000e4c0601007387 */ /* 0x000fe80000100800 */
[----:B------:R1:W-:Y:S04]  /*1d9e0*/  LDGSTS.E [R9+0x34000], desc[UR6][R146.64], P2 ;  /* 0x3400000092097fae */ /* 0x0003e80009121846 */
[----:B------:R1:W-:Y:S02]  /*1d9f0*/  STL [R1+0xe48], R8 ;  /* 0x000e480801007387 */ /* 0x0003e40000100800 */
[----:B-1----:R-:W-:-:S02]  /*1da00*/  IMAD.MOV.U32 R147, RZ, RZ, R8 ;  /* 0x000000ffff937224 */ /* 0x002fc400078e0008 */
[----:B------:R-:W4:Y:S04]  /*1da10*/  LDL.LU R8, [R1+0xe64] ;  /* 0x000e640001087983 */ /* 0x000f280000300800 */
[----:B------:R-:W4:Y:S01]  /*1da20*/  LDL.LU R14, [R1+0xe60] ;  /* 0x000e6000010e7983 */ /* 0x000f220000300800 */
[----:B------:R-:W-:Y:S01]  /*1da30*/  ISETP.GT.AND P2, PT, R3, 0x2, PT ;  /* 0x000000020300780c */ /* 0x000fe20003f44270 */
[----:B------:R-:W-:Y:S02]  /*1da40*/  IMAD.MOV.U32 R146, RZ, RZ, R6 ;  /* 0x000000ffff927224 */ /* 0x000fe400078e0006 */
[----:B------:R-:W4:Y:S01]  /*1da50*/  LDL.LU R10, [R1+0xe6c] ;  /* 0x000e6c00010a7983 */ /* 0x000f220000300800 */
[----:B------:R-:W-:-:S03]  /*1da60*/  SEL R6, RZ, 0x4, !P2 ;  /* 0x00000004ff067807 */ /* 0x000fc60005000000 */
[----:B------:R1:W-:Y:S01]  /*1da70*/  LDGSTS.E [R9+0x30004], desc[UR6][R146.64], P1 ;  /* 0x3000400092097fae */ /* 0x0003e20008921846 */
[----:B------:R-:W-:-:S04]  /*1da80*/  SEL R6, R6, RZ, !P0 ;  /* 0x000000ff06067207 */ /* 0x000fc80004000000 */
[----:B------:R-:W-:Y:S02]  /*1da90*/  ISETP.NE.U32.AND P2, PT, R6, RZ, PT ;  /* 0x000000ff0600720c */ /* 0x000fe40003f45070 */
[----:B------:R-:W4:Y:S01]  /*1daa0*/  LDL.LU R6, [R1+0xe74] ;  /* 0x000e740001067983 */ /* 0x000f220000300800 */
[----:B---3--:R-:W-:-:S05]  /*1dab0*/  IADD3 R7, P3, R7, R5, RZ ;  /* 0x0000000507077210 */ /* 0x008fca0007f7e0ff */
[----:B--2---:R-:W-:Y:S02]  /*1dac0*/  IMAD.X R11, R11, 0x1, R4, P3 ;  /* 0x000000010b0b7824 */ /* 0x004fe400018e0604 */
[----:B-1----:R-:W-:Y:S02]  /*1dad0*/  IMAD.MOV.U32 R146, RZ, RZ, R7 ;  /* 0x000000ffff927224 */ /* 0x002fe400078e0007 */
[----:B------:R-:W-:Y:S01]  /*1dae0*/  IMAD.MOV.U32 R147, RZ, RZ, R11 ;  /* 0x000000ffff937224 */ /* 0x000fe200078e000b */
[----:B----4-:R-:W-:-:S04]  /*1daf0*/  IADD3 R15, P4, R15, R5, RZ ;  /* 0x000000050f0f7210 */ /* 0x010fc80007f9e0ff */
[----:B------:R1:W-:Y:S01]  /*1db00*/  LDGSTS.E [R9+0x34004], desc[UR6][R146.64], P1 ;  /* 0x3400400092097fae */ /* 0x0003e20008921846 */
[----:B------:R-:W-:-:S03]  /*1db10*/  ISETP.GT.AND P1, PT, R3, 0x3, PT ;  /* 0x000000030300780c */ /* 0x000fc60003f24270 */
[----:B------:R-:W-:Y:S01]  /*1db20*/  STL [R1+0xe54], R7 ;  /* 0x000e540701007387 */ /* 0x000fe20000100800 */
[----:B------:R-:W-:-:S03]  /*1db30*/  IMAD.X R145, R145, 0x1, R4, P4 ;  /* 0x0000000191917824 */ /* 0x000fc600020e0604 */
[----:B------:R2:W-:Y:S04]  /*1db40*/  STL [R1+0xe50], R11 ;  /* 0x000e500b01007387 */ /* 0x0005e80000100800 */
[----:B------:R3:W-:Y:S01]  /*1db50*/  STL [R1+0xe5c], R15 ;  /* 0x000e5c0f01007387 */ /* 0x0007e20000100800 */
[----:B-1----:R-:W-:-:S03]  /*1db60*/  IMAD.MOV.U32 R146, RZ, RZ, R15 ;  /* 0x000000ffff927224 */ /* 0x002fc600078e000f */
[----:B------:R-:W-:Y:S04]  /*1db70*/  STL [R1+0xe58], R145 ;  /* 0x000e589101007387 */ /* 0x000fe80000100800 */
[----:B--2---:R-:W2:Y:S01]  /*1db80*/  LDL.LU R11, [R1+0xe68] ;  /* 0x000e6800010b7983 */ /* 0x004ea20000300800 */
[----:B---3--:R-:W-:-:S03]  /*1db90*/  SEL R15, RZ, 0x4, !P1 ;  /* 0x00000004ff0f7807 */ /* 0x008fc60004800000 */
[----:B------:R-:W3:Y:S01]  /*1dba0*/  LDL.LU R7, [R1+0xe70] ;  /* 0x000e700001077983 */ /* 0x000ee20000300800 */
[----:B------:R-:W-:Y:S02]  /*1dbb0*/  SEL R15, R15, RZ, !P0 ;  /* 0x000000ff0f0f7207 */ /* 0x000fe40004000000 */
[----:B------:R-:W-:-:S05]  /*1dbc0*/  IADD3 R8, P3, R8, R5, RZ ;  /* 0x0000000508087210 */ /* 0x000fca0007f7e0ff */
[----:B------:R-:W-:Y:S01]  /*1dbd0*/  IMAD.X R14, R14, 0x1, R4, P3 ;  /* 0x000000010e0e7824 */ /* 0x000fe200018e0604 */
[----:B------:R-:W-:Y:S01]  /*1dbe0*/  STL [R1+0xe64], R8 ;  /* 0x000e640801007387 */ /* 0x000fe20000100800 */
[----:B------:R-:W-:Y:S01]  /*1dbf0*/  ISETP.NE.U32.AND P1, PT, R15, RZ, PT ;  /* 0x000000ff0f00720c */ /* 0x000fe20003f25070 */
[----:B------:R-:W-:Y:S02]  /*1dc00*/  IMAD.MOV.U32 R147, RZ, RZ, R145 ;  /* 0x000000ffff937224 */ /* 0x000fe400078e0091 */
[----:B------:R1:W-:Y:S01]  /*1dc10*/  STL [R1+0xe60], R14 ;  /* 0x000e600e01007387 */ /* 0x0003e20000100800 */
[----:B------:R-:W-:-:S03]  /*1dc20*/  IMAD.MOV.U32 R15, RZ, RZ, R14 ;  /* 0x000000ffff0f7224 */ /* 0x000fc600078e000e */
[----:B------:R-:W-:Y:S01]  /*1dc30*/  LDGSTS.E [R9+0x30008], desc[UR6][R146.64], P2 ;  /* 0x3000800092097fae */ /* 0x000fe20009121846 */
[----:B-1----:R-:W-:-:S05]  /*1dc40*/  IMAD.MOV.U32 R14, RZ, RZ, R8 ;  /* 0x000000ffff0e7224 */ /* 0x002fca00078e0008 */
[----:B------:R1:W-:Y:S04]  /*1dc50*/  LDGSTS.E [R9+0x34008], desc[UR6][R14.64], P2 ;  /* 0x340080000e097fae */ /* 0x0003e80009121846 */
[----:B------:R-:W4:Y:S04]  /*1dc60*/  LDL.LU R14, [R1+0xe78] ;  /* 0x000e7800010e7983 */ /* 0x000f280000300800 */
[----:B------:R-:W4:Y:S01]  /*1dc70*/  LDL.LU R8, [R1+0xe7c] ;  /* 0x000e7c0001087983 */ /* 0x000f220000300800 */
[----:B------:R-:W1:Y:S01]  /*1dc80*/  S2R R252, SR_TID.X ;  /* 0x0000000000fc7919 */ /* 0x000e620000002100 */
[----:B------:R-:W-:-:S02]  /*1dc90*/  IADD3 R10, P2, R10, R5, RZ ;  /* 0x000000050a0a7210 */ /* 0x000fc40007f5e0ff */
[----:B------:R-:W-:-:S03]  /*1dca0*/  IADD3 R6, P3, R6, R5, RZ ;  /* 0x0000000506067210 */ /* 0x000fc60007f7e0ff */
[----:B------:R-:W-:Y:S01]  /*1dcb0*/  STL [R1+0xe6c], R10 ;  /* 0x000e6c0a01007387 */ /* 0x000fe20000100800 */
[C---:B-1----:R-:W-:Y:S01]  /*1dcc0*/  IMAD.SHL.U32 R15, R252.reuse, 0x10, RZ ;  /* 0x00000010fc0f7824 */ /* 0x042fe200078e00ff */
[----:B------:R-:W-:-:S04]  /*1dcd0*/  LOP3.LUT R252, R252, 0x7f, RZ, 0xc0, !PT ;  /* 0x0000007ffcfc7812 */ /* 0x000fc800078ec0ff */
[----:B------:R-:W-:-:S05]  /*1dce0*/  LOP3.LUT R15, R15, 0x70, RZ, 0xc0, !PT ;  /* 0x000000700f0f7812 */ /* 0x000fca00078ec0ff */
[----:B------:R-:W-:-:S05]  /*1dcf0*/  IMAD R15, R252, 0x80, R15 ;  /* 0x00000080fc0f7824 */ /* 0x000fca00078e020f */
[----:B------:R-:W-:Y:S01]  /*1dd00*/  LOP3.LUT R15, R15, 0x10, RZ, 0x3c, !PT ;  /* 0x000000100f0f7812 */ /* 0x000fe200078e3cff */
[--C-:B--2---:R-:W-:Y:S02]  /*1dd10*/  IMAD.X R11, R11, 0x1, R4.reuse, P2 ;  /* 0x000000010b0b7824 */ /* 0x104fe400010e0604 */
[----:B---3--:R-:W-:-:S03]  /*1dd20*/  IMAD.X R7, R7, 0x1, R4, P3 ;  /* 0x0000000107077824 */ /* 0x008fc600018e0604 */
[----:B------:R-:W-:Y:S04]  /*1dd30*/  LDGSTS.E [R9+0x3000c], desc[UR6][R10.64], P1 ;  /* 0x3000c0000a097fae */ /* 0x000fe80008921846 */
[----:B------:R1:W-:Y:S01]  /*1dd40*/  LDGSTS.E [R9+0x3400c], desc[UR6][R6.64], P1 ;  /* 0x3400c00006097fae */ /* 0x0003e20008921846 */
[----:B------:R-:W-:-:S03]  /*1dd50*/  ISETP.GT.AND P1, PT, R3, 0x4, PT ;  /* 0x000000040300780c */ /* 0x000fc60003f24270 */
[----:B------:R2:W-:Y:S04]  /*1dd60*/  STL [R1+0xe68], R11 ;  /* 0x000e680b01007387 */ /* 0x0005e80000100800 */
[----:B------:R-:W-:Y:S01]  /*1dd70*/  STL [R1+0xe74], R6 ;  /* 0x000e740601007387 */ /* 0x000fe20000100800 */
[----:B-1----:R-:W-:-:S03]  /*1dd80*/  SEL R9, RZ, 0x4, !P1 ;  /* 0x00000004ff097807 */ /* 0x002fc60004800000 */
[----:B------:R1:W-:Y:S04]  /*1dd90*/  STL [R1+0xe70], R7 ;  /* 0x000e700701007387 */ /* 0x0003e80000100800 */
[----:B--2---:R-:W2:Y:S01]  /*1dda0*/  LDL.LU R11, [R1+0xe80] ;  /* 0x000e8000010b7983 */ /* 0x004ea20000300800 */
[----:B------:R-:W-:-:S03]  /*1ddb0*/  SEL R9, R9, RZ, !P0 ;  /* 0x000000ff09097207 */ /* 0x000fc60004000000 */
[----:B------:R-:W3:Y:S04]  /*1ddc0*/  LDL.LU R10, [R1+0xe84] ;  /* 0x000e8400010a7983 */ /* 0x000ee80000300800 */
[----:B-1----:R-:W2:Y:S01]  /*1ddd0*/  LDL.LU R7, [R1+0xe88] ;  /* 0x000e880001077983 */ /* 0x002ea20000300800 */
[----:B------:R-:W-:-:S03]  /*1dde0*/  ISETP.NE.U32.AND P2, PT, R9, RZ, PT ;  /* 0x000000ff0900720c */ /* 0x000fc60003f45070 */
[----:B------:R-:W2:Y:S01]  /*1ddf0*/  LDL.LU R6, [R1+0xe8c] ;  /* 0x000e8c0001067983 */ /* 0x000ea20000300800 */
[----:B------:R-:W-:Y:S01]  /*1de00*/  VIADD R9, R15, UR12 ;  /* 0x0000000c0f097c36 */ /* 0x000fe20008000000 */
[----:B----4-:R-:W-:-:S05]  /*1de10*/  IADD3 R8, P1, R8, R5, RZ ;  /* 0x0000000508087210 */ /* 0x010fca0007f3e0ff */
[----:B------:R-:W-:Y:S01]  /*1de20*/  IMAD.X R14, R14, 0x1, R4, P1 ;  /* 0x000000010e0e7824 */ /* 0x000fe200008e0604 */
[----:B------:R-:W-:Y:S01]  /*1de30*/  ISETP.GT.AND P1, PT, R3, 0x5, PT ;  /* 0x000000050300780c */ /* 0x000fe20003f24270 */
[----:B------:R-:W-:Y:S02]  /*1de40*/  STL [R1+0xe7c], R8 ;  /* 0x000e7c0801007387 */ /* 0x000fe40000100800 */
[----:B------:R-:W-:Y:S02]  /*1de50*/  IMAD.MOV.U32 R15, RZ, RZ, R14 ;  /* 0x000000ffff0f7224 */ /* 0x000fe400078e000e */
[----:B------:R1:W-:Y:S02]  /*1de60*/  STL [R1+0xe78], R14 ;  /* 0x000e780e01007387 */ /* 0x0003e40000100800 */
[----:B-1----:R-:W-:Y:S01]  /*1de70*/  IMAD.MOV.U32 R14, RZ, RZ, R8 ;  /* 0x000000ffff0e7224 */ /* 0x002fe200078e0008 */
[----:B------:R-:W-:-:S04]  /*1de80*/  SEL R8, RZ, 0x4, !P1 ;  /* 0x00000004ff087807 */ /* 0x000fc80004800000 */
[----:B------:R-:W-:Y:S01]  /*1de90*/  SEL R8, R8, RZ, !P0 ;  /* 0x000000ff08087207 */ /* 0x000fe20004000000 */
[----:B------:R-:W-:Y:S03]  /*1dea0*/  LDGSTS.E [R9+0x30000], desc[UR6][R14.64], P2 ;  /* 0x300000000e097fae */ /* 0x000fe60009121846 */
[----:B------:R-:W-:Y:S01]  /*1deb0*/  ISETP.NE.U32.AND P1, PT, R8, RZ, PT ;  /* 0x000000ff0800720c */ /* 0x000fe20003f25070 */
[----:B------:R-:W4:Y:S04]  /*1dec0*/  LDL.LU R14, [R1+0xe90] ;  /* 0x000e9000010e7983 */ /* 0x000f280000300800 */
[----:B------:R-:W4:Y:S04]  /*1ded0*/  LDL.LU R8, [R1+0xe94] ;  /* 0x000e940001087983 */ /* 0x000f280000300800 */
[----:B------:R-:W4:Y:S04]  /*1dee0*/  LDL.LU R145, [R1+0xe98] ;  /* 0x000e980001917983 */ /* 0x000f280000300800 */
[----:B------:R-:W4:Y:S01]  /*1def0*/  LDL.LU R15, [R1+0xe9c] ;  /* 0x000e9c00010f7983 */ /* 0x000f220000300800 */
[----:B---3--:R-:W-:-:S05]  /*1df00*/  IADD3 R10, P3, R10, R5, RZ ;  /* 0x000000050a0a7210 */ /* 0x008fca0007f7e0ff */
[--C-:B--2---:R-:W-:Y:S01]  /*1df10*/  IMAD.X R11, R11, 0x1, R4.reuse, P3 ;  /* 0x000000010b0b7824 */ /* 0x104fe200018e0604 */
[----:B------:R-:W-:Y:S01]  /*1df20*/  IADD3 R6, P4, R6, R5, RZ ;  /* 0x0000000506067210 */ /* 0x000fe20007f9e0ff */
[----:B------:R-:W-:Y:S04]  /*1df30*/  STL [R1+0xe84], R10 ;  /* 0x000e840a01007387 */ /* 0x000fe80000100800 */
[----:B------:R-:W-:Y:S01]  /*1df40*/  IMAD.X R7, R7, 0x1, R4, P4 ;  /* 0x0000000107077824 */ /* 0x000fe200020e0604 */
[----:B------:R-:W-:Y:S04]  /*1df50*/  STL [R1+0xe80], R11 ;  /* 0x000e800b01007387 */ /* 0x000fe80000100800 */
[----:B------:R-:W-:Y:S04]  /*1df60*/  STL [R1+0xe8c], R6 ;  /* 0x000e8c0601007387 */ /* 0x000fe80000100800 */
[----:B------:R-:W-:Y:S01]  /*1df70*/  LDGSTS.E [R9+0x34000], desc[UR6][R10.64], P2 ;  /* 0x340000000a097fae */ /* 0x000fe20009121846 */
[----:B------:R-:W-:-:S03]  /*1df80*/  ISETP.GT.AND P2, PT, R3, 0x6, PT ;  /* 0x000000060300780c */ /* 0x000fc60003f44270 */
[----:B------:R1:W-:Y:S04]  /*1df90*/  STL [R1+0xe88], R7 ;  /* 0x000e880701007387 */ /* 0x0003e80000100800 */
[----:B------:R2:W-:Y:S04]  /*1dfa0*/  LDGSTS.E [R9+0x30004], desc[UR6][R6.64], P1 ;  /* 0x3000400006097fae */ /* 0x0005e80008921846 */
[----:B-1----:R-:W3:Y:S01]  /*1dfb0*/  LDL.LU R7, [R1+0xea4] ;  /* 0x000ea40001077983 */ /* 0x002ee20000300800 */
[----:B--2---:R-:W-:-:S03]  /*1dfc0*/  SEL R6, RZ, 0x4, !P2 ;  /* 0x00000004ff067807 */ /* 0x004fc60005000000 */
[----:B------:R-:W2:Y:S01]  /*1dfd0*/  LDL.LU R11, [R1+0xea0] ;  /* 0x000ea000010b7983 */ /* 0x000ea20000300800 */
[----:B------:R-:W-:-:S03]  /*1dfe0*/  SEL R6, R6, RZ, !P0 ;  /* 0x000000ff06067207 */ /* 0x000fc60004000000 */
[----:B------:R-:W2:Y:S01]  /*1dff0*/  LDL.LU R10, [R1+0xeac] ;  /* 0x000eac00010a7983 */ /* 0x000ea20000300800 */
[----:B------:R-:W-:-:S03]  /*1e000*/  ISETP.NE.U32.AND P2, PT, R6, RZ, PT ;  /* 0x000000ff0600720c */ /* 0x000fc60003f45070 */
[----:B------:R-:W2:Y:S01]  /*1e010*/  LDL.LU R6, [R1+0xeb4] ;  /* 0x000eb40001067983 */ /* 0x000ea20000300800 */
[----:B----4-:R-:W-:-:S05]  /*1e020*/  IADD3 R8, P3, R8, R5, RZ ;  /* 0x0000000508087210 */ /* 0x010fca0007f7e0ff */
[--C-:B------:R-:W-:Y:S01]  /*1e030*/  IMAD.X R14, R14, 0x1, R4.reuse, P3 ;  /* 0x000000010e0e7824 */ /* 0x100fe200018e0604 */
[----:B------:R-:W-:Y:S01]  /*1e040*/  IADD3 R15, P4, R15, R5, RZ ;  /* 0x000000050f0f7210 */ /* 0x000fe20007f9e0ff */
[----:B------:R-:W-:Y:S04]  /*1e050*/  STL [R1+0xe94], R8 ;  /* 0x000e940801007387 */ /* 0x000fe80000100800 */
[----:B------:R-:W-:Y:S01]  /*1e060*/  IMAD.X R145, R145, 0x1, R4, P4 ;  /* 0x0000000191917824 */ /* 0x000fe200020e0604 */
[----:B------:R1:W-:Y:S01]  /*1e070*/  STL [R1+0xe90], R14 ;  /* 0x000e900e01007387 */ /* 0x0003e20000100800 */
[----:B------:R-:W-:-:S03]  /*1e080*/  IMAD.MOV.U32 R147, RZ, RZ, R14 ;  /* 0x000000ffff937224 */ /* 0x000fc600078e000e */
[----:B------:R4:W-:Y:S04]  /*1e090*/  STL [R1+0xe9c], R15 ;  /* 0x000e9c0f01007387 */ /* 0x0009e80000100800 */
[----:B------:R-:W-:Y:S04]  /*1e0a0*/  STL [R1+0xe98], R145 ;  /* 0x000e989101007387 */ /* 0x000fe80000100800 */
[----:B-1----:R-:W2:Y:S01]  /*1e0b0*/  LDL.LU R14, [R1+0xea8] ;  /* 0x000ea800010e7983 */ /* 0x002ea20000300800 */
[----:B------:R-:W-:-:S03]  /*1e0c0*/  IMAD.MOV.U32 R146, RZ, RZ, R8 ;  /* 0x000000ffff927224 */ /* 0x000fc600078e0008 */
[----:B------:R-:W2:Y:S04]  /*1e0d0*/  LDL.LU R8, [R1+0xeb0] ;  /* 0x000eb00001087983 */ /* 0x000ea80000300800 */
[----:B------:R1:W-:Y:S01]  /*1e0e0*/  LDGSTS.E [R9+0x34004], desc[UR6][R146.64], P1 ;  /* 0x3400400092097fae */ /* 0x0003e20008921846 */
[----:B------:R-:W-:Y:S01]  /*1e0f0*/  ISETP.GT.AND P1, PT, R3, 0x7, PT ;  /* 0x000000070300780c */ /* 0x000fe20003f24270 */
[----:B-1----:R-:W-:Y:S02]  /*1e100*/  IMAD.MOV.U32 R146, RZ, RZ, R15 ;  /* 0x000000ffff927224 */ /* 0x002fe400078e000f */
[----:B------:R-:W-:Y:S01]  /*1e110*/  IMAD.MOV.U32 R147, RZ, RZ, R145 ;  /* 0x000000ffff937224 */ /* 0x000fe200078e0091 */
[----:B----4-:R-:W-:-:S04]  /*1e120*/  SEL R15, RZ, 0x4, !P1 ;  /* 0x00000004ff0f7807 */ /* 0x010fc80004800000 */
[----:B------:R1:W-:Y:S01]  /*1e130*/  LDGSTS.E [R9+0x30008], desc[UR6][R146.64], P2 ;  /* 0x3000800092097fae */ /* 0x0003e20009121846 */
[----:B------:R-:W-:-:S04]  /*1e140*/  SEL R15, R15, RZ, !P0 ;  /* 0x000000ff0f0f7207 */ /* 0x000fc80004000000 */
[----:B------:R-:W-:Y:S02]  /*1e150*/  ISETP.NE.U32.AND P1, PT, R15, RZ, PT ;  /* 0x000000ff0f00720c */ /* 0x000fe40003f25070 */
[----:B---3--:R-:W-:-:S05]  /*1e160*/  IADD3 R7, P3, R7, R5, RZ ;  /* 0x0000000507077210 */ /* 0x008fca0007f7e0ff */
[----:B--2---:R-:W-:Y:S02]  /*1e170*/  IMAD.X R11, R11, 0x1, R4, P3 ;  /* 0x000000010b0b7824 */ /* 0x004fe400018e0604 */
[----:B-1----:R-:W-:Y:S02]  /*1e180*/  IMAD.MOV.U32 R146, RZ, RZ, R7 ;  /* 0x000000ffff927224 */ /* 0x002fe400078e0007 */
[----:B------:R-:W-:Y:S01]  /*1e190*/  IMAD.MOV.U32 R147, RZ, RZ, R11 ;  /* 0x000000ffff937224 */ /* 0x000fe200078e000b */
[----:B------:R-:W-:Y:S04]  /*1e1a0*/  STL [R1+0xea4], R7 ;  /* 0x000ea40701007387 */ /* 0x000fe80000100800 */
[----:B------:R-:W-:Y:S01]  /*1e1b0*/  LDGSTS.E [R9+0x34008], desc[UR6][R146.64], P2 ;  /* 0x3400800092097fae */ /* 0x000fe20009121846 */
[----:B------:R-:W-:-:S03]  /*1e1c0*/  IADD3 R10, P2, R10, R5, RZ ;  /* 0x000000050a0a7210 */ /* 0x000fc60007f5e0ff */
[----:B------:R1:W-:Y:S01]  /*1e1d0*/  STL [R1+0xea0], R11 ;  /* 0x000ea00b01007387 */ /* 0x0003e20000100800 */
[----:B------:R-:W-:-:S03]  /*1e1e0*/  IADD3 R6, P3, R6, R5, RZ ;  /* 0x0000000506067210 */ /* 0x000fc60007f7e0ff */
[----:B-1----:R-:W2:Y:S04]  /*1e1f0*/  LDL.LU R11, [R1+0xeb8] ;  /* 0x000eb800010b7983 */ /* 0x002ea80000300800 */
[----:B------:R-:W3:Y:S04]  /*1e200*/  LDL.LU R7, [R1+0xebc] ;  /* 0x000ebc0001077983 */ /* 0x000ee80000300800 */
[----:B------:R-:W-:Y:S01]  /*1e210*/  STL [R1+0xeac], R10 ;  /* 0x000eac0a01007387 */ /* 0x000fe20000100800 */
[----:B------:R-:W-:-:S04]  /*1e220*/  IMAD.X R14, R14, 0x1, R4, P2 ;  /* 0x000000010e0e7824 */ /* 0x000fc800010e0604 */
[----:B------:R-:W-:Y:S01]  /*1e230*/  IMAD.MOV.U32 R15, RZ, RZ, R14 ;  /* 0x000000ffff0f7224 */ /* 0x000fe200078e000e */
[----:B------:R1:W-:Y:S01]  /*1e240*/  STL [R1+0xea8], R14 ;  /* 0x000ea80e01007387 */ /* 0x0003e20000100800 */
[----:B------:R-:W-:Y:S02]  /*1e250*/  IMAD.X R8, R8, 0x1, R4, P3 ;  /* 0x0000000108087824 */ /* 0x000fe400018e0604 */
[----:B-1----:R-:W-:-:S05]  /*1e260*/  IMAD.MOV.U32 R14, RZ, RZ, R10 ;  /* 0x000000ffff0e7224 */ /* 0x002fca00078e000a */
[----:B------:R1:W-:Y:S04]  /*1e270*/  LDGSTS.E [R9+0x3000c], desc[UR6][R14.64], P1 ;  /* 0x3000c0000e097fae */ /* 0x0003e80008921846 */
[----:B------:R-:W-:Y:S01]  /*1e280*/  STL [R1+0xeb4], R6 ;  /* 0x000eb40601007387 */ /* 0x000fe20000100800 */
[----:B-1----:R-:W-:Y:S02]  /*1e290*/  IMAD.MOV.U32 R14, RZ, RZ, R6 ;  /* 0x000000ffff0e7224 */ /* 0x002fe400078e0006 */
[----:B------:R-:W-:Y:S01]  /*1e2a0*/  IMAD.MOV.U32 R15, RZ, RZ, R8 ;  /* 0x000000ffff0f7224 */ /* 0x000fe200078e0008 */
[----:B------:R1:W-:Y:S04]  /*1e2b0*/  STL [R1+0xeb0], R8 ;  /* 0x000eb00801007387 */ /* 0x0003e80000100800 */
[----:B------:R4:W-:Y:S04]  /*1e2c0*/  LDGSTS.E [R9+0x3400c], desc[UR6][R14.64], P1 ;  /* 0x3400c0000e097fae */ /* 0x0009e80008921846 */
[----:B------:R-:W2:Y:S04]  /*1e2d0*/  LDL.LU R14, [R1+0xec0] ;  /* 0x000ec000010e7983 */ /* 0x000ea80000300800 */
[----:B------:R-:W2:Y:S04]  /*1e2e0*/  LDL.LU R10, [R1+0xec4] ;  /* 0x000ec400010a7983 */ /* 0x000ea80000300800 */
[----:B-1----:R-:W2:Y:S04]  /*1e2f0*/  LDL.LU R8, [R1+0xec8] ;  /* 0x000ec80001087983 */ /* 0x002ea80000300800 */
[----:B------:R-:W2:Y:S01]  /*1e300*/  LDL.LU R6, [R1+0xecc] ;  /* 0x000ecc0001067983 */ /* 0x000ea20000300800 */
[----:B------:R-:W1:Y:S01]  /*1e310*/  S2R R252, SR_TID.X ;  /* 0x0000000000fc7919 */ /* 0x000e620000002100 */
[----:B------:R-:W-:-:S04]  /*1e320*/  ISETP.GT.AND P1, PT, R3, 0x8, PT ;  /* 0x000000080300780c */ /* 0x000fc80003f24270 */
[----:B----4-:R-:W-:-:S04]  /*1e330*/  SEL R9, RZ, 0x4, !P1 ;  /* 0x00000004ff097807 */ /* 0x010fc80004800000 */
[----:B------:R-:W-:-:S04]  /*1e340*/  SEL R9, R9, RZ, !P0 ;  /* 0x000000ff09097207 */ /* 0x000fc80004000000 */
[----:B------:R-:W-:Y:S01]  /*1e350*/  ISETP.NE.U32.AND P2, PT, R9, RZ, PT ;  /* 0x000000ff0900720c */ /* 0x000fe20003f45070 */
[C---:B-1----:R-:W-:Y:S01]  /*1e360*/  IMAD.SHL.U32 R15, R252.reuse, 0x10, RZ ;  /* 0x00000010fc0f7824 */ /* 0x042fe200078e00ff */
[----:B------:R-:W-:-:S04]  /*1e370*/  LOP3.LUT R252, R252, 0x7f, RZ, 0xc0, !PT ;  /* 0x0000007ffcfc7812 */ /* 0x000fc800078ec0ff */
[----:B------:R-:W-:-:S05]  /*1e380*/  LOP3.LUT R15, R15, 0x70, RZ, 0xc0, !PT ;  /* 0x000000700f0f7812 */ /* 0x000fca00078ec0ff */
[----:B------:R-:W-:-:S05]  /*1e390*/  IMAD R15, R252, 0x80, R15 ;  /* 0x00000080fc0f7824 */ /* 0x000fca00078e020f */
[----:B------:R-:W-:-:S05]  /*1e3a0*/  LOP3.LUT R15, R15, 0x20, RZ, 0x3c, !PT ;  /* 0x000000200f0f7812 */ /* 0x000fca00078e3cff */
[----:B------:R-:W-:Y:S01]  /*1e3b0*/  VIADD R9, R15, UR12 ;  /* 0x0000000c0f097c36 */ /* 0x000fe20008000000 */
[----:B---3--:R-:W-:-:S05]  /*1e3c0*/  IADD3 R7, P1, R7, R5, RZ ;  /* 0x0000000507077210 */ /* 0x008fca0007f3e0ff */
[----:B--2---:R-:W-:Y:S01]  /*1e3d0*/  IMAD.X R11, R11, 0x1, R4, P1 ;  /* 0x000000010b0b7824 */ /* 0x004fe200008e0604 */
[----:B------:R-:W-:Y:S01]  /*1e3e0*/  ISETP.GT.AND P1, PT, R3, 0x9, PT ;  /* 0x000000090300780c */ /* 0x000fe20003f24270 */
[----:B------:R1:W-:Y:S01]  /*1e3f0*/  STL [R1+0xebc], R7 ;  /* 0x000ebc0701007387 */ /* 0x0003e20000100800 */
[----:B------:R-:W-:Y:S02]  /*1e400*/  IMAD.MOV.U32 R146, RZ, RZ, R7 ;  /* 0x000000ffff927224 */ /* 0x000fe400078e0007 */
[----:B-1----:R-:W-:-:S04]  /*1e410*/  SEL R7, RZ, 0x4, !P1 ;  /* 0x00000004ff077807 */ /* 0x002fc80004800000 */
[----:B------:R-:W-:Y:S01]  /*1e420*/  SEL R7, R7, RZ, !P0 ;  /* 0x000000ff07077207 */ /* 0x000fe20004000000 */
[----:B------:R1:W-:Y:S01]  /*1e430*/  STL [R1+0xeb8], R11 ;  /* 0x000eb80b01007387 */ /* 0x0003e20000100800 */
[----:B------:R-:W-:Y:S02]  /*1e440*/  IMAD.MOV.U32 R147, RZ, RZ, R11 ;  /* 0x000000ffff937224 */ /* 0x000fe400078e000b */
[----:B------:R-:W-:-:S03]  /*1e450*/  ISETP.NE.U32.AND P1, PT, R7, RZ, PT ;  /* 0x000000ff0700720c */ /* 0x000fc60003f25070 */
[----:B------:R2:W-:Y:S04]  /*1e460*/  LDGSTS.E [R9+0x30000], desc[UR6][R146.64], P2 ;  /* 0x3000000092097fae */ /* 0x0005e80009121846 */
[----:B-1----:R-:W3:Y:S04]  /*1e470*/  LDL.LU R11, [R1+0xed0] ;  /* 0x000ed000010b7983 */ /* 0x002ee80000300800 */
[----:B------:R-:W4:Y:S04]  /*1e480*/  LDL.LU R7, [R1+0xed4] ;  /* 0x000ed40001077983 */ /* 0x000f280000300800 */
[----:B------:R-:W3:Y:S04]  /*1e490*/  LDL.LU R145, [R1+0xed8] ;  /* 0x000ed80001917983 */ /* 0x000ee80000300800 */
[----:B------:R-:W3:Y:S01]  /*1e4a0*/  LDL.LU R15, [R1+0xedc] ;  /* 0x000edc00010f7983 */ /* 0x000ee20000300800 */
[----:B------:R-:W-:-:S05]  /*1e4b0*/  IADD3 R10, P3, R10, R5, RZ ;  /* 0x000000050a0a7210 */ /* 0x000fca0007f7e0ff */
[----:B------:R-:W-:Y:S01]  /*1e4c0*/  IMAD.X R14, R14, 0x1, R4, P3 ;  /* 0x000000010e0e7824 */ /* 0x000fe200018e0604 */
[----:B------:R-:W-:Y:S01]  /*1e4d0*/  IADD3 R6, P4, R6, R5, RZ ;  /* 0x0000000506067210 */ /* 0x000fe20007f9e0ff */
[----:B--2---:R-:W-:Y:S02]  /*1e4e0*/  IMAD.MOV.U32 R146, RZ, RZ, R10 ;  /* 0x000000ffff927224 */ /* 0x004fe400078e000a */
[----:B------:R-:W-:Y:S02]  /*1e4f0*/  IMAD.MOV.U32 R147, RZ, RZ, R14 ;  /* 0x000000ffff937224 */ /* 0x000fe400078e000e */
[----:B------:R-:W-:Y:S01]  /*1e500*/  IMAD.X R8, R8, 0x1, R4, P4 ;  /* 0x0000000108087824 */ /* 0x000fe200020e0604 */
[----:B------:R-:W-:Y:S04]  /*1e510*/  STL [R1+0xec4], R10 ;  /* 0x000ec40a01007387 */ /* 0x000fe80000100800 */
[----:B------:R-:W-:Y:S04]  /*1e520*/  STL [R1+0xec0], R14 ;  /* 0x000ec00e01007387 */ /* 0x000fe80000100800 */
[----:B------:R-:W-:Y:S04]  /*1e530*/  STL [R1+0xecc], R6 ;  /* 0x000ecc0601007387 */ /* 0x000fe80000100800 */
[----:B------:R1:W-:Y:S04]  /*1e540*/  LDGSTS.E [R9+0x34000], desc[UR6][R146.64], P2 ;  /* 0x3400000092097fae */ /* 0x0003e80009121846 */
[----:B------:R2:W-:Y:S01]  /*1e550*/  STL [R1+0xec8], R8 ;  /* 0x000ec80801007387 */ /* 0x0005e20000100800 */
[----:B-1----:R-:W-:-:S03]  /*1e560*/  IMAD.MOV.U32 R147, RZ, RZ, R8 ;  /* 0x000000ffff937224 */ /* 0x002fc600078e0008 */
[----:B--2---:R-:W2:Y:S04]  /*1e570*/  LDL.LU R8, [R1+0xee4] ;  /* 0x000ee40001087983 */ /* 0x004ea80000300800 */
[----:B------:R-:W2:Y:S01]  /*1e580*/  LDL.LU R14, [R1+0xee0] ;  /* 0x000ee000010e7983 */ /* 0x000ea20000300800 */
[----:B------:R-:W-:Y:S01]  /*1e590*/  ISETP.GT.AND P2, PT, R3, 0xa, PT ;  /* 0x0000000a0300780c */ /* 0x000fe20003f44270 */
[----:B------:R-:W-:Y:S02]  /*1e5a0*/  IMAD.MOV.U32 R146, RZ, RZ, R6 ;  /* 0x000000ffff927224 */ /* 0x000fe400078e0006 */
[----:B------:R-:W2:Y:S01]  /*1e5b0*/  LDL.LU R10, [R1+0xeec] ;  /* 0x000eec00010a7983 */ /* 0x000ea20000300800 */
[----:B------:R-:W-:-:S03]  /*1e5c0*/  SEL R6, RZ, 0x4, !P2 ;  /* 0x00000004ff067807 */ /* 0x000fc60005000000 */
[----:B------:R1:W-:Y:S01]  /*1e5d0*/  LDGSTS.E [R9+0x30004], desc[UR6][R146.64], P1 ;  /* 0x3000400092097fae */ /* 0x0003e20008921846 */
[----:B------:R-:W-:-:S04]  /*1e5e0*/  SEL R6, R6, RZ, !P0 ;  /* 0x000000ff06067207 */ /* 0x000fc80004000000 */
[----:B------:R-:W-:Y:S02]  /*1e5f0*/  ISETP.NE.U32.AND P2, PT, R6, RZ, PT ;  /* 0x000000ff0600720c */ /* 0x000fe40003f45070 */
[----:B------:R-:W2:Y:S01]  /*1e600*/  LDL.LU R6, [R1+0xef4] ;  /* 0x000ef40001067983 */ /* 0x000ea20000300800 */
[----:B----4-:R-:W-:-:S05]  /*1e610*/  IADD3 R7, P3, R7, R5, RZ ;  /* 0x0000000507077210 */ /* 0x010fca0007f7e0ff */
[--C-:B---3--:R-:W-:Y:S02]  /*1e620*/  IMAD.X R11, R11, 0x1, R4.reuse, P3 ;  /* 0x000000010b0b7824 */ /* 0x108fe400018e0604 */
[----:B-1----:R-:W-:Y:S02]  /*1e630*/  IMAD.MOV.U32 R146, RZ, RZ, R7 ;  /* 0x000000ffff927224 */ /* 0x002fe400078e0007 */
[----:B------:R-:W-:Y:S01]  /*1e640*/  IMAD.MOV.U32 R147, RZ, RZ, R11 ;  /* 0x000000ffff937224 */ /* 0x000fe200078e000b */
[----:B------:R-:W-:Y:S01]  /*1e650*/  IADD3 R15, P4, R15, R5, RZ ;  /* 0x000000050f0f7210 */ /* 0x000fe20007f9e0ff */
[----:B------:R-:W-:Y:S04]  /*1e660*/  STL [R1+0xed4], R7 ;  /* 0x000ed40701007387 */ /* 0x000fe80000100800 */
[----:B------:R1:W-:Y:S01]  /*1e670*/  LDGSTS.E [R9+0x34004], desc[UR6][R146.64], P1 ;  /* 0x3400400092097fae */ /* 0x0003e20008921846 */
[----:B------:R-:W-:Y:S01]  /*1e680*/  ISETP.GT.AND P1, PT, R3, 0xb, PT ;  /* 0x0000000b0300780c */ /* 0x000fe20003f24270 */
[----:B------:R-:W-:-:S02]  /*1e690*/  IMAD.X R145, R145, 0x1, R4, P4 ;  /* 0x0000000191917824 */ /* 0x000fc400020e0604 */
[----:B------:R3:W-:Y:S04]  /*1e6a0*/  STL [R1+0xed0], R11 ;  /* 0x000ed00b01007387 */ /* 0x0007e80000100800 */
[----:B------:R4:W-:Y:S01]  /*1e6b0*/  STL [R1+0xedc], R15 ;  /* 0x000edc0f01007387 */ /* 0x0009e20000100800 */
[----:B-1----:R-:W-:-:S03]  /*1e6c0*/  IMAD.MOV.U32 R146, RZ, RZ, R15 ;  /* 0x000000ffff927224 */ /* 0x002fc600078e000f */
[----:B------:R-:W-:Y:S04]  /*1e6d0*/  STL [R1+0xed8], R145 ;  /* 0x000ed89101007387 */ /* 0x000fe80000100800 */
[----:B---3--:R-:W3:Y:S01]  /*1e6e0*/  LDL.LU R11, [R1+0xee8] ;  /* 0x000ee800010b7983 */ /* 0x008ee20000300800 */
[----:B----4-:R-:W-:-:S03]  /*1e6f0*/  SEL R15, RZ, 0x4, !P1 ;  /* 0x00000004ff0f7807 */ /* 0x010fc60004800000 */
[----:B------:R-:W4:Y:S01]  /*1e700*/  LDL.LU R7, [R1+0xef0] ;  /* 0x000ef00001077983 */ /* 0x000f220000300800 */
[----:B------:R-:W-:Y:S01]  /*1e710*/  SEL R15, R15, RZ, !P0 ;  /* 0x000000ff0f0f7207 */ /* 0x000fe20004000000 */
[----:B------:R-:W-:-:S03]  /*1e720*/  IMAD.MOV.U32 R147, RZ, RZ, R145 ;  /* 0x000000ffff937224 */ /* 0x000fc600078e0091 */
[----:B------:R-:W-:Y:S02]  /*1e730*/  ISETP.NE.U32.AND P1, PT, R15, RZ, PT ;  /* 0x000000ff0f00720c */ /* 0x000fe40003f25070 */
[----:B------:R-:W-:Y:S01]  /*1e740*/  LDGSTS.E [R9+0x30008], desc[UR6][R146.64], P2 ;  /* 0x3000800092097fae */ /* 0x000fe20009121846 */
[----:B--2---:R-:W-:-:S05]  /*1e750*/  IADD3 R8, P3, R8, R5, RZ ;  /* 0x0000000508087210 */ /* 0x004fca0007f7e0ff */
[----:B------:R-:W-:Y:S01]  /*1e760*/  IMAD.X R14, R14, 0x1, R4, P3 ;  /* 0x000000010e0e7824 */ /* 0x000fe200018e0604 */
[----:B------:R-:W-:Y:S03]  /*1e770*/  STL [R1+0xee4], R8 ;  /* 0x000ee40801007387 */ /* 0x000fe60000100800 */
[----:B------:R-:W-:Y:S01]  /*1e780*/  IMAD.MOV.U32 R15, RZ, RZ, R14 ;  /* 0x000000ffff0f7224 */ /* 0x000fe200078e000e */
[----:B------:R1:W-:Y:S02]  /*1e790*/  STL [R1+0xee0], R14 ;  /* 0x000ee00e01007387 */ /* 0x0003e40000100800 */
[----:B-1----:R-:W-:-:S05]  /*1e7a0*/  IMAD.MOV.U32 R14, RZ, RZ, R8 ;  /* 0x000000ffff0e7224 */ /* 0x002fca00078e0008 */
[----:B------:R1:W-:Y:S04]  /*1e7b0*/  LDGSTS.E [R9+0x34008], desc[UR6][R14.64], P2 ;  /* 0x340080000e097fae */ /* 0x0003e80009121846 */
[----:B------:R-:W2:Y:S04]  /*1e7c0*/  LDL.LU R14, [R1+0xef8] ;  /* 0x000ef800010e7983 */ /* 0x000ea80000300800 */
[----:B------:R-:W2:Y:S01]  /*1e7d0*/  LDL.LU R8, [R1+0xefc] ;  /* 0x000efc0001087983 */ /* 0x000ea20000300800 */
        /* <DEDUP_REMOVED lines=9> */
[--C-:B---3--:R-:W-:Y:S02]  /*1e870*/  IMAD.X R11, R11, 0x1, R4.reuse, P2 ;  /* 0x000000010b0b7824 */ /* 0x108fe400010e0604 */
[----:B----4-:R-:W-:-:S03]  /*1e880*/  IMAD.X R7, R7, 0x1, R4, P3 ;  /* 0x0000000107077824 */ /* 0x010fc600018e0604 */
[----:B------:R-:W-:Y:S04]  /*1e890*/  LDGSTS.E [R9+0x3000c], desc[UR6][R10.64], P1 ;  /* 0x3000c0000a097fae */ /* 0x000fe80008921846 */
[----:B------:R1:W-:Y:S01]  /*1e8a0*/  LDGSTS.E [R9+0x3400c], desc[UR6][R6.64], P1 ;  /* 0x3400c00006097fae */ /* 0x0003e20008921846 */
[----:B------:R-:W-:-:S03]  /*1e8b0*/  ISETP.GT.AND P1, PT, R3, 0xc, PT ;  /* 0x0000000c0300780c */ /* 0x000fc60003f24270 */
[----:B------:R3:W-:Y:S04]  /*1e8c0*/  STL [R1+0xee8], R11 ;  /* 0x000ee80b01007387 */ /* 0x0007e80000100800 */
[----:B------:R-:W-:Y:S01]  /*1e8d0*/  STL [R1+0xef4], R6 ;  /* 0x000ef40601007387 */ /* 0x000fe20000100800 */
[----:B-1----:R-:W-:-:S03]  /*1e8e0*/  SEL R9, RZ, 0x4, !P1 ;  /* 0x00000004ff097807 */ /* 0x002fc60004800000 */
[----:B------:R1:W-:Y:S04]  /*1e8f0*/  STL [R1+0xef0], R7 ;  /* 0x000ef00701007387 */ /* 0x0003e80000100800 */
[----:B---3--:R-:W3:Y:S01]  /*1e900*/  LDL.LU R11, [R1+0xf00] ;  /* 0x000f0000010b7983 */ /* 0x008ee20000300800 */
[----:B------:R-:W-:-:S03]  /*1e910*/  SEL R9, R9, RZ, !P0 ;  /* 0x000000ff09097207 */ /* 0x000fc60004000000 */
[----:B------:R-:W4:Y:S04]  /*1e920*/  LDL.LU R10, [R1+0xf04] ;  /* 0x000f0400010a7983 */ /* 0x000f280000300800 */
[----:B-1----:R-:W3:Y:S01]  /*1e930*/  LDL.LU R7, [R1+0xf08] ;  /* 0x000f080001077983 */ /* 0x002ee20000300800 */
[----:B------:R-:W-:-:S03]  /*1e940*/  ISETP.NE.U32.AND P2, PT, R9, RZ, PT ;  /* 0x000000ff0900720c */ /* 0x000fc60003f45070 */
[----:B------:R-:W3:Y:S01]  /*1e950*/  LDL.LU R6, [R1+0xf0c] ;  /* 0x000f0c0001067983 */ /* 0x000ee20000300800 */
[----:B------:R-:W-:Y:S01]  /*1e960*/  VIADD R9, R15, UR12 ;  /* 0x0000000c0f097c36 */ /* 0x000fe20008000000 */
[----:B--2---:R-:W-:-:S05]  /*1e970*/  IADD3 R8, P1, R8, R5, RZ ;  /* 0x0000000508087210 */ /* 0x004fca0007f3e0ff */
        /* <DEDUP_REMOVED lines=10> */
[----:B------:R-:W2:Y:S04]  /*1ea20*/  LDL.LU R14, [R1+0xf10] ;  /* 0x000f1000010e7983 */ /* 0x000ea80000300800 */
[----:B------:R-:W2:Y:S04]  /*1ea30*/  LDL.LU R8, [R1+0xf14] ;  /* 0x000f140001087983 */ /* 0x000ea80000300800 */
[----:B------:R-:W2:Y:S04]  /*1ea40*/  LDL.LU R145, [R1+0xf18] ;  /* 0x000f180001917983 */ /* 0x000ea80000300800 */
[----:B------:R-:W2:Y:S01]  /*1ea50*/  LDL.LU R15, [R1+0xf1c] ;  /* 0x000f1c00010f7983 */ /* 0x000ea20000300800 */
[----:B----4-:R-:W-:-:S05]  /*1ea60*/  IADD3 R10, P3, R10, R5, RZ ;  /* 0x000000050a0a7210 */ /* 0x010fca0007f7e0ff */
[--C-:B---3--:R-:W-:Y:S01]  /*1ea70*/  IMAD.X R11, R11, 0x1, R4.reuse, P3 ;  /* 0x000000010b0b7824 */ /* 0x108fe200018e0604 */
        /* <DEDUP_REMOVED lines=9> */
[----:B-1----:R-:W4:Y:S01]  /*1eb10*/  LDL.LU R7, [R1+0xf24] ;  /* 0x000f240001077983 */ /* 0x002f220000300800 */
[----:B---3--:R-:W-:-:S03]  /*1eb20*/  SEL R6, RZ, 0x4, !P2 ;  /* 0x00000004ff067807 */ /* 0x008fc60005000000 */
[----:B------:R-:W3:Y:S01]  /*1eb30*/  LDL.LU R11, [R1+0xf20] ;  /* 0x000f2000010b7983 */ /* 0x000ee20000300800 */
[----:B------:R-:W-:-:S03]  /*1eb40*/  SEL R6, R6, RZ, !P0 ;  /* 0x000000ff06067207 */ /* 0x000fc60004000000 */
[----:B------:R-:W3:Y:S01]  /*1eb50*/  LDL.LU R10, [R1+0xf2c] ;  /* 0x000f2c00010a7983 */ /* 0x000ee20000300800 */
[----:B------:R-:W-:-:S03]  /*1eb60*/  ISETP.NE.U32.AND P2, PT, R6, RZ, PT ;  /* 0x000000ff0600720c */ /* 0x000fc60003f45070 */
[----:B------:R-:W3:Y:S01]  /*1eb70*/  LDL.LU R6, [R1+0xf34] ;  /* 0x000f340001067983 */ /* 0x000ee20000300800 */
[----:B--2---:R-:W-:-:S05]  /*1eb80*/  IADD3 R8, P3, R8, R5, RZ ;  /* 0x0000000508087210 */ /* 0x004fca0007f7e0ff */
        /* <DEDUP_REMOVED lines=8> */
[----:B-1----:R-:W3:Y:S01]  /*1ec10*/  LDL.LU R14, [R1+0xf28] ;  /* 0x000f2800010e7983 */ /* 0x002ee20000300800 */
[----:B------:R-:W-:-:S03]  /*1ec20*/  IMAD.MOV.U32 R146, RZ, RZ, R8 ;  /* 0x000000ffff927224 */ /* 0x000fc600078e0008 */
[----:B------:R-:W3:Y:S04]  /*1ec30*/  LDL.LU R8, [R1+0xf30] ;  /* 0x000f300001087983 */ /* 0x000ee80000300800 */
[----:B------:R1:W-:Y:S01]  /*1ec40*/  LDGSTS.E [R9+0x34004], desc[UR6][R146.64], P1 ;  /* 0x3400400092097fae */ /* 0x0003e20008921846 */
[----:B------:R-:W-:Y:S01]  /*1ec50*/  ISETP.GT.AND P1, PT, R3, 0xf, PT ;  /* 0x0000000f0300780c */ /* 0x000fe20003f24270 */
[----:B-1----:R-:W-:Y:S02]  /*1ec60*/  IMAD.MOV.U32 R146, RZ, RZ, R15 ;  /* 0x000000ffff927224 */ /* 0x002fe400078e000f */
[----:B------:R-:W-:Y:S01]  /*1ec70*/  IMAD.MOV.U32 R147, RZ, RZ, R145 ;  /* 0x000000ffff937224 */ /* 0x000fe200078e0091 */
[----:B--2---:R-:W-:-:S04]  /*1ec80*/  SEL R15, RZ, 0x4, !P1 ;  /* 0x00000004ff0f7807 */ /* 0x004fc80004800000 */
[----:B------:R1:W-:Y:S01]  /*1ec90*/  LDGSTS.E [R9+0x30008], desc[UR6][R146.64], P2 ;  /* 0x3000800092097fae */ /* 0x0003e20009121846 */
[----:B------:R-:W-:-:S04]  /*1eca0*/  SEL R15, R15, RZ, !P0 ;  /* 0x000000ff0f0f7207 */ /* 0x000fc80004000000 */
[----:B------:R-:W-:Y:S02]  /*1ecb0*/  ISETP.NE.U32.AND P1, PT, R15, RZ, PT ;  /* 0x000000ff0f00720c */ /* 0x000fe40003f25070 */
[----:B----4-:R-:W-:-:S05]  /*1ecc0*/  IADD3 R7, P3, R7, R5, RZ ;  /* 0x0000000507077210 */ /* 0x010fca0007f7e0ff */
[----:B---3--:R-:W-:Y:S02]  /*1ecd0*/  IMAD.X R11, R11, 0x1, R4, P3 ;  /* 0x000000010b0b7824 */ /* 0x008fe400018e0604 */
        /* <DEDUP_REMOVED lines=257> */
[----:B-1----:R-:W-:Y:S01]  /*1fcf0*/  IMAD.MOV.U32 R146, RZ, RZ, R7 ;  /* 0x000000ffff927224 */ /* 0x002fe200078e0007 */
[----:B------:R-:W-:Y:S01]  /*1fd00*/  IADD3 R15, P4, R15, R5, RZ ;  /* 0x000000050f0f7210 */ /* 0x000fe20007f9e0ff */
[----:B------:R-:W-:Y:S01]  /*1fd10*/  IMAD.MOV.U32 R147, RZ, RZ, R11 ;  /* 0x000000ffff937224 */ /* 0x000fe200078e000b */
[----:B------:R-:W-:Y:S03]  /*1fd20*/  STL [R1+0xfd4], R7 ;  /* 0x000fd40701007387 */ /* 0x000fe60000100800 */
[----:B------:R-:W-:Y:S01]  /*1fd30*/  IMAD.X R145, R145, 0x1, R4, P4 ;  /* 0x0000000191917824 */ /* 0x000fe200020e0604 */
[----:B------:R1:W-:Y:S01]  /*1fd40*/  LDGSTS.E [R9+0x34004], desc[UR6][R146.64], P1 ;  /* 0x3400400092097fae */ /* 0x0003e20008921846 */
[----:B------:R-:W-:-:S03]  /*1fd50*/  ISETP.GT.AND P1, PT, R3, 0x1b, PT ;  /* 0x0000001b0300780c */ /* 0x000fc60003f24270 */
        /* <DEDUP_REMOVED lines=31> */
[----:B------:R1:W-:Y:S04]  /*1ff50*/  STL [R1+0xfe8], R11 ;  /* 0x000fe80b01007387 */ /* 0x0003e80000100800 */
[----:B------:R-:W-:Y:S04]  /*1ff60*/  STL [R1+0xff4], R6 ;  /* 0x000ff40601007387 */ /* 0x000fe80000100800 */
[----:B------:R-:W-:Y:S04]  /*1ff70*/  LDGSTS.E [R9+0x3000c], desc[UR6][R10.64], P1 ;  /* 0x3000c0000a097fae */ /* 0x000fe80008921846 */
[----:B------:R3:W-:Y:S04]  /*1ff80*/  STL [R1+0xff0], R7 ;  /* 0x000ff00701007387 */ /* 0x0007e80000100800 */
[----:B------:R4:W-:Y:S01]  /*1ff90*/  LDGSTS.E [R9+0x3400c], desc[UR6][R6.64], P1 ;  /* 0x3400c00006097fae */ /* 0x0009e20008921846 */
[----:B------:R-:W-:-:S03]  /*1ffa0*/  ISETP.GT.AND P1, PT, R3, 0x1c, PT ;  /* 0x0000001c0300780c */ /* 0x000fc60003f24270 */
[----:B-1----:R-:W2:Y:S04]  /*1ffb0*/  LDL.LU R11, [R1+0x1000] ;  /* 0x00100000010b7983 */ /* 0x002ea80000300800 */
[----:B------:R-:W2:Y:S04]  /*1ffc0*/  LDL.LU R10, [R1+0x1004] ;  /* 0x00100400010a7983 */ /* 0x000ea80000300800 */
[----:B---3--:R-:W3:Y:S01]  /*1ffd0*/  LDL.LU R7, [R1+0x1008] ;  /* 0x0010080001077983 */ /* 0x008ee20000300800 */
[----:B----4-:R-:W-:-:S03]  /*1ffe0*/  SEL R9, RZ, 0x4, !P1 ;  /* 0x00000004ff097807 */ /* 0x010fc60004800000 */
[----:B------:R-:W4:Y:S01]  /*1fff0*/  LDL.LU R6, [R1+0x100c] ;  /* 0x00100c0001067983 */ /* 0x000f220000300800 */
[----:B------:R-:W-:-:S04]  /*20000*/  SEL R9, R9, RZ, !P0 ;  /* 0x000000ff09097207 */ /* 0x000fc80004000000 */
[----:B------:R-:W-:Y:S01]  /*20010*/  ISETP.NE.U32.AND P2, PT, R9, RZ, PT ;  /* 0x000000ff0900720c */ /* 0x000fe20003f45070 */
        /* <DEDUP_REMOVED lines=16> */
[----:B------:R-:W-:-:S05]  /*20120*/  IADD3 R10, P3, R10, R5, RZ ;  /* 0x000000050a0a7210 */ /* 0x000fca0007f7e0ff */
[--C-:B------:R-:W-:Y:S01]  /*20130*/  IMAD.X R11, R11, 0x1, R4.reuse, P3 ;  /* 0x000000010b0b7824 */ /* 0x100fe200018e0604 */
[----:B----4-:R-:W-:Y:S01]  /*20140*/  IADD3 R6, P4, R6, R5, RZ ;  /* 0x0000000506067210 */ /* 0x010fe20007f9e0ff */
[----:B------:R-:W-:Y:S04]  /*20150*/  STL [R1+0x1004], R10 ;  /* 0x0010040a01007387 */ /* 0x000fe80000100800 */
[----:B---3--:R-:W-:Y:S01]  /*20160*/  IMAD.X R7, R7, 0x1, R4, P4 ;  /* 0x0000000107077824 */ /* 0x008fe200020e0604 */
[----:B------:R-:W-:Y:S04]  /*20170*/  STL [R1+0x1000], R11 ;  /* 0x0010000b01007387 */ /* 0x000fe80000100800 */
[----:B------:R-:W-:Y:S04]  /*20180*/  STL [R1+0x100c], R6 ;  /* 0x00100c0601007387 */ /* 0x000fe80000100800 */
[----:B------:R-:W-:Y:S04]  /*20190*/  LDGSTS.E [R9+0x34000], desc[UR6][R10.64], P2 ;  /* 0x340000000a097fae */ /* 0x000fe80009121846 */
[----:B------:R1:W-:Y:S04]  /*201a0*/  STL [R1+0x1008], R7 ;  /* 0x0010080701007387 */ /* 0x0003e80000100800 */
[----:B------:R3:W-:Y:S01]  /*201b0*/  LDGSTS.E [R9+0x30004], desc[UR6][R6.64], P1 ;  /* 0x3000400006097fae */ /* 0x0007e20008921846 */
[----:B------:R-:W-:-:S03]  /*201c0*/  ISETP.GT.AND P2, PT, R3, 0x1e, PT ;  /* 0x0000001e0300780c */ /* 0x000fc60003f44270 */
[----:B-1----:R-:W4:Y:S04]  /*201d0*/  LDL.LU R7, [R1+0x1024] ;  /* 0x0010240001077983 */ /* 0x002f280000300800 */
[----:B------:R-:W4:Y:S01]  /*201e0*/  LDL.LU R11, [R1+0x1020] ;  /* 0x00102000010b7983 */ /* 0x000f220000300800 */
[----:B---3--:R-:W-:-:S03]  /*201f0*/  SEL R6, RZ, 0x4, !P2 ;  /* 0x00000004ff067807 */ /* 0x008fc60005000000 */
[----:B------:R-:W3:Y:S01]  /*20200*/  LDL.LU R10, [R1+0x102c] ;  /* 0x00102c00010a7983 */ /* 0x000ee20000300800 */
[----:B------:R-:W-:-:S04]  /*20210*/  SEL R6, R6, RZ, !P0 ;  /* 0x000000ff06067207 */ /* 0x000fc80004000000 */
[----:B------:R-:W-:Y:S02]  /*20220*/  ISETP.NE.U32.AND P2, PT, R6, RZ, PT ;  /* 0x000000ff0600720c */ /* 0x000fe40003f45070 */
        /* <DEDUP_REMOVED lines=9> */
[----:B------:R4:W-:Y:S04]  /*202c0*/  STL [R1+0x1018], R145 ;  /* 0x0010189101007387 */ /* 0x0009e80000100800 */
[----:B-1----:R-:W3:Y:S01]  /*202d0*/  LDL.LU R14, [R1+0x1028] ;  /* 0x00102800010e7983 */ /* 0x002ee20000300800 */
[----:B------:R-:W-:-:S03]  /*202e0*/  IMAD.MOV.U32 R146, RZ, RZ, R8 ;  /* 0x000000ffff927224 */ /* 0x000fc600078e0008 */
[----:B------:R-:W3:Y:S04]  /*202f0*/  LDL.LU R8, [R1+0x1030] ;  /* 0x0010300001087983 */ /* 0x000ee80000300800 */
[----:B------:R1:W-:Y:S01]  /*20300*/  LDGSTS.E [R9+0x34004], desc[UR6][R146.64], P1 ;  /* 0x3400400092097fae */ /* 0x0003e20008921846 */
[----:B------:R-:W-:Y:S01]  /*20310*/  ISETP.GT.AND P1, PT, R3, 0x1f, PT ;  /* 0x0000001f0300780c */ /* 0x000fe20003f24270 */
[----:B-1----:R-:W-:Y:S02]  /*20320*/  IMAD.MOV.U32 R146, RZ, RZ, R15 ;  /* 0x000000ffff927224 */ /* 0x002fe400078e000f */
[----:B------:R-:W-:-:S05]  /*20330*/  IMAD.MOV.U32 R147, RZ, RZ, R145 ;  /* 0x000000ffff937224 */ /* 0x000fca00078e0091 */
[----:B------:R1:W-:Y:S01]  /*20340*/  LDGSTS.E [R9+0x30008], desc[UR6][R146.64], P2 ;  /* 0x3000800092097fae */ /* 0x0003e20009121846 */
[----:B--2---:R-:W-:-:S04]  /*20350*/  SEL R15, RZ, 0x4, !P1 ;  /* 0x00000004ff0f7807 */ /* 0x004fc80004800000 */
[----:B------:R-:W-:-:S04]  /*20360*/  SEL R15, R15, RZ, !P0 ;  /* 0x000000ff0f0f7207 */ /* 0x000fc80004000000 */
[----:B------:R-:W-:Y:S02]  /*20370*/  ISETP.NE.U32.AND P1, PT, R15, RZ, PT ;  /* 0x000000ff0f00720c */ /* 0x000fe40003f25070 */
[----:B----4-:R-:W-:-:S05]  /*20380*/  IADD3 R7, P3, R7, R5, RZ ;  /* 0x0000000507077210 */ /* 0x010fca0007f7e0ff */
[----:B------:R-:W-:Y:S01]  /*20390*/  IMAD.X R11, R11, 0x1, R4, P3 ;  /* 0x000000010b0b7824 */ /* 0x000fe200018e0604 */
[----:B------:R2:W-:Y:S03]  /*203a0*/  STL [R1+0x1024], R7 ;  /* 0x0010240701007387 */ /* 0x0005e60000100800 */
[----:B-1----:R-:W-:Y:S01]  /*203b0*/  IMAD.MOV.U32 R147, RZ, RZ, R11 ;  /* 0x000000ffff937224 */ /* 0x002fe200078e000b */
[----:B------:R1:W-:Y:S01]  /*203c0*/  STL [R1+0x1020], R11 ;  /* 0x0010200b01007387 */ /* 0x0003e20000100800 */
[----:B------:R-:W-:-:S03]  /*203d0*/  IMAD.MOV.U32 R146, RZ, RZ, R7 ;  /* 0x000000ffff927224 */ /* 0x000fc600078e0007 */
[----:B------:R-:W4:Y:S04]  /*203e0*/  LDL.LU R145, [R1+0x1038] ;  /* 0x0010380001917983 */ /* 0x000f280000300800 */
[----:B--2---:R-:W2:Y:S01]  /*203f0*/  LDL.LU R7, [R1+0x103c] ;  /* 0x00103c0001077983 */ /* 0x004ea20000300800 */
[----:B-1----:R-:W1:Y:S03]  /*20400*/  S2R R11, SR_TID.X ;  /* 0x00000000000b7919 */ /* 0x002e660000002100 */
[----:B------:R-:W-:Y:S01]  /*20410*/  LDGSTS.E [R9+0x34008], desc[UR6][R146.64], P2 ;  /* 0x3400800092097fae */ /* 0x000fe20009121846 */
[-C--:B---3--:R-:W-:Y:S02]  /*20420*/  IADD3 R10, P2, R10, R5.reuse, RZ ;  /* 0x000000050a0a7210 */ /* 0x088fe40007f5e0ff */
[----:B------:R-:W-:-:S03]  /*20430*/  IADD3 R6, P3, R6, R5, RZ ;  /* 0x0000000506067210 */ /* 0x000fc60007f7e0ff */
[----:B------:R-:W-:Y:S01]  /*20440*/  STL [R1+0x102c], R10 ;  /* 0x00102c0a01007387 */ /* 0x000fe20000100800 */
[----:B------:R-:W-:-:S04]  /*20450*/  IMAD.X R14, R14, 0x1, R4, P2 ;  /* 0x000000010e0e7824 */ /* 0x000fc800010e0604 */
[----:B------:R-:W-:Y:S01]  /*20460*/  IMAD.MOV.U32 R15, RZ, RZ, R14 ;  /* 0x000000ffff0f7224 */ /* 0x000fe200078e000e */
[----:B------:R3:W-:Y:S01]  /*20470*/  STL [R1+0x1028], R14 ;  /* 0x0010280e01007387 */ /* 0x0007e20000100800 */
[----:B------:R-:W-:Y:S02]  /*20480*/  IMAD.X R8, R8, 0x1, R4, P3 ;  /* 0x0000000108087824 */ /* 0x000fe400018e0604 */
[----:B---3--:R-:W-:Y:S01]  /*20490*/  IMAD.MOV.U32 R14, RZ, RZ, R10 ;  /* 0x000000ffff0e7224 */ /* 0x008fe200078e000a */
[----:B------:R1:W-:Y:S04]  /*204a0*/  STL [R1+0x1034], R6 ;  /* 0x0010340601007387 */ /* 0x0003e80000100800 */
[----:B------:R3:W-:Y:S04]  /*204b0*/  LDGSTS.E [R9+0x3000c], desc[UR6][R14.64], P1 ;  /* 0x3000c0000e097fae */ /* 0x0007e80008921846 */
[----:B------:R1:W-:Y:S01]  /*204c0*/  STL [R1+0x1030], R8 ;  /* 0x0010300801007387 */ /* 0x0003e20000100800 */
[----:B---3--:R-:W-:-:S02]  /*204d0*/  IMAD.MOV.U32 R14, RZ, RZ, R6 ;  /* 0x000000ffff0e7224 */ /* 0x008fc400078e0006 */
[----:B------:R-:W-:Y:S01]  /*204e0*/  IMAD.MOV.U32 R15, RZ, RZ, R8 ;  /* 0x000000ffff0f7224 */ /* 0x000fe200078e0008 */
[----:B-1----:R-:W-:Y:S02]  /*204f0*/  LOP3.LUT R6, R11, 0x1f, RZ, 0xc0, !PT ;  /* 0x0000001f0b067812 */ /* 0x002fe400078ec0ff */
[----:B------:R-:W3:Y:S04]  /*20500*/  LDL.LU R11, [R1+0x1048] ;  /* 0x00104800010b7983 */ /* 0x000ee80000300800 */
[----:B------:R-:W3:Y:S04]  /*20510*/  LDL.LU R10, [R1+0x104c] ;  /* 0x00104c00010a7983 */ /* 0x000ee80000300800 */
[----:B------:R1:W-:Y:S04]  /*20520*/  LDGSTS.E [R9+0x3400c], desc[UR6][R14.64], P1 ;  /* 0x3400c0000e097fae */ /* 0x0003e80008921846 */
[----:B------:R-:W3:Y:S04]  /*20530*/  LDL.LU R15, [R1+0x1058] ;  /* 0x00105800010f7983 */ /* 0x000ee80000300800 */
[----:B------:R-:W1:Y:S01]  /*20540*/  LDL.LU R14, [R1+0x105c] ;  /* 0x00105c00010e7983 */ /* 0x000e620000300800 */
[----:B------:R-:W-:-:S02]  /*20550*/  ISETP.GE.AND P1, PT, R6, R3, PT ;  /* 0x000000030600720c */ /* 0x000fc40003f26270 */
[----:B------:R-:W4:Y:S02]  /*20560*/  S2R R6, SR_TID.X ;  /* 0x0000000000067919 */ /* 0x000f240000002100 */
[----:B------:R-:W-:Y:S01]  /*20570*/  SEL R3, RZ, 0x4, P1 ;  /* 0x00000004ff037807 */ /* 0x000fe20000800000 */
[----:B------:R-:W-:Y:S01]  /*20580*/  ULEA UR8, UR5, UR4, 0x10 ;  /* 0x0000000405087291 */ /* 0x000fe2000f8e803f */
[----:B------:R-:W0:Y:S02]  /*20590*/  LDGDEPBAR ;  /* 0x00000000000079af */ /* 0x000e240000000000 */
[----:B------:R-:W-:-:S04]  /*205a0*/  SEL R3, R3, RZ, !P0 ;  /* 0x000000ff03037207 */ /* 0x000fc80004000000 */
[----:B------:R-:W-:Y:S02]  /*205b0*/  ISETP.NE.U32.AND P0, PT, R3, RZ, PT ;  /* 0x000000ff0300720c */ /* 0x000fe40003f05070 */
[C---:B----4-:R-:W-:Y:S02]  /*205c0*/  LOP3.LUT R8, R6.reuse, 0x60, RZ, 0xc0, !PT ;  /* 0x0000006006087812 */ /* 0x050fe400078ec0ff */
[----:B------:R-:W-:Y:S02]  /*205d0*/  LOP3.LUT R6, R6, 0x7f, RZ, 0xc0, !PT ;  /* 0x0000007f06067812 */ /* 0x000fe400078ec0ff */
[----:B------:R-:W-:-:S03]  /*205e0*/  SHF.R.U32.HI R8, RZ, 0x1, R8 ;  /* 0x00000001ff087819 */ /* 0x000fc60000011608 */
[----:B------:R-:W-:-:S05]  /*205f0*/  IMAD.SHL.U32 R6, R6, 0x4, RZ ;  /* 0x0000000406067824 */ /* 0x000fca00078e00ff */
[----:B------:R-:W-:-:S05]  /*20600*/  LOP3.LUT R6, R6, R8, RZ, 0x3c, !PT ;  /* 0x0000000806067212 */ /* 0x000fca00078e3cff */
[----:B------:R-:W-:Y:S02]  /*20610*/  VIADD R3, R6, UR8 ;  /* 0x0000000806037c36 */ /* 0x000fe40008000000 */
[----:B------:R-:W4:Y:S01]  /*20620*/  LDL.LU R6, [R1+0x106c] ;  /* 0x00106c0001067983 */ /* 0x000f220000300800 */
[----:B--2---:R-:W-:-:S05]  /*20630*/  IADD3 R7, P1, R7, R2, RZ ;  /* 0x0000000207077210 */ /* 0x004fca0007f3e0ff */
[----:B------:R-:W-:Y:S01]  /*20640*/  IMAD.X R145, R145, 0x1, R0, P1 ;  /* 0x0000000191917824 */ /* 0x000fe200008e0600 */
[----:B------:R2:W-:Y:S01]  /*20650*/  STL [R1+0x103c], R7 ;  /* 0x00103c0701007387 */ /* 0x0005e20000100800 */
[----:B------:R-:W-:-:S03]  /*20660*/  IMAD.MOV.U32 R146, RZ, RZ, R7 ;  /* 0x000000ffff927224 */ /* 0x000fc600078e0007 */
[----:B------:R-:W-:Y:S04]  /*20670*/  STL [R1+0x1038], R145 ;  /* 0x0010389101007387 */ /* 0x000fe80000100800 */
[----:B------:R-:W4:Y:S04]  /*20680*/  LDL.LU R8, [R1+0x107c] ;  /* 0x00107c0001087983 */ /* 0x000f280000300800 */
[----:B--2---:R-:W2:Y:S04]  /*20690*/  LDL.LU R7, [R1+0x1068] ;  /* 0x0010680001077983 */ /* 0x004ea80000300800 */
[----:B------:R-:W2:Y:S01]  /*206a0*/  LDL.LU R9, [R1+0x1078] ;  /* 0x0010780001097983 */ /* 0x000ea20000300800 */
[----:B------:R-:W-:-:S05]  /*206b0*/  IMAD.MOV.U32 R147, RZ, RZ, R145 ;  /* 0x000000ffff937224 */ /* 0x000fca00078e0091 */
[----:B------:R-:W-:Y:S01]  /*206c0*/  LDGSTS.E [R3], desc[UR6][R146.64], P0 ;  /* 0x0000000092037fae */ /* 0x000fe20008121846 */
[----:B---3--:R-:W-:-:S05]  /*206d0*/  IADD3 R10, P1, R10, R2, RZ ;  /* 0x000000020a0a7210 */ /* 0x008fca0007f3e0ff */
[----:B------:R-:W-:Y:S01]  /*206e0*/  IMAD.X R11, R11, 0x1, R0, P1 ;  /* 0x000000010b0b7824 */ /* 0x000fe200008e0600 */
[----:B------:R3:W-:Y:S04]  /*206f0*/  STL [R1+0x104c], R10 ;  /* 0x00104c0a01007387 */ /* 0x0007e80000100800 */
[----:B------:R3:W-:Y:S04]  /*20700*/  STL [R1+0x1048], R11 ;  /* 0x0010480b01007387 */ /* 0x0007e80000100800 */
[----:B------:R2:W-:Y:S01]  /*20710*/  LDGSTS.E [R3+0x400], desc[UR6][R10.64], P0 ;  /* 0x004000000a037fae */ /* 0x0005e20008121846 */
[----:B-1----:R-:W-:-:S05]  /*20720*/  IADD3 R14, P2, R14, R2, RZ ;  /* 0x000000020e0e7210 */ /* 0x002fca0007f5e0ff */
[----:B------:R-:W-:Y:S01]  /*20730*/  IMAD.X R15, R15, 0x1, R0, P2 ;  /* 0x000000010f0f7824 */ /* 0x000fe200010e0600 */
[----:B------:R1:W-:Y:S04]  /*20740*/  STL [R1+0x105c], R14 ;  /* 0x00105c0e01007387 */ /* 0x0003e80000100800 */
[----:B------:R1:W-:Y:S04]  /*20750*/  STL [R1+0x1058], R15 ;  /* 0x0010580f01007387 */ /* 0x0003e80000100800 */
[----:B---3--:R-:W3:Y:S04]  /*20760*/  LDL.LU R10, [R1+0x108c] ;  /* 0x00108c00010a7983 */ /* 0x008ee80000300800 */
[----:B------:R-:W3:Y:S04]  /*20770*/  LDL.LU R11, [R1+0x109c] ;  /* 0x00109c00010b7983 */ /* 0x000ee80000300800 */
[----:B------:R3:W-:Y:S04]  /*20780*/  LDGSTS.E [R3+0x800], desc[UR6][R14.64], P0 ;  /* 0x008000000e037fae */ /* 0x0007e80008121846 */
[----:B-1----:R-:W3:Y:S04]  /*20790*/  LDL.LU R14, [R1+0x1088] ;  /* 0x00108800010e7983 */ /* 0x002ee80000300800 */
[----:B------:R-:W3:Y:S01]  /*207a0*/  LDL.LU R15, [R1+0x1098] ;  /* 0x00109800010f7983 */ /* 0x000ee20000300800 */
[----:B----4-:R-:W-:-:S05]  /*207b0*/  IADD3 R6, P1, R6, R2, RZ ;  /* 0x0000000206067210 */ /* 0x010fca0007f3e0ff */
[----:B------:R1:W-:Y:S01]  /*207c0*/  STL [R1+0x106c], R6 ;  /* 0x00106c0601007387 */ /* 0x0003e20000100800 */
[----:B------:R-:W-:Y:S01]  /*207d0*/  IADD3 R8, P2, R8, R2, RZ ;  /* 0x0000000208087210 */ /* 0x000fe20007f5e0ff */
[----:B--2---:R-:W-:-:S04]  /*207e0*/  IMAD.X R7, R7, 0x1, R0, P1 ;  /* 0x0000000107077824 */ /* 0x004fc800008e0600 */
[----:B------:R-:W-:Y:S01]  /*207f0*/  IMAD.X R9, R9, 0x1, R0, P2 ;  /* 0x0000000109097824 */ /* 0x000fe200010e0600 */
[----:B------:R2:W-:Y:S04]  /*20800*/  STL [R1+0x1068], R7 ;  /* 0x0010680701007387 */ /* 0x0005e80000100800 */
[----:B------:R4:W-:Y:S04]  /*20810*/  STL [R1+0x107c], R8 ;  /* 0x00107c0801007387 */ /* 0x0009e80000100800 */
[----:B------:R-:W-:Y:S04]  /*20820*/  LDGSTS.E [R3+0xc00], desc[UR6][R6.64], P0 ;  /* 0x00c0000006037fae */ /* 0x000fe80008121846 */
[----:B------:R4:W-:Y:S04]  /*20830*/  STL [R1+0x1078], R9 ;  /* 0x0010780901007387 */ /* 0x0009e80000100800 */
[----:B------:R-:W-:Y:S04]  /*20840*/  LDGSTS.E [R3+0x1000], desc[UR6][R8.64], P0 ;  /* 0x0100000008037fae */ /* 0x000fe80008121846 */
[----:B-1----:R-:W3:Y:S04]  /*20850*/  LDL.LU R6, [R1+0x10ac] ;  /* 0x0010ac0001067983 */ /* 0x002ee80000300800 */
[----:B--2---:R-:W2:Y:S04]  /*20860*/  LDL.LU R7, [R1+0x10bc] ;  /* 0x0010bc0001077983 */ /* 0x004ea80000300800 */
[----:B----4-:R-:W4:Y:S04]  /*20870*/  LDL.LU R8, [R1+0x10a8] ;  /* 0x0010a80001087983 */ /* 0x010f280000300800 */
[----:B------:R-:W4:Y:S01]  /*20880*/  LDL.LU R9, [R1+0x10b8] ;  /* 0x0010b80001097983 */ /* 0x000f220000300800 */
[----:B---3--:R-:W-:-:S02]  /*20890*/  IADD3 R10, P1, R10, R2, RZ ;  /* 0x000000020a0a7210 */ /* 0x008fc40007f3e0ff */
[----:B------:R-:W-:-:S03]  /*208a0*/  IADD3 R11, P2, R11, R2, RZ ;  /* 0x000000020b0b7210 */ /* 0x000fc60007f5e0ff */
[----:B------:R1:W-:Y:S01]  /*208b0*/  STL [R1+0x108c], R10 ;  /* 0x00108c0a01007387 */ /* 0x0003e20000100800 */
[----:B------:R-:W-:Y:S02]  /*208c0*/  IMAD.MOV.U32 R146, RZ, RZ, R10 ;  /* 0x000000ffff927224 */ /* 0x000fe400078e000a */
[--C-:B------:R-:W-:Y:S02]  /*208d0*/  IMAD.X R14, R14, 0x1, R0.reuse, P1 ;  /* 0x000000010e0e7824 */ /* 0x100fe400008e0600 */
[----:B------:R-:W-:-:S03]  /*208e0*/  IMAD.X R15, R15, 0x1, R0, P2 ;  /* 0x000000010f0f7824 */ /* 0x000fc600010e0600 */
[----:B------:R3:W-:Y:S01]  /*208f0*/  STL [R1+0x1088], R14 ;  /* 0x0010880e01007387 */ /* 0x0007e20000100800 */
[----:B------:R-:W-:-:S03]  /*20900*/  IMAD.MOV.U32 R147, RZ, RZ, R14 ;  /* 0x000000ffff937224 */ /* 0x000fc600078e000e */
[----:B------:R3:W-:Y:S04]  /*20910*/  STL [R1+0x109c], R11 ;  /* 0x00109c0b01007387 */ /* 0x0007e80000100800 */
[----:B------:R3:W-:Y:S04]  /*20920*/  STL [R1+0x1098], R15 ;  /* 0x0010980f01007387 */ /* 0x0007e80000100800 */
[----:B-1----:R-:W4:Y:S04]  /*20930*/  LDL.LU R10, [R1+0x10cc] ;  /* 0x0010cc00010a7983 */ /* 0x002f280000300800 */
[----:B---3--:R-:W3:Y:S04]  /*20940*/  LDL.LU R14, [R1+0x10dc] ;  /* 0x0010dc00010e7983 */ /* 0x008ee80000300800 */
[----:B------:R1:W-:Y:S02]  /*20950*/  LDGSTS.E [R3+0x1400], desc[UR6][R146.64], P0 ;  /* 0x0140000092037fae */ /* 0x0003e40008121846 */
[----:B-1----:R-:W-:-:S02]  /*20960*/  IMAD.MOV.U32 R146, RZ, RZ, R11 ;  /* 0x000000ffff927224 */ /* 0x002fc400078e000b */
[----:B------:R-:W3:Y:S01]  /*20970*/  LDL.LU R11, [R1+0x10c8] ;  /* 0x0010c800010b7983 */ /* 0x000ee20000300800 */
[----:B------:R-:W-:-:S03]  /*20980*/  IMAD.MOV.U32 R147, RZ, RZ, R15 ;  /* 0x000000ffff937224 */ /* 0x000fc600078e000f */
[----:B------:R-:W3:Y:S04]  /*20990*/  LDL.LU R15, [R1+0x10d8] ;  /* 0x0010d800010f7983 */ /* 0x000ee80000300800 */
[----:B------:R1:W-:Y:S01]  /*209a0*/  LDGSTS.E [R3+0x1800], desc[UR6][R146.64], P0 ;  /* 0x0180000092037fae */ /* 0x0003e20008121846 */
[-C--:B------:R-:W-:Y:S02]  /*209b0*/  IADD3 R6, P1, R6, R2.reuse, RZ ;  /* 0x0000000206067210 */ /* 0x080fe40007f3e0ff */
[----:B--2---:R-:W-:-:S03]  /*209c0*/  IADD3 R7, P2, R7, R2, RZ ;  /* 0x0000000207077210 */ /* 0x004fc60007f5e0ff */
[--C-:B----4-:R-:W-:Y:S01]  /*209d0*/  IMAD.X R8, R8, 0x1, R0.reuse, P1 ;  /* 0x0000000108087824 */ /* 0x110fe200008e0600 */
[----:B------:R2:W-:Y:S01]  /*209e0*/  STL [R1+0x10ac], R6 ;  /* 0x0010ac0601007387 */ /* 0x0005e20000100800 */
[----:B------:R-:W-:-:S03]  /*209f0*/  IMAD.X R9, R9, 0x1, R0, P2 ;  /* 0x0000000109097824 */ /* 0x000fc600010e0600 */
[----:B------:R4:W-:Y:S01]  /*20a00*/  STL [R1+0x10a8], R8 ;  /* 0x0010a80801007387 */ /* 0x0009e20000100800 */
[----:B-1----:R-:W-:Y:S02]  /*20a10*/  IMAD.MOV.U32 R146, RZ, RZ, R6 ;  /* 0x000000ffff927224 */ /* 0x002fe400078e0006 */
[----:B------:R-:W-:Y:S01]  /*20a20*/  IMAD.MOV.U32 R147, RZ, RZ, R8 ;  /* 0x000000ffff937224 */ /* 0x000fe200078e0008 */
[----:B------:R1:W-:Y:S04]  /*20a30*/  STL [R1+0x10bc], R7 ;  /* 0x0010bc0701007387 */ /* 0x0003e80000100800 */
[----:B------:R1:W-:Y:S04]  /*20a40*/  STL [R1+0x10b8], R9 ;  /* 0x0010b80901007387 */ /* 0x0003e80000100800 */
[----:B--2---:R-:W2:Y:S04]  /*20a50*/  LDL.LU R6, [R1+0x10ec] ;  /* 0x0010ec0001067983 */ /* 0x004ea80000300800 */
[----:B----4-:R-:W4:Y:S04]  /*20a60*/  LDL.LU R8, [R1+0x10fc] ;  /* 0x0010fc0001087983 */ /* 0x010f280000300800 */
[----:B------:R1:W-:Y:S02]  /*20a70*/  LDGSTS.E [R3+0x1c00], desc[UR6][R146.64], P0 ;  /* 0x01c0000092037fae */ /* 0x0003e40008121846 */
[----:B-1----:R-:W-:-:S02]  /*20a80*/  IMAD.MOV.U32 R146, RZ, RZ, R7 ;  /* 0x000000ffff927224 */ /* 0x002fc400078e0007 */
[----:B------:R-:W4:Y:S01]  /*20a90*/  LDL.LU R7, [R1+0x10e8] ;  /* 0x0010e80001077983 */ /* 0x000f220000300800 */
[----:B------:R-:W-:-:S03]  /*20aa0*/  IMAD.MOV.U32 R147, RZ, RZ, R9 ;  /* 0x000000ffff937224 */ /* 0x000fc600078e0009 */
[----:B------:R-:W4:Y:S04]  /*20ab0*/  LDL.LU R9, [R1+0x10f8] ;  /* 0x0010f80001097983 */ /* 0x000f280000300800 */
[----:B------:R-:W-:Y:S01]  /*20ac0*/  LDGSTS.E [R3+0x2000], desc[UR6][R146.64], P0 ;  /* 0x0200000092037fae */ /* 0x000fe20008121846 */
[-C--:B------:R-:W-:Y:S02]  /*20ad0*/  IADD3 R10, P1, R10, R2.reuse, RZ ;  /* 0x000000020a0a7210 */ /* 0x080fe40007f3e0ff */
[----:B---3--:R-:W-:-:S03]  /*20ae0*/  IADD3 R14, P2, R14, R2, RZ ;  /* 0x000000020e0e7210 */ /* 0x008fc60007f5e0ff */
[----:B------:R1:W-:Y:S01]  /*20af0*/  STL [R1+0x10cc], R10 ;  /* 0x0010cc0a01007387 */ /* 0x0003e20000100800 */
[--C-:B------:R-:W-:Y:S02]  /*20b00*/  IMAD.X R11, R11, 0x1, R0.reuse, P1 ;  /* 0x000000010b0b7824 */ /* 0x100fe400008e0600 */
[----:B------:R-:W-:-:S03]  /*20b10*/  IMAD.X R15, R15, 0x1, R0, P2 ;  /* 0x000000010f0f7824 */ /* 0x000fc600010e0600 */
[----:B------:R3:W-:Y:S04]  /*20b20*/  STL [R1+0x10c8], R11 ;  /* 0x0010c80b01007387 */ /* 0x0007e80000100800 */
[----:B------:R3:W-:Y:S04]  /*20b30*/  STL [R1+0x10dc], R14 ;  /* 0x0010dc0e01007387 */ /* 0x0007e80000100800 */
[----:B------:R4:W-:Y:S04]  /*20b40*/  LDGSTS.E [R3+0x2400], desc[UR6][R10.64], P0 ;  /* 0x024000000a037fae */ /* 0x0009e80008121846 */
[----:B------:R3:W-:Y:S04]  /*20b50*/  STL [R1+0x10d8], R15 ;  /* 0x0010d80f01007387 */ /* 0x0007e80000100800 */
[----:B------:R4:W-:Y:S04]  /*20b60*/  LDGSTS.E [R3+0x2800], desc[UR6][R14.64], P0 ;  /* 0x028000000e037fae */ /* 0x0009e80008121846 */
[----:B-1----:R-:W4:Y:S04]  /*20b70*/  LDL.LU R10, [R1+0x110c] ;  /* 0x00110c00010a7983 */ /* 0x002f280000300800 */
[----:B---3--:R-:W3:Y:S04]  /*20b80*/  LDL.LU R11, [R1+0x111c] ;  /* 0x00111c00010b7983 */ /* 0x008ee80000300800 */
[----:B------:R-:W3:Y:S04]  /*20b90*/  LDL.LU R14, [R1+0x1108] ;  /* 0x00110800010e7983 */ /* 0x000ee80000300800 */
[----:B------:R-:W3:Y:S01]  /*20ba0*/  LDL.LU R15, [R1+0x1118] ;  /* 0x00111800010f7983 */ /* 0x000ee20000300800 */
[----:B--2---:R-:W-:-:S02]  /*20bb0*/  IADD3 R6, P1, R6, R2, RZ ;  /* 0x0000000206067210 */ /* 0x004fc40007f3e0ff */
[----:B----4-:R-:W-:-:S03]  /*20bc0*/  IADD3 R8, P2, R8, R2, RZ ;  /* 0x0000000208087210 */ /* 0x010fc60007f5e0ff */
[----:B------:R1:W-:Y:S01]  /*20bd0*/  STL [R1+0x10ec], R6 ;  /* 0x0010ec0601007387 */ /* 0x0003e20000100800 */
[--C-:B------:R-:W-:Y:S02]  /*20be0*/  IMAD.X R7, R7, 0x1, R0.reuse, P1 ;  /* 0x0000000107077824 */ /* 0x100fe400008e0600 */
[----:B------:R-:W-:-:S03]  /*20bf0*/  IMAD.X R9, R9, 0x1, R0, P2 ;  /* 0x0000000109097824 */ /* 0x000fc600010e0600 */
        /* <DEDUP_REMOVED lines=9> */
[----:B------:R-:W-:-:S02]  /*20c90*/  IADD3 R10, P1, R10, R2, RZ ;  /* 0x000000020a0a7210 */ /* 0x000fc40007f3e0ff */
[----:B---3--:R-:W-:-:S03]  /*20ca0*/  IADD3 R11, P2, R11, R2, RZ ;  /* 0x000000020b0b7210 */ /* 0x008fc60007f5e0ff */
[--C-:B------:R-:W-:Y:S01]  /*20cb0*/  IMAD.X R14, R14, 0x1, R0.reuse, P1 ;  /* 0x000000010e0e7824 */ /* 0x100fe200008e0600 */
[----:B------:R1:W-:Y:S01]  /*20cc0*/  STL [R1+0x110c], R10 ;  /* 0x00110c0a01007387 */ /* 0x0003e20000100800 */
[----:B------:R-:W-:-:S03]  /*20cd0*/  IMAD.X R15, R15, 0x1, R0, P2 ;  /* 0x000000010f0f7824 */ /* 0x000fc600010e0600 */
[----:B------:R3:W-:Y:S01]  /*20ce0*/  STL [R1+0x1108], R14 ;  /* 0x0011080e01007387 */ /* 0x0007e20000100800 */
[----:B------:R-:W-:Y:S02]  /*20cf0*/  IMAD.MOV.U32 R146, RZ, RZ, R10 ;  /* 0x000000ffff927224 */ /* 0x000fe400078e000a */
[----:B------:R-:W-:Y:S01]  /*20d00*/  IMAD.MOV.U32 R147, RZ, RZ, R14 ;  /* 0x000000ffff937224 */ /* 0x000fe200078e000e */
        /* <DEDUP_REMOVED lines=59> */
[----:B------:R-:W-:Y:S01]  /*210c0*/  STL [R1+0x118c], R10 ;  /* 0x00118c0a01007387 */ /* 0x000fe20000100800 */
[----:B------:R-:W-:-:S03]  /*210d0*/  IMAD.X R15, R15, 0x1, R0, P2 ;  /* 0x000000010f0f7824 */ /* 0x000fc600010e0600 */
[----:B------:R1:W-:Y:S01]  /*210e0*/  STL [R1+0x1188], R14 ;  /* 0x0011880e01007387 */ /* 0x0003e20000100800 */
[----:B------:R-:W-:Y:S02]  /*210f0*/  IMAD.MOV.U32 R146, RZ, RZ, R10 ;  /* 0x000000ffff927224 */ /* 0x000fe400078e000a */
[----:B------:R-:W-:Y:S01]  /*21100*/  IMAD.MOV.U32 R147, RZ, RZ, R14 ;  /* 0x000000ffff937224 */ /* 0x000fe200078e000e */
[----:B------:R-:W-:Y:S04]  /*21110*/  STL [R1+0x119c], R11 ;  /* 0x00119c0b01007387 */ /* 0x000fe80000100800 */
[----:B------:R3:W-:Y:S04]  /*21120*/  STL [R1+0x1198], R15 ;  /* 0x0011980f01007387 */ /* 0x0007e80000100800 */
[----:B-1----:R-:W4:Y:S04]  /*21130*/  LDL.LU R14, [R1+0x11cc] ;  /* 0x0011cc00010e7983 */ /* 0x002f280000300800 */
[----:B------:R-:W4:Y:S04]  /*21140*/  LDL.LU R10, [R1+0x11dc] ;  /* 0x0011dc00010a7983 */ /* 0x000f280000300800 */
[----:B------:R1:W-:Y:S02]  /*21150*/  LDGSTS.E [R3+0x5400], desc[UR6][R146.64], P0 ;  /* 0x0540000092037fae */ /* 0x0003e40008121846 */
[----:B-1----:R-:W-:-:S02]  /*21160*/  IMAD.MOV.U32 R147, RZ, RZ, R15 ;  /* 0x000000ffff937224 */ /* 0x002fc400078e000f */
[----:B---3--:R-:W3:Y:S01]  /*21170*/  LDL.LU R15, [R1+0x11c8] ;  /* 0x0011c800010f7983 */ /* 0x008ee20000300800 */
[----:B------:R-:W-:-:S03]  /*21180*/  IMAD.MOV.U32 R146, RZ, RZ, R11 ;  /* 0x000000ffff927224 */ /* 0x000fc600078e000b */
[----:B------:R-:W3:Y:S04]  /*21190*/  LDL.LU R11, [R1+0x11d8] ;  /* 0x0011d800010b7983 */ /* 0x000ee80000300800 */
[----:B------:R1:W-:Y:S01]  /*211a0*/  LDGSTS.E [R3+0x5800], desc[UR6][R146.64], P0 ;  /* 0x0580000092037fae */ /* 0x0003e20008121846 */
[-C--:B------:R-:W-:Y:S02]  /*211b0*/  IADD3 R6, P1, R6, R2.reuse, RZ ;  /* 0x0000000206067210 */ /* 0x080fe40007f3e0ff */
[----:B--2---:R-:W-:-:S03]  /*211c0*/  IADD3 R7, P2, R7, R2, RZ ;  /* 0x0000000207077210 */ /* 0x004fc60007f5e0ff */
[--C-:B----4-:R-:W-:Y:S01]  /*211d0*/  IMAD.X R8, R8, 0x1, R0.reuse, P1 ;  /* 0x0000000108087824 */ /* 0x110fe200008e0600 */
[----:B------:R-:W-:Y:S01]  /*211e0*/  STL [R1+0x11ac], R6 ;  /* 0x0011ac0601007387 */ /* 0x000fe20000100800 */
[----:B------:R-:W-:-:S03]  /*211f0*/  IMAD.X R9, R9, 0x1, R0, P2 ;  /* 0x0000000109097824 */ /* 0x000fc600010e0600 */
[----:B------:R2:W-:Y:S01]  /*21200*/  STL [R1+0x11a8], R8 ;  /* 0x0011a80801007387 */ /* 0x0005e20000100800 */
[----:B-1----:R-:W-:Y:S02]  /*21210*/  IMAD.MOV.U32 R146, RZ, RZ, R6 ;  /* 0x000000ffff927224 */ /* 0x002fe400078e0006 */
[----:B------:R-:W-:Y:S01]  /*21220*/  IMAD.MOV.U32 R147, RZ, RZ, R8 ;  /* 0x000000ffff937224 */ /* 0x000fe200078e0008 */
[----:B------:R-:W-:Y:S04]  /*21230*/  STL [R1+0x11bc], R7 ;  /* 0x0011bc0701007387 */ /* 0x000fe80000100800 */
[----:B------:R1:W-:Y:S04]  /*21240*/  STL [R1+0x11b8], R9 ;  /* 0x0011b80901007387 */ /* 0x0003e80000100800 */
[----:B--2---:R-:W2:Y:S04]  /*21250*/  LDL.LU R8, [R1+0x11ec] ;  /* 0x0011ec0001087983 */ /* 0x004ea80000300800 */
[----:B------:R4:W-:Y:S04]  /*21260*/  LDGSTS.E [R3+0x5c00], desc[UR6][R146.64], P0 ;  /* 0x05c0000092037fae */ /* 0x0009e80008121846 */
[----:B------:R-:W2:Y:S01]  /*21270*/  LDL.LU R6, [R1+0x11fc] ;  /* 0x0011fc0001067983 */ /* 0x000ea20000300800 */
[----:B----4-:R-:W-:-:S03]  /*21280*/  IMAD.MOV.U32 R147, RZ, RZ, R9 ;  /* 0x000000ffff937224 */ /* 0x010fc600078e0009 */
[----:B-1----:R-:W4:Y:S01]  /*21290*/  LDL.LU R9, [R1+0x11e8] ;  /* 0x0011e80001097983 */ /* 0x002f220000300800 */
[----:B------:R-:W-:-:S03]  /*212a0*/  IMAD.MOV.U32 R146, RZ, RZ, R7 ;  /* 0x000000ffff927224 */ /* 0x000fc600078e0007 */
[----:B------:R-:W4:Y:S04]  /*212b0*/  LDL.LU R7, [R1+0x11f8] ;  /* 0x0011f80001077983 */ /* 0x000f280000300800 */
[----:B------:R-:W-:Y:S01]  /*212c0*/  LDGSTS.E [R3+0x6000], desc[UR6][R146.64], P0 ;  /* 0x0600000092037fae */ /* 0x000fe20008121846 */
[-C--:B------:R-:W-:Y:S02]  /*212d0*/  IADD3 R14, P1, R14, R2.reuse, RZ ;  /* 0x000000020e0e7210 */ /* 0x080fe40007f3e0ff */
[----:B------:R-:W-:-:S03]  /*212e0*/  IADD3 R10, P2, R10, R2, RZ ;  /* 0x000000020a0a7210 */ /* 0x000fc60007f5e0ff */
[----:B------:R-:W-:Y:S01]  /*212f0*/  STL [R1+0x11cc], R14 ;  /* 0x0011cc0e01007387 */ /* 0x000fe20000100800 */
[--C-:B---3--:R-:W-:Y:S02]  /*21300*/  IMAD.X R15, R15, 0x1, R0.reuse, P1 ;  /* 0x000000010f0f7824 */ /* 0x108fe400008e0600 */
[----:B------:R-:W-:-:S03]  /*21310*/  IMAD.X R11, R11, 0x1, R0, P2 ;  /* 0x000000010b0b7824 */ /* 0x000fc600010e0600 */
[----:B------:R1:W-:Y:S04]  /*21320*/  STL [R1+0x11c8], R15 ;  /* 0x0011c80f01007387 */ /* 0x0003e80000100800 */
[----:B------:R3:W-:Y:S04]  /*21330*/  STL [R1+0x11dc], R10 ;  /* 0x0011dc0a01007387 */ /* 0x0007e80000100800 */
[----:B------:R-:W-:Y:S04]  /*21340*/  LDGSTS.E [R3+0x6400], desc[UR6][R14.64], P0 ;  /* 0x064000000e037fae */ /* 0x000fe80008121846 */
[----:B------:R-:W-:Y:S04]  /*21350*/  STL [R1+0x11d8], R11 ;  /* 0x0011d80b01007387 */ /* 0x000fe80000100800 */
[----:B------:R3:W-:Y:S04]  /*21360*/  LDGSTS.E [R3+0x6800], desc[UR6][R10.64], P0 ;  /* 0x068000000a037fae */ /* 0x0007e80008121846 */
[----:B-1----:R-:W3:Y:S04]  /*21370*/  LDL.LU R15, [R1+0x1208] ;  /* 0x00120800010f7983 */ /* 0x002ee80000300800 */
[----:B------:R-:W3:Y:S04]  /*21380*/  LDL.LU R14, [R1+0x120c] ;  /* 0x00120c00010e7983 */ /* 0x000ee80000300800 */
[----:B------:R-:W3:Y:S04]  /*21390*/  LDL.LU R148, [R1+0x1218] ;  /* 0x0012180001947983 */ /* 0x000ee80000300800 */
[----:B------:R-:W3:Y:S01]  /*213a0*/  LDL.LU R147, [R1+0x121c] ;  /* 0x00121c0001937983 */ /* 0x000ee20000300800 */
[----:B--2---:R-:W-:-:S02]  /*213b0*/  IADD3 R8, P1, R8, R2, RZ ;  /* 0x0000000208087210 */ /* 0x004fc40007f3e0ff */
[----:B------:R-:W-:-:S03]  /*213c0*/  IADD3 R6, P2, R6, R2, RZ ;  /* 0x0000000206067210 */ /* 0x000fc60007f5e0ff */
[----:B------:R1:W-:Y:S01]  /*213d0*/  STL [R1+0x11ec], R8 ;  /* 0x0011ec0801007387 */ /* 0x0003e20000100800 */
[--C-:B----4-:R-:W-:Y:S02]  /*213e0*/  IMAD.X R9, R9, 0x1, R0.reuse, P1 ;  /* 0x0000000109097824 */ /* 0x110fe400008e0600 */
[----:B------:R-:W-:-:S03]  /*213f0*/  IMAD.X R7, R7, 0x1, R0, P2 ;  /* 0x0000000107077824 */ /* 0x000fc600010e0600 */
[----:B------:R2:W-:Y:S04]  /*21400*/  STL [R1+0x11e8], R9 ;  /* 0x0011e80901007387 */ /* 0x0005e80000100800 */
[----:B------:R-:W-:Y:S01]  /*21410*/  STL [R1+0x11fc], R6 ;  /* 0x0011fc0601007387 */ /* 0x000fe20000100800 */
[----:B---3--:R-:W-:-:S03]  /*21420*/  IMAD.MOV.U32 R10, RZ, RZ, R8 ;  /* 0x000000ffff0a7224 */ /* 0x008fc600078e0008 */
[----:B------:R-:W3:Y:S04]  /*21430*/  LDL.LU R145, [R1+0x122c] ;  /* 0x00122c0001917983 */ /* 0x000ee80000300800 */
[----:B------:R4:W-:Y:S04]  /*21440*/  STL [R1+0x11f8], R7 ;  /* 0x0011f80701007387 */ /* 0x0009e80000100800 */
[----:B-1----:R-:W3:Y:S04]  /*21450*/  LDL.LU R8, [R1+0x123c] ;  /* 0x00123c0001087983 */ /* 0x002ee80000300800 */
[----:B------:R-:W3:Y:S01]  /*21460*/  LDL.LU R146, [R1+0x1228] ;  /* 0x0012280001927983 */ /* 0x000ee20000300800 */
[----:B------:R-:W-:-:S03]  /*21470*/  IMAD.MOV.U32 R11, RZ, RZ, R9 ;  /* 0x000000ffff0b7224 */ /* 0x000fc600078e0009 */
[----:B--2---:R-:W2:Y:S04]  /*21480*/  LDL.LU R9, [R1+0x1238] ;  /* 0x0012380001097983 */ /* 0x004ea80000300800 */
[----:B------:R-:W-:Y:S04]  /*21490*/  LDGSTS.E [R3+0x6c00], desc[UR6][R10.64], P0 ;  /* 0x06c000000a037fae */ /* 0x000fe80008121846 */
[----:B------:R-:W-:Y:S04]  /*214a0*/  LDGSTS.E [R3+0x7000], desc[UR6][R6.64], P0 ;  /* 0x0700000006037fae */ /* 0x000fe80008121846 */
[----:B------:R-:W2:Y:S04]  /*214b0*/  LDL.LU.64 R10, [R1+0xe20] ;  /* 0x000e2000010a7983 */ /* 0x000ea80000300a00 */
[----:B----4-:R-:W4:Y:S01]  /*214c0*/  LDL.LU.64 R6, [R1+0xe10] ;  /* 0x000e100001067983 */ /* 0x010f220000300a00 */
[----:B------:R-:W-:-:S05]  /*214d0*/  IADD3 R14, P1, R14, R2, RZ ;  /* 0x000000020e0e7210 */ /* 0x000fca0007f3e0ff */
[----:B------:R-:W-:Y:S01]  /*214e0*/  IMAD.X R15, R15, 0x1, R0, P1 ;  /* 0x000000010f0f7824 */ /* 0x000fe200008e0600 */
[----:B------:R-:W-:Y:S01]  /*214f0*/  IADD3 R147, P2, R147, R2, RZ ;  /* 0x0000000293937210 */ /* 0x000fe20007f5e0ff */
[----:B------:R-:W-:Y:S01]  /*21500*/  STL [R1+0x120c], R14 ;  /* 0x00120c0e01007387 */ /* 0x000fe20000100800 */
[----:B------:R-:W-:Y:S02]  /*21510*/  IMAD.MOV.U32 R150, RZ, RZ, R14 ;  /* 0x000000ffff967224 */ /* 0x000fe400078e000e */
[----:B------:R-:W-:Y:S01]  /*21520*/  IMAD.MOV.U32 R151, RZ, RZ, R15 ;  /* 0x000000ffff977224 */ /* 0x000fe200078e000f */
[----:B------:R1:W-:Y:S04]  /*21530*/  STL [R1+0x1208], R15 ;  /* 0x0012080f01007387 */ /* 0x0003e80000100800 */
[----:B------:R-:W-:Y:S01]  /*21540*/  STL [R1+0x121c], R147 ;  /* 0x00121c9301007387 */ /* 0x000fe20000100800 */
[----:B------:R-:W-:-:S03]  /*21550*/  IMAD.X R148, R148, 0x1, R0, P2 ;  /* 0x0000000194947824 */ /* 0x000fc600010e0600 */
[----:B------:R-:W-:Y:S04]  /*21560*/  LDGSTS.E [R3+0x7400], desc[UR6][R150.64], P0 ;  /* 0x0740000096037fae */ /* 0x000fe80008121846 */
[----:B-1----:R-:W4:Y:S01]  /*21570*/  LDL.LU.64 R14, [R1+0xe00] ;  /* 0x000e0000010e7983 */ /* 0x002f220000300a00 */
[----:B------:R-:W-:-:S03]  /*21580*/  IMAD.MOV.U32 R149, RZ, RZ, R148 ;  /* 0x000000ffff957224 */ /* 0x000fc600078e0094 */
[----:B------:R1:W-:Y:S02]  /*21590*/  STL [R1+0x1218], R148 ;  /* 0x0012189401007387 */ /* 0x0003e40000100800 */
[----:B-1----:R-:W-:-:S05]  /*215a0*/  IMAD.MOV.U32 R148, RZ, RZ, R147 ;  /* 0x000000ffff947224 */ /* 0x002fca00078e0093 */
[----:B------:R-:W-:Y:S01]  /*215b0*/  LDGSTS.E [R3+0x7800], desc[UR6][R148.64], P0 ;  /* 0x0780000094037fae */ /* 0x000fe20008121846 */
[----:B---3--:R-:W-:-:S05]  /*215c0*/  IADD3 R145, P1, R145, R2, RZ ;  /* 0x0000000291917210 */ /* 0x008fca0007f3e0ff */
[----:B------:R-:W-:Y:S01]  /*215d0*/  STL [R1+0x122c], R145 ;  /* 0x00122c9101007387 */ /* 0x000fe20000100800 */
[----:B------:R-:W-:Y:S01]  /*215e0*/  IADD3 R8, P2, R8, R2, RZ ;  /* 0x0000000208087210 */ /* 0x000fe20007f5e0ff */
[----:B------:R-:W-:-:S04]  /*215f0*/  IMAD.X R146, R146, 0x1, R0, P1 ;  /* 0x0000000192927824 */ /* 0x000fc800008e0600 */
[----:B------:R-:W-:Y:S01]  /*21600*/  IMAD.MOV.U32 R147, RZ, RZ, R146 ;  /* 0x000000ffff937224 */ /* 0x000fe200078e0092 */
[----:B------:R1:W-:Y:S01]  /*21610*/  STL [R1+0x1228], R146 ;  /* 0x0012289201007387 */ /* 0x0003e20000100800 */
[----:B--2---:R-:W-:-:S03]  /*21620*/  IMAD.X R9, R9, 0x1, R0, P2 ;  /* 0x0000000109097824 */ /* 0x004fc600010e0600 */
[----:B------:R2:W-:Y:S01]  /*21630*/  STL [R1+0x123c], R8 ;  /* 0x00123c0801007387 */ /* 0x0005e20000100800 */
[----:B-1----:R-:W-:-:S05]  /*21640*/  IMAD.MOV.U32 R146, RZ, RZ, R145 ;  /* 0x000000ffff927224 */ /* 0x002fca00078e0091 */
[----:B------:R-:W-:Y:S04]  /*21650*/  LDGSTS.E [R3+0x7c00], desc[UR6][R146.64], P0 ;  /* 0x07c0000092037fae */ /* 0x000fe80008121846 */
[----:B------:R2:W-:Y:S04]  /*21660*/  LDGSTS.E [R3+0x8000], desc[UR6][R8.64], P0 ;  /* 0x0800000008037fae */ /* 0x0005e80008121846 */
[----:B------:R1:W-:Y:S01]  /*21670*/  STL [R1+0x1238], R9 ;  /* 0x0012380901007387 */ /* 0x0003e20000100800 */
[----:B--2---:R-:W-:-:S05]  /*21680*/  IADD3 R8, P1, R10, R2, RZ ;  /* 0x000000020a087210 */ /* 0x004fca0007f3e0ff */
[----:B-1----:R-:W-:Y:S01]  /*21690*/  IMAD.X R9, R11, 0x1, R0, P1 ;  /* 0x000000010b097824 */ /* 0x002fe200008e0600 */
[----:B----4-:R-:W-:-:S04]  /*216a0*/  IADD3 R10, P1, R6, R2, RZ ;  /* 0x00000002060a7210 */ /* 0x010fc80007f3e0ff */
[----:B------:R-:W-:Y:S01]  /*216b0*/  LDGSTS.E [R3+0x8400], desc[UR6][R8.64], P0 ;  /* 0x0840000008037fae */ /* 0x000fe20008121846 */
[----:B------:R-:W-:-:S03]  /*216c0*/  IMAD.X R11, R7, 0x1, R0, P1 ;  /* 0x00000001070b7824 */ /* 0x000fc600008e0600 */
[----:B------:R-:W-:Y:S01]  /*216d0*/  STL.64 [R1+0xe20], R8 ;  /* 0x000e200801007387 */ /* 0x000fe20000100a00 */
[----:B------:R-:W-:-:S03]  /*216e0*/  IADD3 R6, P1, R14, R2, RZ ;  /* 0x000000020e067210 */ /* 0x000fc60007f3e0ff */
[----:B------:R-:W-:Y:S02]  /*216f0*/  LDGSTS.E [R3+0x8800], desc[UR6][R10.64], P0 ;  /* 0x088000000a037fae */ /* 0x000fe40008121846 */
[--C-:B------:R-:W-:Y:S01]  /*21700*/  IMAD.X R7, R15, 0x1, R0.reuse, P1 ;  /* 0x000000010f077824 */ /* 0x100fe200008e0600 */
[-C--:B------:R-:W-:Y:S01]  /*21710*/  IADD3 R150, P1, R248, R2.reuse, RZ ;  /* 0x00000002f8967210 */ /* 0x080fe20007f3e0ff */
[----:B------:R1:W-:Y:S04]  /*21720*/  STL.64 [R1+0xe10], R10 ;  /* 0x000e100a01007387 */ /* 0x0003e80000100a00 */
[--C-:B------:R-:W-:Y:S01]  /*21730*/  IMAD.X R248, R249, 0x1, R0.reuse, P1 ;  /* 0x00000001f9f87824 */ /* 0x100fe200008e0600 */
[-C--:B------:R-:W-:Y:S01]  /*21740*/  IADD3 R148, P1, R244, R2.reuse, RZ ;  /* 0x00000002f4947210 */ /* 0x080fe20007f3e0ff */
[----:B------:R-:W-:Y:S04]  /*21750*/  LDGSTS.E [R3+0x8c00], desc[UR6][R6.64], P0 ;  /* 0x08c0000006037fae */ /* 0x000fe80008121846 */
[----:B------:R-:W-:Y:S01]  /*21760*/  IMAD.X R244, R245, 0x1, R0, P1 ;  /* 0x00000001f5f47824 */ /* 0x000fe200008e0600 */
[----:B------:R-:W-:-:S05]  /*21770*/  IADD3 R146, P1, R240, R2, RZ ;  /* 0x00000002f0927210 */ /* 0x000fca0007f3e0ff */
        /* <DEDUP_REMOVED lines=29> */
[----:B------:R-:W-:Y:S01]  /*21950*/  IADD3 R221, P1, R180, R2, RZ ;  /* 0x00000002b4dd7210 */ /* 0x000fe20007f3e0ff */
[----:B------:R-:W-:-:S04]  /*21960*/  IMAD.MOV.U32 R213, RZ, RZ, R252 ;  /* 0x000000ffffd57224 */ /* 0x000fc800078e00fc */
[----:B------:R-:W-:Y:S01]  /*21970*/  IMAD.X R180, R181, 0x1, R0, P1 ;  /* 0x00000001b5b47824 */ /* 0x000fe200008e0600 */
[----:B------:R-:W-:Y:S01]  /*21980*/  IADD3 R252, P1, R176, R2, RZ ;  /* 0x00000002b0fc7210 */ /* 0x000fe20007f3e0ff */
[----:B------:R-:W-:-:S04]  /*21990*/  IMAD.MOV.U32 R217, RZ, RZ, R151 ;  /* 0x000000ffffd97224 */ /* 0x000fc800078e0097 */
[----:B------:R-:W-:Y:S01]  /*219a0*/  IMAD.X R176, R177, 0x1, R0, P1 ;  /* 0x00000001b1b07824 */ /* 0x000fe200008e0600 */
[-C--:B------:R-:W-:Y:S01]  /*219b0*/  IADD3 R151, P1, R172, R2.reuse, RZ ;  /* 0x00000002ac977210 */ /* 0x080fe20007f3e0ff */
[----:B------:R-:W-:Y:S02]  /*219c0*/  IMAD.MOV.U32 R209, RZ, RZ, R249 ;  /* 0x000000ffffd17224 */ /* 0x000fe400078e00f9 */
[----:B------:R-:W-:Y:S02]  /*219d0*/  IMAD.MOV.U32 R249, RZ, RZ, R150 ;  /* 0x000000fffff97224 */ /* 0x000fe400078e0096 */
[----:B------:R-:W-:Y:S01]  /*219e0*/  IMAD.X R172, R173, 0x1, R0, P1 ;  /* 0x00000001adac7824 */ /* 0x000fe200008e0600 */
[----:B------:R-:W-:Y:S01]  /*219f0*/  IADD3 R150, P1, R168, R2, RZ ;  /* 0x00000002a8967210 */ /* 0x000fe20007f3e0ff */
[----:B------:R-:W-:Y:S02]  /*21a00*/  IMAD.MOV.U32 R181, RZ, RZ, R221 ;  /* 0x000000ffffb57224 */ /* 0x000fe400078e00dd */
[----:B------:R-:W-:-:S02]  /*21a10*/  IMAD.MOV.U32 R221, RZ, RZ, R149 ;  /* 0x000000ffffdd7224 */ /* 0x000fc400078e0095 */
        /* <DEDUP_REMOVED lines=16> */
[--C-:B------:R-:W-:Y:S01]  /*21b20*/  IMAD.X R152, R153, 0x1, R0.reuse, P1 ;  /* 0x0000000199987824 */ /* 0x100fe200008e0600 */
        /* <DEDUP_REMOVED lines=8> */
[----:B------:R-:W-:Y:S01]  /*21bb0*/  IADD3 R14, P1, R12, R2, RZ ;  /* 0x000000020c0e7210 */ /* 0x000fe20007f3e0ff */
[----:B------:R2:W-:Y:S04]  /*21bc0*/  STL.64 [R1+0xe00], R6 ;  /* 0x000e000601007387 */ /* 0x0005e80000100a00 */
[----:B------:R-:W-:Y:S01]  /*21bd0*/  IMAD.X R12, R13, 0x1, R0, P1 ;  /* 0x000000010d0c7824 */ /* 0x000fe200008e0600 */
[----:B-1----:R-:W3:Y:S01]  /*21be0*/  LDL.LU R11, [R1+0x1040] ;  /* 0x00104000010b7983 */ /* 0x002ee20000300800 */
[----:B------:R-:W-:Y:S02]  /*21bf0*/  IMAD.MOV.U32 R17, RZ, RZ, R16 ;  /* 0x000000ffff117224 */ /* 0x000fe400078e0010 */
[----:B------:R-:W-:Y:S01]  /*21c00*/  IMAD.MOV.U32 R16, RZ, RZ, R15 ;  /* 0x000000ffff107224 */ /* 0x000fe200078e000f */
[----:B------:R-:W4:Y:S01]  /*21c10*/  LDL.LU R10, [R1+0x1044] ;  /* 0x00104400010a7983 */ /* 0x000f220000300800 */
[----:B------:R-:W-:-:S02]  /*21c20*/  IMAD.MOV.U32 R13, RZ, RZ, R12 ;  /* 0x000000ffff0d7224 */ /* 0x000fc400078e000c */
[----:B------:R-:W-:Y:S01]  /*21c30*/  IMAD.MOV.U32 R12, RZ, RZ, R14 ;  /* 0x000000ffff0c7224 */ /* 0x000fe200078e000e */
[----:B------:R-:W3:Y:S04]  /*21c40*/  LDL.LU R15, [R1+0x1050] ;  /* 0x00105000010f7983 */ /* 0x000ee80000300800 */
[----:B------:R-:W3:Y:S01]  /*21c50*/  LDL.LU R14, [R1+0x1054] ;  /* 0x00105400010e7983 */ /* 0x000ee20000300800 */
[----:B------:R-:W-:Y:S02]  /*21c60*/  IMAD.MOV.U32 R177, RZ, RZ, R176 ;  /* 0x000000ffffb17224 */ /* 0x000fe400078e00b0 */
[----:B------:R-:W-:Y:S01]  /*21c70*/  IMAD.MOV.U32 R176, RZ, RZ, R252 ;  /* 0x000000ffffb07224 */ /* 0x000fe200078e00fc */
[----:B------:R-:W-:Y:S01]  /*21c80*/  LOP3.LUT R249, R249, R248, RZ, 0x3c, !PT ;  /* 0x000000f8f9f97212 */ /* 0x000fe200078e3cff */
[----:B------:R-:W1:Y:S01]  /*21c90*/  S2R R252, SR_TID.X ;  /* 0x0000000000fc7919 */ /* 0x000e620000002100 */
[----:B------:R-:W-:-:S02]  /*21ca0*/  LOP3.LUT R245, R245, R244, RZ, 0x3c, !PT ;  /* 0x000000f4f5f57212 */ /* 0x000fc400078e3cff */
[----:B------:R-:W-:Y:S01]  /*21cb0*/  LOP3.LUT R241, R241, R240, RZ, 0x3c, !PT ;  /* 0x000000f0f1f17212 */ /* 0x000fe200078e3cff */
[----:B--2---:R-:W2:Y:S01]  /*21cc0*/  LDL.LU R7, [R1+0x1060] ;  /* 0x0010600001077983 */ /* 0x004ea20000300800 */
[----:B------:R-:W-:Y:S02]  /*21cd0*/  LOP3.LUT R237, R237, R236, RZ, 0x3c, !PT ;  /* 0x000000eceded7212 */ /* 0x000fe400078e3cff */
[----:B------:R-:W-:Y:S01]  /*21ce0*/  LOP3.LUT R248, R249, R248, RZ, 0x3c, !PT ;  /* 0x000000f8f9f87212 */ /* 0x000fe200078e3cff */
[----:B------:R-:W2:Y:S01]  /*21cf0*/  LDL.LU R6, [R1+0x1064] ;  /* 0x0010640001067983 */ /* 0x000ea20000300800 */
[----:B------:R-:W-:Y:S02]  /*21d00*/  LOP3.LUT R233, R233, R232, RZ, 0x3c, !PT ;  /* 0x000000e8e9e97212 */ /* 0x000fe400078e3cff */
[----:B------:R-:W-:Y:S01]  /*21d10*/  LOP3.LUT R244, R245, R244, RZ, 0x3c, !PT ;  /* 0x000000f4f5f47212 */ /* 0x000fe200078e3cff */
[----:B------:R-:W2:Y:S01]  /*21d20*/  LDL.LU R9, [R1+0x1070] ;  /* 0x0010700001097983 */ /* 0x000ea20000300800 */
[----:B------:R-:W-:-:S02]  /*21d30*/  LOP3.LUT R229, R229, R228, RZ, 0x3c, !PT ;  /* 0x000000e4e5e57212 */ /* 0x000fc400078e3cff */
[----:B------:R-:W-:Y:S02]  /*21d40*/  LOP3.LUT R240, R241, R240, RZ, 0x3c, !PT ;  /* 0x000000f0f1f07212 */ /* 0x000fe400078e3cff */
[----:B------:R-:W-:Y:S02]  /*21d50*/  LOP3.LUT R225, R225, R224, RZ, 0x3c, !PT ;  /* 0x000000e0e1e17212 */ /* 0x000fe400078e3cff */
[----:B------:R-:W-:Y:S02]  /*21d60*/  LOP3.LUT R221, R221, R220, RZ, 0x3c, !PT ;  /* 0x000000dcdddd7212 */ /* 0x000fe400078e3cff */
[----:B------:R-:W-:Y:S02]  /*21d70*/  LOP3.LUT R217, R217, R216, RZ, 0x3c, !PT ;  /* 0x000000d8d9d97212 */ /* 0x000fe400078e3cff */
[----:B------:R-:W-:Y:S02]  /*21d80*/  LOP3.LUT R213, R213, R212, RZ, 0x3c, !PT ;  /* 0x000000d4d5d57212 */ /* 0x000fe400078e3cff */
[----:B------:R-:W-:-:S02]  /*21d90*/  LOP3.LUT R209, R209, R208, RZ, 0x3c, !PT ;  /* 0x000000d0d1d17212 */ /* 0x000fc400078e3cff */
[----:B------:R-:W-:Y:S02]  /*21da0*/  LOP3.LUT R205, R205, R204, RZ, 0x3c, !PT ;  /* 0x000000cccdcd7212 */ /* 0x000fe400078e3cff */
[----:B------:R-:W-:Y:S02]  /*21db0*/  LOP3.LUT R201, R201, R200, RZ, 0x3c, !PT ;  /* 0x000000c8c9c97212 */ /* 0x000fe400078e3cff */
[----:B------:R-:W-:Y:S02]  /*21dc0*/  LOP3.LUT R197, R197, R196, RZ, 0x3c, !PT ;  /* 0x000000c4c5c57212 */ /* 0x000fe400078e3cff */
[----:B------:R-:W-:Y:S02]  /*21dd0*/  LOP3.LUT R189, R189, R188, RZ, 0x3c, !PT ;  /* 0x000000bcbdbd7212 */ /* 0x000fe400078e3cff */
[----:B------:R-:W-:Y:S02]  /*21de0*/  LOP3.LUT R185, R185, R184, RZ, 0x3c, !PT ;  /* 0x000000b8b9b97212 */ /* 0x000fe400078e3cff */
[----:B------:R-:W-:Y:S01]  /*21df0*/  LOP3.LUT R181, R181, R180, RZ, 0x3c, !PT ;  /* 0x000000b4b5b57212 */ /* 0x000fe200078e3cff */
[----:B------:R-:W-:Y:S01]  /*21e00*/  IMAD.MOV.U32 R21, RZ, RZ, R20 ;  /* 0x000000ffff157224 */ /* 0x000fe200078e0014 */
[----:B------:R-:W-:Y:S01]  /*21e10*/  LOP3.LUT R236, R237, R236, RZ, 0x3c, !PT ;  /* 0x000000ecedec7212 */ /* 0x000fe200078e3cff */
[----:B------:R-:W2:Y:S01]  /*21e20*/  LDL.LU R8, [R1+0x1074] ;  /* 0x0010740001087983 */ /* 0x000ea20000300800 */
[----:B------:R-:W-:-:S02]  /*21e30*/  LOP3.LUT R249, R249, R248, RZ, 0x3c, !PT ;  /* 0x000000f8f9f97212 */ /* 0x000fc400078e3cff */
[----:B------:R-:W-:Y:S02]  /*21e40*/  LOP3.LUT R232, R233, R232, RZ, 0x3c, !PT ;  /* 0x000000e8e9e87212 */ /* 0x000fe400078e3cff */
[----:B------:R-:W-:Y:S01]  /*21e50*/  LOP3.LUT R245, R245, R244, RZ, 0x3c, !PT ;  /* 0x000000f4f5f57212 */ /* 0x000fe200078e3cff */
[----:B------:R-:W-:Y:S01]  /*21e60*/  LDGSTS.E [R3+0x9000], desc[UR6][R248.64], P0 ;  /* 0x09000000f8037fae */ /* 0x000fe20008121846 */
[----:B------:R-:W-:Y:S02]  /*21e70*/  LOP3.LUT R228, R229, R228, RZ, 0x3c, !PT ;  /* 0x000000e4e5e47212 */ /* 0x000fe400078e3cff */
[----:B------:R-:W-:Y:S01]  /*21e80*/  LOP3.LUT R241, R241, R240, RZ, 0x3c, !PT ;  /* 0x000000f0f1f17212 */ /* 0x000fe200078e3cff */
[----:B------:R-:W-:Y:S01]  /*21e90*/  LDGSTS.E [R3+0x9400], desc[UR6][R244.64], P0 ;  /* 0x09400000f4037fae */ /* 0x000fe20008121846 */
[----:B------:R-:W-:Y:S02]  /*21ea0*/  LOP3.LUT R224, R225, R224, RZ, 0x3c, !PT ;  /* 0x000000e0e1e07212 */ /* 0x000fe400078e3cff */
[----:B------:R-:W-:Y:S01]  /*21eb0*/  LOP3.LUT R237, R237, R236, RZ, 0x3c, !PT ;  /* 0x000000eceded7212 */ /* 0x000fe200078e3cff */
[----:B------:R-:W-:Y:S01]  /*21ec0*/  LDGSTS.E [R3+0x9800], desc[UR6][R240.64], P0 ;  /* 0x09800000f0037fae */ /* 0x000fe20008121846 */
[----:B------:R-:W-:-:S02]  /*21ed0*/  LOP3.LUT R220, R221, R220, RZ, 0x3c, !PT ;  /* 0x000000dcdddc7212 */ /* 0x000fc400078e3cff */
        /* <DEDUP_REMOVED lines=12> */
[----:B------:R-:W-:Y:S02]  /*21fa0*/  LOP3.LUT R204, R205, R204, RZ, 0x3c, !PT ;  /* 0x000000cccdcc7212 */ /* 0x000fe400078e3cff */
[----:B------:R-:W-:Y:S02]  /*21fb0*/  LOP3.LUT R217, R217, R216, RZ, 0x3c, !PT ;  /* 0x000000d8d9d97212 */ /* 0x000fe400078e3cff */
[----:B------:R-:W-:Y:S02]  /*21fc0*/  LOP3.LUT R200, R201, R200, RZ, 0x3c, !PT ;  /* 0x000000c8c9c87212 */ /* 0x000fe400078e3cff */
[----:B------:R-:W-:Y:S01]  /*21fd0*/  LOP3.LUT R196, R197, R196, RZ, 0x3c, !PT ;  /* 0x000000c4c5c47212 */ /* 0x000fe200078e3cff */
[----:B------:R-:W-:Y:S01]  /*21fe0*/  IMAD.MOV.U32 R20, RZ, RZ, R145 ;  /* 0x000000ffff147224 */ /* 0x000fe200078e0091 */
        /* <DEDUP_REMOVED lines=13> */
[----:B------:R-:W-:Y:S01]  /*220c0*/  IMAD.MOV.U32 R153, RZ, RZ, R152 ;  /* 0x000000ffff997224 */ /* 0x000fe200078e0098 */
[C---:B-1----:R-:W-:Y:S01]  /*220d0*/  LOP3.LUT R145, R252.reuse, 0x60, RZ, 0xc0, !PT ;  /* 0x00000060fc917812 */ /* 0x042fe200078ec0ff */
[----:B------:R-:W-:Y:S01]  /*220e0*/  LDGSTS.E [R3+0xbc00], desc[UR6][R204.64], P0 ;  /* 0x0bc00000cc037fae */ /* 0x000fe20008121846 */
[----:B------:R-:W-:Y:S02]  /*220f0*/  LOP3.LUT R193, R193, R192, RZ, 0x3c, !PT ;  /* 0x000000c0c1c17212 */ /* 0x000fe400078e3cff */
[----:B------:R-:W-:Y:S02]  /*22100*/  LOP3.LUT R252, R252, 0x7f, RZ, 0xc0, !PT ;  /* 0x0000007ffcfc7812 */ /* 0x000fe400078ec0ff */
[----:B------:R-:W-:Y:S01]  /*22110*/  LOP3.LUT R189, R189, R188, RZ, 0x3c, !PT ;  /* 0x000000bcbdbd7212 */ /* 0x000fe200078e3cff */
[----:B------:R-:W-:Y:S01]  /*22120*/  IMAD.MOV.U32 R152, RZ, RZ, R146 ;  /* 0x000000ffff987224 */ /* 0x000fe200078e0092 */
[----:B------:R-:W-:Y:S01]  /*22130*/  LOP3.LUT R185, R185, R184, RZ, 0x3c, !PT ;  /* 0x000000b8b9b97212 */ /* 0x000fe200078e3cff */
[----:B------:R-:W-:Y:S01]  /*22140*/  LDGSTS.E [R3+0xc000], desc[UR6][R200.64], P0 ;  /* 0x0c000000c8037fae */ /* 0x000fe20008121846 */
[----:B------:R-:W-:Y:S01]  /*22150*/  LOP3.LUT R181, R181, R180, RZ, 0x3c, !PT ;  /* 0x000000b4b5b57212 */ /* 0x000fe200078e3cff */
[----:B------:R-:W-:Y:S01]  /*22160*/  IMAD.MOV.U32 R173, RZ, RZ, R172 ;  /* 0x000000ffffad7224 */ /* 0x000fe200078e00ac */
[----:B------:R-:W-:Y:S01]  /*22170*/  SHF.R.U32.HI R146, RZ, 0x1, R145 ;  /* 0x00000001ff927819 */ /* 0x000fe20000011691 */
[----:B------:R-:W-:Y:S01]  /*22180*/  LDGSTS.E [R3+0xc400], desc[UR6][R196.64], P0 ;  /* 0x0c400000c4037fae */ /* 0x000fe20008121846 */
[----:B------:R-:W-:-:S02]  /*22190*/  IMAD.MOV.U32 R172, RZ, RZ, R151 ;  /* 0x000000ffffac7224 */ /* 0x000fc400078e0097 */
[----:B------:R-:W-:Y:S01]  /*221a0*/  IMAD.MOV.U32 R169, RZ, RZ, R168 ;  /* 0x000000ffffa97224 */ /* 0x000fe200078e00a8 */
[----:B------:R-:W-:Y:S01]  /*221b0*/  LDGSTS.E [R3+0xc800], desc[UR6][R192.64], P0 ;  /* 0x0c800000c0037fae */ /* 0x000fe20008121846 */
[----:B------:R-:W-:Y:S02]  /*221c0*/  IMAD.SHL.U32 R145, R252, 0x4, RZ ;  /* 0x00000004fc917824 */ /* 0x000fe400078e00ff */
[----:B------:R-:W-:Y:S01]  /*221d0*/  IMAD.MOV.U32 R168, RZ, RZ, R150 ;  /* 0x000000ffffa87224 */ /* 0x000fe200078e0096 */
[----:B------:R-:W-:Y:S01]  /*221e0*/  LDGSTS.E [R3+0xcc00], desc[UR6][R188.64], P0 ;  /* 0x0cc00000bc037fae */ /* 0x000fe20008121846 */
[----:B------:R-:W-:Y:S02]  /*221f0*/  IMAD.MOV.U32 R165, RZ, RZ, R164 ;  /* 0x000000ffffa57224 */ /* 0x000fe400078e00a4 */
[----:B------:R-:W-:Y:S01]  /*22200*/  IMAD.MOV.U32 R164, RZ, RZ, R149 ;  /* 0x000000ffffa47224 */ /* 0x000fe200078e0095 */
[----:B------:R-:W-:Y:S01]  /*22210*/  LDGSTS.E [R3+0xd000], desc[UR6][R184.64], P0 ;  /* 0x0d000000b8037fae */ /* 0x000fe20008121846 */
[----:B------:R-:W-:-:S02]  /*22220*/  IMAD.MOV.U32 R161, RZ, RZ, R160 ;  /* 0x000000ffffa17224 */ /* 0x000fc400078e00a0 */
[----:B------:R-:W-:Y:S01]  /*22230*/  IMAD.MOV.U32 R160, RZ, RZ, R148 ;  /* 0x000000ffffa07224 */ /* 0x000fe200078e0094 */
[----:B------:R-:W-:Y:S01]  /*22240*/  LDGSTS.E [R3+0xd400], desc[UR6][R180.64], P0 ;  /* 0x0d400000b4037fae */ /* 0x000fe20008121846 */
[----:B------:R-:W-:Y:S01]  /*22250*/  IMAD.MOV.U32 R157, RZ, RZ, R156 ;  /* 0x000000ffff9d7224 */ /* 0x000fe200078e009c */
[----:B------:R-:W-:Y:S01]  /*22260*/  LOP3.LUT R145, R145, R146, RZ, 0x3c, !PT ;  /* 0x0000009291917212 */ /* 0x000fe200078e3cff */
[----:B------:R-:W-:Y:S01]  /*22270*/  IMAD.MOV.U32 R156, RZ, RZ, R147 ;  /* 0x000000ffff9c7224 */ /* 0x000fe200078e0093 */
[----:B------:R-:W-:Y:S04]  /*22280*/  LDGSTS.E [R3+0xd800], desc[UR6][R176.64], P0 ;  /* 0x0d800000b0037fae */ /* 0x000fe80008121846 */
[----:B------:R-:W-:Y:S01]  /*22290*/  LDGSTS.E [R3+0xdc00], desc[UR6][R172.64], P0 ;  /* 0x0dc00000ac037fae */ /* 0x000fe20008121846 */
[----:B------:R-:W-:-:S03]  /*222a0*/  LOP3.LUT R145, R145, 0x40, RZ, 0x3c, !PT ;  /* 0x0000004091917812 */ /* 0x000fc600078e3cff */
[----:B------:R-:W-:Y:S04]  /*222b0*/  LDGSTS.E [R3+0xe000], desc[UR6][R168.64], P0 ;  /* 0x0e000000a8037fae */ /* 0x000fe80008121846 */
[----:B------:R-:W-:Y:S04]  /*222c0*/  LDGSTS.E [R3+0xe400], desc[UR6][R164.64], P0 ;  /* 0x0e400000a4037fae */ /* 0x000fe80008121846 */
[----:B------:R-:W-:Y:S04]  /*222d0*/  LDGSTS.E [R3+0xe800], desc[UR6][R160.64], P0 ;  /* 0x0e800000a0037fae */ /* 0x000fe80008121846 */
[----:B------:R-:W-:Y:S04]  /*222e0*/  LDGSTS.E [R3+0xec00], desc[UR6][R156.64], P0 ;  /* 0x0ec000009c037fae */ /* 0x000fe80008121846 */
[----:B------:R-:W-:Y:S04]  /*222f0*/  LDGSTS.E [R3+0xf000], desc[UR6][R152.64], P0 ;  /* 0x0f00000098037fae */ /* 0x000fe80008121846 */
[----:B------:R-:W-:Y:S04]  /*22300*/  LDGSTS.E [R3+0xf400], desc[UR6][R20.64], P0 ;  /* 0x0f40000014037fae */ /* 0x000fe80008121846 */
[----:B------:R-:W-:Y:S04]  /*22310*/  LDGSTS.E [R3+0xf800], desc[UR6][R16.64], P0 ;  /* 0x0f80000010037fae */ /* 0x000fe80008121846 */
[----:B------:R1:W-:Y:S02]  /*22320*/  LDGSTS.E [R3+0xfc00], desc[UR6][R12.64], P0 ;  /* 0x0fc000000c037fae */ /* 0x0003e40008121846 */
[----:B-1----:R-:W-:Y:S01]  /*22330*/  VIADD R3, R145, UR8 ;  /* 0x0000000891037c36 */ /* 0x002fe20008000000 */
[----:B----4-:R-:W-:-:S05]  /*22340*/  IADD3 R10, P1, R10, R2, RZ ;  /* 0x000000020a0a7210 */ /* 0x010fca0007f3e0ff */
[--C-:B---3--:R-:W-:Y:S01]  /*22350*/  IMAD.X R11, R11, 0x1, R0.reuse, P1 ;  /* 0x000000010b0b7824 */ /* 0x108fe200008e0600 */
[-C--:B------:R-:W-:Y:S01]  /*22360*/  IADD3 R14, P2, R14, R2.reuse, RZ ;  /* 0x000000020e0e7210 */ /* 0x080fe20007f5e0ff */
[----:B------:R1:W-:Y:S04]  /*22370*/  STL [R1+0x1044], R10 ;  /* 0x0010440a01007387 */ /* 0x0003e80000100800 */
[----:B------:R-:W-:Y:S01]  /*22380*/  IMAD.X R15, R15, 0x1, R0, P2 ;  /* 0x000000010f0f7824 */ /* 0x000fe200010e0600 */
[----:B------:R3:W-:Y:S04]  /*22390*/  STL [R1+0x1040], R11 ;  /* 0x0010400b01007387 */ /* 0x0007e80000100800 */
[----:B------:R4:W-:Y:S04]  /*223a0*/  STL [R1+0x1054], R14 ;  /* 0x0010540e01007387 */ /* 0x0009e80000100800 */
[----:B------:R4:W-:Y:S04]  /*223b0*/  STL [R1+0x1050], R15 ;  /* 0x0010500f01007387 */ /* 0x0009e80000100800 */
[----:B------:R2:W-:Y:S04]  /*223c0*/  LDGSTS.E [R3+0x200], desc[UR6][R10.64], P0 ;  /* 0x002000000a037fae */ /* 0x0005e80008121846 */
[----:B------:R2:W-:Y:S04]  /*223d0*/  LDGSTS.E [R3+0x600], desc[UR6][R14.64], P0 ;  /* 0x006000000e037fae */ /* 0x0005e80008121846 */
[----:B-1----:R-:W2:Y:S04]  /*223e0*/  LDL.LU R10, [R1+0x1084] ;  /* 0x00108400010a7983 */ /* 0x002ea80000300800 */
[----:B---3--:R-:W3:Y:S04]  /*223f0*/  LDL.LU R11, [R1+0x1094] ;  /* 0x00109400010b7983 */ /* 0x008ee80000300800 */
[----:B----4-:R-:W4:Y:S04]  /*22400*/  LDL.LU R14, [R1+0x1080] ;  /* 0x00108000010e7983 */ /* 0x010f280000300800 */
[----:B------:R-:W4:Y:S01]  /*22410*/  LDL.LU R15, [R1+0x1090] ;  /* 0x00109000010f7983 */ /* 0x000f220000300800 */
[----:B--2---:R-:W-:-:S02]  /*22420*/  IADD3 R6, P1, R6, R2, RZ ;  /* 0x0000000206067210 */ /* 0x004fc40007f3e0ff */
[----:B------:R-:W-:-:S03]  /*22430*/  IADD3 R8, P2, R8, R2, RZ ;  /* 0x0000000208087210 */ /* 0x000fc60007f5e0ff */
[--C-:B------:R-:W-:Y:S02]  /*22440*/  IMAD.X R7, R7, 0x1, R0.reuse, P1 ;  /* 0x0000000107077824 */ /* 0x100fe400008e0600 */
[----:B------:R-:W-:Y:S01]  /*22450*/  IMAD.X R9, R9, 0x1, R0, P2 ;  /* 0x0000000109097824 */ /* 0x000fe200010e0600 */
[----:B------:R1:W-:Y:S04]  /*22460*/  STL [R1+0x1064], R6 ;  /* 0x0010640601007387 */ /* 0x0003e80000100800 */
[----:B------:R2:W-:Y:S04]  /*22470*/  STL [R1+0x1060], R7 ;  /* 0x0010600701007387 */ /* 0x0005e80000100800 */
[----:B------:R2:W-:Y:S04]  /*22480*/  STL [R1+0x1074], R8 ;  /* 0x0010740801007387 */ /* 0x0005e80000100800 */
[----:B------:R-:W-:Y:S04]  /*22490*/  LDGSTS.E [R3+0xa00], desc[UR6][R6.64], P0 ;  /* 0x00a0000006037fae */ /* 0x000fe80008121846 */
[----:B------:R2:W-:Y:S04]  /*224a0*/  STL [R1+0x1070], R9 ;  /* 0x0010700901007387 */ /* 0x0005e80000100800 */
[----:B------:R-:W-:Y:S04]  /*224b0*/  LDGSTS.E [R3+0xe00], desc[UR6][R8.64], P0 ;  /* 0x00e0000008037fae */ /* 0x000fe80008121846 */
[----:B-1----:R-:W4:Y:S04]  /*224c0*/  LDL.LU R6, [R1+0x10a4] ;  /* 0x0010a40001067983 */ /* 0x002f280000300800 */
[----:B--2---:R-:W2:Y:S04]  /*224d0*/  LDL.LU R7, [R1+0x10b4] ;  /* 0x0010b40001077983 */ /* 0x004ea80000300800 */
[----:B------:R-:W2:Y:S04]  /*224e0*/  LDL.LU R8, [R1+0x10a0] ;  /* 0x0010a00001087983 */ /* 0x000ea80000300800 */
[----:B------:R-:W2:Y:S01]  /*224f0*/  LDL.LU R9, [R1+0x10b0] ;  /* 0x0010b00001097983 */ /* 0x000ea20000300800 */
[----:B------:R-:W-:-:S02]  /*22500*/  IADD3 R10, P1, R10, R2, RZ ;  /* 0x000000020a0a7210 */ /* 0x000fc40007f3e0ff */
[----:B---3--:R-:W-:-:S03]  /*22510*/  IADD3 R11, P2, R11, R2, RZ ;  /* 0x000000020b0b7210 */ /* 0x008fc60007f5e0ff */
[--C-:B----4-:R-:W-:Y:S01]  /*22520*/  IMAD.X R14, R14, 0x1, R0.reuse, P1 ;  /* 0x000000010e0e7824 */ /* 0x110fe200008e0600 */
[----:B------:R1:W-:Y:S01]  /*22530*/  STL [R1+0x1084], R10 ;  /* 0x0010840a01007387 */ /* 0x0003e20000100800 */
[----:B------:R-:W-:-:S03]  /*22540*/  IMAD.X R15, R15, 0x1, R0, P2 ;  /* 0x000000010f0f7824 */ /* 0x000fc600010e0600 */
[----:B------:R3:W-:Y:S01]  /*22550*/  STL [R1+0x1080], R14 ;  /* 0x0010800e01007387 */ /* 0x0007e20000100800 */
[----:B------:R-:W-:Y:S02]  /*22560*/  IMAD.MOV.U32 R146, RZ, RZ, R10 ;  /* 0x000000ffff927224 */ /* 0x000fe400078e000a */
[----:B------:R-:W-:Y:S01]  /*22570*/  IMAD.MOV.U32 R147, RZ, RZ, R14 ;  /* 0x000000ffff937224 */ /* 0x000fe200078e000e */
[----:B------:R4:W-:Y:S04]  /*22580*/  STL [R1+0x1094], R11 ;  /* 0x0010940b01007387 */ /* 0x0009e80000100800 */
[----:B------:R4:W-:Y:S04]  /*22590*/  STL [R1+0x1090], R15 ;  /* 0x0010900f01007387 */ /* 0x0009e80000100800 */
[----:B-1----:R-:W2:Y:S04]  /*225a0*/  LDL.LU R10, [R1+0x10c4] ;  /* 0x0010c400010a7983 */ /* 0x002ea80000300800 */
[----:B---3--:R-:W3:Y:S04]  /*225b0*/  LDL.LU R14, [R1+0x10d4] ;  /* 0x0010d400010e7983 */ /* 0x008ee80000300800 */
[----:B------:R1:W-:Y:S02]  /*225c0*/  LDGSTS.E [R3+0x1200], desc[UR6][R146.64], P0 ;  /* 0x0120000092037fae */ /* 0x0003e40008121846 */
[----:B-1----:R-:W-:-:S02]  /*225d0*/  IMAD.MOV.U32 R146, RZ, RZ, R11 ;  /* 0x000000ffff927224 */ /* 0x002fc400078e000b */
[----:B----4-:R-:W4:Y:S01]  /*225e0*/  LDL.LU R11, [R1+0x10c0] ;  /* 0x0010c000010b7983 */ /* 0x010f220000300800 */
[----:B------:R-:W-:-:S03]  /*225f0*/  IMAD.MOV.U32 R147, RZ, RZ, R15 ;  /* 0x000000ffff937224 */ /* 0x000fc600078e000f */
[----:B------:R-:W4:Y:S01]  /*22600*/  LDL.LU R15, [R1+0x10d0] ;  /* 0x0010d000010f7983 */ /* 0x000f220000300800 */
[-C--:B------:R-:W-:Y:S02]  /*22610*/  IADD3 R6, P1, R6, R2.reuse, RZ ;  /* 0x0000000206067210 */ /* 0x080fe40007f3e0ff */
[----:B--2---:R-:W-:Y:S01]  /*22620*/  IADD3 R7, P2, R7, R2, RZ ;  /* 0x0000000207077210 */ /* 0x004fe20007f5e0ff */
[----:B------:R1:W-:Y:S02]  /*22630*/  LDGSTS.E [R3+0x1600], desc[UR6][R146.64], P0 ;  /* 0x0160000092037fae */ /* 0x0003e40008121846 */
[--C-:B------:R-:W-:Y:S02]  /*22640*/  IMAD.X R8, R8, 0x1, R0.reuse, P1 ;  /* 0x0000000108087824 */ /* 0x100fe400008e0600 */
[----:B------:R-:W-:Y:S01]  /*22650*/  IMAD.X R9, R9, 0x1, R0, P2 ;  /* 0x0000000109097824 */ /* 0x000fe200010e0600 */
[----:B------:R2:W-:Y:S04]  /*22660*/  STL [R1+0x10a4], R6 ;  /* 0x0010a40601007387 */ /* 0x0005e80000100800 */
[----:B------:R2:W-:Y:S01]  /*22670*/  STL [R1+0x10a0], R8 ;  /* 0x0010a00801007387 */ /* 0x0005e20000100800 */
[----:B-1----:R-:W-:-:S03]  /*22680*/  IMAD.MOV.U32 R146, RZ, RZ, R6 ;  /* 0x000000ffff927224 */ /* 0x002fc600078e0006 */
[----:B------:R1:W-:Y:S01]  /*22690*/  STL [R1+0x10b4], R7 ;  /* 0x0010b40701007387 */ /* 0x0003e20000100800 */
[----:B------:R-:W-:-:S03]  /*226a0*/  IMAD.MOV.U32 R147, RZ, RZ, R8 ;  /* 0x000000ffff937224 */ /* 0x000fc600078e0008 */
[----:B------:R1:W-:Y:S04]  /*226b0*/  STL [R1+0x10b0], R9 ;  /* 0x0010b00901007387 */ /* 0x0003e80000100800 */
[----:B--2---:R-:W2:Y:S04]  /*226c0*/  LDL.LU R6, [R1+0x10e4] ;  /* 0x0010e40001067983 */ /* 0x004ea80000300800 */
[----:B------:R-:W2:Y:S04]  /*226d0*/  LDL.LU R8, [R1+0x10f4] ;  /* 0x0010f40001087983 */ /* 0x000ea80000300800 */
[----:B------:R1:W-:Y:S02]  /*226e0*/  LDGSTS.E [R3+0x1a00], desc[UR6][R146.64], P0 ;  /* 0x01a0000092037fae */ /* 0x0003e40008121846 */
[----:B-1----:R-:W-:-:S02]  /*226f0*/  IMAD.MOV.U32 R146, RZ, RZ, R7 ;  /* 0x000000ffff927224 */ /* 0x002fc400078e0007 */
[----:B------:R-:W2:Y:S01]  /*22700*/  LDL.LU R7, [R1+0x10e0] ;  /* 0x0010e00001077983 */ /* 0x000ea20000300800 */
[----:B------:R-:W-:-:S03]  /*22710*/  IMAD.MOV.U32 R147, RZ, RZ, R9 ;  /* 0x000000ffff937224 */ /* 0x000fc600078e0009 */
[----:B------:R-:W2:Y:S04]  /*22720*/  LDL.LU R9, [R1+0x10f0] ;  /* 0x0010f00001097983 */ /* 0x000ea80000300800 */
[----:B------:R-:W-:Y:S01]  /*22730*/  LDGSTS.E [R3+0x1e00], desc[UR6][R146.64], P0 ;  /* 0x01e0000092037fae */ /* 0x000fe20008121846 */
[-C--:B------:R-:W-:Y:S02]  /*22740*/  IADD3 R10, P1, R10, R2.reuse, RZ ;  /* 0x000000020a0a7210 */ /* 0x080fe40007f3e0ff */
[----:B---3--:R-:W-:-:S03]  /*22750*/  IADD3 R14, P2, R14, R2, RZ ;  /* 0x000000020e0e7210 */ /* 0x008fc60007f5e0ff */
[----:B------:R1:W-:Y:S01]  /*22760*/  STL [R1+0x10c4], R10 ;  /* 0x0010c40a01007387 */ /* 0x0003e20000100800 */
[--C-:B----4-:R-:W-:Y:S02]  /*22770*/  IMAD.X R11, R11, 0x1, R0.reuse, P1 ;  /* 0x000000010b0b7824 */ /* 0x110fe400008e0600 */
[----:B------:R-:W-:-:S03]  /*22780*/  IMAD.X R15, R15, 0x1, R0, P2 ;  /* 0x000000010f0f7824 */ /* 0x000fc600010e0600 */
[----:B------:R3:W-:Y:S04]  /*22790*/  STL [R1+0x10c0], R11 ;  /* 0x0010c00b01007387 */ /* 0x0007e80000100800 */
[----:B------:R4:W-:Y:S04]  /*227a0*/  STL [R1+0x10d4], R14 ;  /* 0x0010d40e01007387 */ /* 0x0009e80000100800 */
[----:B------:R2:W-:Y:S04]  /*227b0*/  LDGSTS.E [R3+0x2200], desc[UR6][R10.64], P0 ;  /* 0x022000000a037fae */ /* 0x0005e80008121846 */
[----:B------:R4:W-:Y:S04]  /*227c0*/  STL [R1+0x10d0], R15 ;  /* 0x0010d00f01007387 */ /* 0x0009e80000100800 */
[----:B------:R2:W-:Y:S04]  /*227d0*/  LDGSTS.E [R3+0x2600], desc[UR6][R14.64], P0 ;  /* 0x026000000e037fae */ /* 0x0005e80008121846 */
[----:B-1----:R-:W2:Y:S04]  /*227e0*/  LDL.LU R10, [R1+0x1104] ;  /* 0x00110400010a7983 */ /* 0x002ea80000300800 */
[----:B---3--:R-:W3:Y:S04]  /*227f0*/  LDL.LU R11, [R1+0x1114] ;  /* 0x00111400010b7983 */ /* 0x008ee80000300800 */
[----:B----4-:R-:W4:Y:S04]  /*22800*/  LDL.LU R14, [R1+0x1100] ;  /* 0x00110000010e7983 */ /* 0x010f280000300800 */
[----:B------:R-:W4:Y:S01]  /*22810*/  LDL.LU R15, [R1+0x1110] ;  /* 0x00111000010f7983 */ /* 0x000f220000300800 */
[----:B--2---:R-:W-:-:S02]  /*22820*/  IADD3 R6, P1, R6, R2, RZ ;  /* 0x0000000206067210 */ /* 0x004fc40007f3e0ff */
[----:B------:R-:W-:-:S03]  /*22830*/  IADD3 R8, P2, R8, R2, RZ ;  /* 0x0000000208087210 */ /* 0x000fc60007f5e0ff */
        /* <DEDUP_REMOVED lines=33> */
[----:B------:R2:W-:Y:S01]  /*22a50*/  STL [R1+0x1124], R6 ;  /* 0x0011240601007387 */ /* 0x0005e20000100800 */
[----:B------:R-:W-:-:S03]  /*22a60*/  IMAD.X R9, R9, 0x1, R0, P2 ;  /* 0x0000000109097824 */ /* 0x000fc600010e0600 */
        /* <DEDUP_REMOVED lines=57> */
[----:B------:R-:W3:Y:S01]  /*22e00*/  LDL.LU R11, [R1+0x11d0] ;  /* 0x0011d000010b7983 */ /* 0x000ee20000300800 */
[----:B------:R-:W-:-:S03]  /*22e10*/  IADD3 R6, P1, R6, R2, RZ ;  /* 0x0000000206067210 */ /* 0x000fc60007f3e0ff */
[----:B------:R1:W-:Y:S01]  /*22e20*/  LDGSTS.E [R3+0x5600], desc[UR6][R146.64], P0 ;  /* 0x0560000092037fae */ /* 0x0003e20008121846 */
[----:B--2---:R-:W-:Y:S01]  /*22e30*/  IADD3 R7, P2, R7, R2, RZ ;  /* 0x0000000207077210 */ /* 0x004fe20007f5e0ff */
[--C-:B------:R-:W-:Y:S02]  /*22e40*/  IMAD.X R8, R8, 0x1, R0.reuse, P1 ;  /* 0x0000000108087824 */ /* 0x100fe400008e0600 */
[----:B------:R-:W-:Y:S02]  /*22e50*/  STL [R1+0x11a4], R6 ;  /* 0x0011a40601007387 */ /* 0x000fe40000100800 */
[----:B------:R-:W-:Y:S02]  /*22e60*/  IMAD.X R9, R9, 0x1, R0, P2 ;  /* 0x0000000109097824 */ /* 0x000fe400010e0600 */
        /* <DEDUP_REMOVED lines=8> */
[----:B-1----:R-:W-:-:S03]  /*22ef0*/  IMAD.MOV.U32 R147, RZ, RZ, R9 ;  /* 0x000000ffff937224 */ /* 0x002fc600078e0009 */
[----:B------:R-:W2:Y:S01]  /*22f00*/  LDL.LU R9, [R1+0x11e0] ;  /* 0x0011e00001097983 */ /* 0x000ea20000300800 */
[----:B------:R-:W-:-:S03]  /*22f10*/  IMAD.MOV.U32 R146, RZ, RZ, R7 ;  /* 0x000000ffff927224 */ /* 0x000fc600078e0007 */
[----:B------:R-:W2:Y:S04]  /*22f20*/  LDL.LU R7, [R1+0x11f0] ;  /* 0x0011f00001077983 */ /* 0x000ea80000300800 */
[----:B------:R-:W-:Y:S01]  /*22f30*/  LDGSTS.E [R3+0x5e00], desc[UR6][R146.64], P0 ;  /* 0x05e0000092037fae */ /* 0x000fe20008121846 */
[-C--:B----4-:R-:W-:Y:S02]  /*22f40*/  IADD3 R14, P1, R14, R2.reuse, RZ ;  /* 0x000000020e0e7210 */ /* 0x090fe40007f3e0ff */
[----:B------:R-:W-:-:S03]  /*22f50*/  IADD3 R10, P2, R10, R2, RZ ;  /* 0x000000020a0a7210 */ /* 0x000fc60007f5e0ff */
[----:B------:R-:W-:Y:S01]  /*22f60*/  STL [R1+0x11c4], R14 ;  /* 0x0011c40e01007387 */ /* 0x000fe20000100800 */
[--C-:B---3--:R-:W-:Y:S02]  /*22f70*/  IMAD.X R15, R15, 0x1, R0.reuse, P1 ;  /* 0x000000010f0f7824 */ /* 0x108fe400008e0600 */
[----:B------:R-:W-:-:S03]  /*22f80*/  IMAD.X R11, R11, 0x1, R0, P2 ;  /* 0x000000010b0b7824 */ /* 0x000fc600010e0600 */
[----:B------:R1:W-:Y:S04]  /*22f90*/  STL [R1+0x11c0], R15 ;  /* 0x0011c00f01007387 */ /* 0x0003e80000100800 */
[----:B------:R-:W-:Y:S04]  /*22fa0*/  STL [R1+0x11d4], R10 ;  /* 0x0011d40a01007387 */ /* 0x000fe80000100800 */
[----:B------:R3:W-:Y:S04]  /*22fb0*/  LDGSTS.E [R3+0x6200], desc[UR6][R14.64], P0 ;  /* 0x062000000e037fae */ /* 0x0007e80008121846 */
[----:B------:R4:W-:Y:S04]  /*22fc0*/  STL [R1+0x11d0], R11 ;  /* 0x0011d00b01007387 */ /* 0x0009e80000100800 */
[----:B------:R3:W-:Y:S04]  /*22fd0*/  LDGSTS.E [R3+0x6600], desc[UR6][R10.64], P0 ;  /* 0x066000000a037fae */ /* 0x0007e80008121846 */
[----:B-1----:R-:W3:Y:S04]  /*22fe0*/  LDL.LU R15, [R1+0x1200] ;  /* 0x00120000010f7983 */ /* 0x002ee80000300800 */
[----:B------:R-:W3:Y:S04]  /*22ff0*/  LDL.LU R14, [R1+0x1204] ;  /* 0x00120400010e7983 */ /* 0x000ee80000300800 */
[----:B----4-:R-:W4:Y:S04]  /*23000*/  LDL.LU R11, [R1+0x1210] ;  /* 0x00121000010b7983 */ /* 0x010f280000300800 */
[----:B------:R-:W4:Y:S01]  /*23010*/  LDL.LU R10, [R1+0x1214] ;  /* 0x00121400010a7983 */ /* 0x000f220000300800 */
[----:B--2---:R-:W-:-:S02]  /*23020*/  IADD3 R8, P1, R8, R2, RZ ;  /* 0x0000000208087210 */ /* 0x004fc40007f3e0ff */
[----:B------:R-:W-:-:S03]  /*23030*/  IADD3 R6, P2, R6, R2, RZ ;  /* 0x0000000206067210 */ /* 0x000fc60007f5e0ff */
[----:B------:R-:W-:Y:S01]  /*23040*/  STL [R1+0x11e4], R8 ;  /* 0x0011e40801007387 */ /* 0x000fe20000100800 */
[--C-:B------:R-:W-:Y:S02]  /*23050*/  IMAD.X R9, R9, 0x1, R0.reuse, P1 ;  /* 0x0000000109097824 */ /* 0x100fe400008e0600 */
[----:B------:R-:W-:-:S03]  /*23060*/  IMAD.X R7, R7, 0x1, R0, P2 ;  /* 0x0000000107077824 */ /* 0x000fc600010e0600 */
[----:B------:R1:W-:Y:S04]  /*23070*/  STL [R1+0x11e0], R9 ;  /* 0x0011e00901007387 */ /* 0x0003e80000100800 */
[----:B------:R-:W-:Y:S04]  /*23080*/  STL [R1+0x11f4], R6 ;  /* 0x0011f40601007387 */ /* 0x000fe80000100800 */
[----:B------:R-:W2:Y:S04]  /*23090*/  LDL.LU R149, [R1+0x1224] ;  /* 0x0012240001957983 */ /* 0x000ea80000300800 */
[----:B------:R1:W-:Y:S04]  /*230a0*/  STL [R1+0x11f0], R7 ;  /* 0x0011f00701007387 */ /* 0x0003e80000100800 */
[----:B------:R-:W2:Y:S04]  /*230b0*/  LDL.LU R145, [R1+0x1234] ;  /* 0x0012340001917983 */ /* 0x000ea80000300800 */
[----:B------:R-:W2:Y:S04]  /*230c0*/  LDL.LU R150, [R1+0x1220] ;  /* 0x0012200001967983 */ /* 0x000ea80000300800 */
[----:B------:R-:W2:Y:S04]  /*230d0*/  LDL.LU R148, [R1+0x1230] ;  /* 0x0012300001947983 */ /* 0x000ea80000300800 */
[----:B------:R-:W-:Y:S04]  /*230e0*/  LDGSTS.E [R3+0x6a00], desc[UR6][R8.64], P0 ;  /* 0x06a0000008037fae */ /* 0x000fe80008121846 */
[----:B------:R-:W-:Y:S04]  /*230f0*/  LDGSTS.E [R3+0x6e00], desc[UR6][R6.64], P0 ;  /* 0x06e0000006037fae */ /* 0x000fe80008121846 */
[----:B-1----:R-:W2:Y:S04]  /*23100*/  LDL.LU.64 R8, [R1+0xe28] ;  /* 0x000e280001087983 */ /* 0x002ea80000300a00 */
[----:B------:R-:W2:Y:S01]  /*23110*/  LDL.LU.64 R6, [R1+0xe18] ;  /* 0x000e180001067983 */ /* 0x000ea20000300a00 */
[----:B---3--:R-:W-:-:S05]  /*23120*/  IADD3 R14, P1, R14, R2, RZ ;  /* 0x000000020e0e7210 */ /* 0x008fca0007f3e0ff */
[--C-:B------:R-:W-:Y:S01]  /*23130*/  IMAD.X R15, R15, 0x1, R0.reuse, P1 ;  /* 0x000000010f0f7824 */ /* 0x100fe200008e0600 */
[----:B----4-:R-:W-:Y:S01]  /*23140*/  IADD3 R10, P2, R10, R2, RZ ;  /* 0x000000020a0a7210 */ /* 0x010fe20007f5e0ff */
[----:B------:R-:W-:Y:S04]  /*23150*/  STL [R1+0x1204], R14 ;  /* 0x0012040e01007387 */ /* 0x000fe80000100800 */
[----:B------:R1:W-:Y:S04]  /*23160*/  STL [R1+0x1200], R15 ;  /* 0x0012000f01007387 */ /* 0x0003e80000100800 */
[----:B------:R-:W-:Y:S04]  /*23170*/  STL [R1+0x1214], R10 ;  /* 0x0012140a01007387 */ /* 0x000fe80000100800 */
[----:B------:R-:W3:Y:S01]  /*23180*/  LDL.LU.64 R146, [R1+0xe08] ;  /* 0x000e080001927983 */ /* 0x000ee20000300a00 */
[----:B------:R-:W-:-:S03]  /*23190*/  IMAD.X R11, R11, 0x1, R0, P2 ;  /* 0x000000010b0b7824 */ /* 0x000fc600010e0600 */
[----:B------:R-:W-:Y:S04]  /*231a0*/  LDGSTS.E [R3+0x7200], desc[UR6][R14.64], P0 ;  /* 0x072000000e037fae */ /* 0x000fe80008121846 */
[----:B------:R4:W-:Y:S04]  /*231b0*/  STL [R1+0x1210], R11 ;  /* 0x0012100b01007387 */ /* 0x0009e80000100800 */
[----:B------:R-:W-:Y:S04]  /*231c0*/  LDGSTS.E [R3+0x7600], desc[UR6][R10.64], P0 ;  /* 0x076000000a037fae */ /* 0x000fe80008121846 */
[----:B-1----:R-:W3:Y:S04]  /*231d0*/  LDL.LU.64 R14, [R1+0x1788] ;  /* 0x00178800010e7983 */ /* 0x002ee80000300a00 */
[----:B----4-:R-:W4:Y:S01]  /*231e0*/  LDL.LU.64 R10, [R1+0x1780] ;  /* 0x00178000010a7983 */ /* 0x010f220000300a00 */
[----:B--2---:R-:W-:-:S02]  /*231f0*/  IADD3 R149, P1, R149, R2, RZ ;  /* 0x0000000295957210 */ /* 0x004fc40007f3e0ff */
[----:B------:R-:W-:-:S03]  /*23200*/  IADD3 R145, P2, R145, R2, RZ ;  /* 0x0000000291917210 */ /* 0x000fc60007f5e0ff */
[--C-:B------:R-:W-:Y:S02]  /*23210*/  IMAD.X R150, R150, 0x1, R0.reuse, P1 ;  /* 0x0000000196967824 */ /* 0x100fe400008e0600 */
[----:B------:R-:W-:Y:S01]  /*23220*/  IMAD.X R148, R148, 0x1, R0, P2 ;  /* 0x0000000194947824 */ /* 0x000fe200010e0600 */
[----:B------:R-:W-:Y:S01]  /*23230*/  STL [R1+0x1224], R149 ;  /* 0x0012249501007387 */ /* 0x000fe20000100800 */
[----:B------:R-:W-:-:S03]  /*23240*/  IMAD.MOV.U32 R151, RZ, RZ, R150 ;  /* 0x000000ffff977224 */ /* 0x000fc600078e0096 */
[----:B------:R1:W-:Y:S04]  /*23250*/  STL [R1+0x1220], R150 ;  /* 0x0012209601007387 */ /* 0x0003e80000100800 */
[----:B------:R-:W-:Y:S04]  /*23260*/  STL [R1+0x1234], R145 ;  /* 0x0012349101007387 */ /* 0x000fe80000100800 */
[----:B------:R2:W-:Y:S01]  /*23270*/  STL [R1+0x1230], R148 ;  /* 0x0012309401007387 */ /* 0x0005e20000100800 */
[----:B-1----:R-:W-:Y:S02]  /*23280*/  IMAD.MOV.U32 R150, RZ, RZ, R149 ;  /* 0x000000ffff967224 */ /* 0x002fe400078e0095 */
[----:B------:R-:W-:-:S03]  /*23290*/  IMAD.MOV.U32 R149, RZ, RZ, R148 ;  /* 0x000000ffff957224 */ /* 0x000fc600078e0094 */
[----:B------:R-:W-:Y:S01]  /*232a0*/  LDGSTS.E [R3+0x7a00], desc[UR6][R150.64], P0 ;  /* 0x07a0000096037fae */ /* 0x000fe20008121846 */
[----:B--2---:R-:W-:-:S05]  /*232b0*/  IMAD.MOV.U32 R148, RZ, RZ, R145 ;  /* 0x000000ffff947224 */ /* 0x004fca00078e0091 */
[----:B------:R1:W-:Y:S02]  /*232c0*/  LDGSTS.E [R3+0x7e00], desc[UR6][R148.64], P0 ;  /* 0x07e0000094037fae */ /* 0x0003e40008121846 */
[----:B-1----:R-:W-:-:S05]  /*232d0*/  IADD3 R148, P1, R8, R2, RZ ;  /* 0x0000000208947210 */ /* 0x002fca0007f3e0ff */
[----:B------:R-:W-:Y:S01]  /*232e0*/  IMAD.X R9, R9, 0x1, R0, P1 ;  /* 0x0000000109097824 */ /* 0x000fe200008e0600 */
[----:B------:R-:W-:-:S05]  /*232f0*/  IADD3 R150, P1, R6, R2, RZ ;  /* 0x0000000206967210 */ /* 0x000fca0007f3e0ff */
[----:B------:R-:W-:Y:S01]  /*23300*/  IMAD.X R151, R7, 0x1, R0, P1 ;  /* 0x0000000107977824 */ /* 0x000fe200008e0600 */
[----:B---3--:R-:W-:-:S05]  /*23310*/  IADD3 R6, P1, R146, R2, RZ ;  /* 0x0000000292067210 */ /* 0x008fca0007f3e0ff */
        /* <DEDUP_REMOVED lines=67> */
[----:B------:R-:W-:Y:S02]  /*23750*/  IMAD.MOV.U32 R207, RZ, RZ, R147 ;  /* 0x000000ffffcf7224 */ /* 0x000fe400078e0093 */
[----:B------:R-:W-:Y:S01]  /*23760*/  IMAD.X R22, R23, 0x1, R0, P1 ;  /* 0x0000000117167824 */ /* 0x000fe200008e0600 */
[----:B------:R-:W-:Y:S01]  /*23770*/  IADD3 R147, P1, R18, R2, RZ ;  /* 0x0000000212937210 */ /* 0x000fe20007f3e0ff */
[----:B------:R-:W-:-:S02]  /*23780*/  IMAD.MOV.U32 R167, RZ, RZ, R191 ;  /* 0x000000ffffa77224 */ /* 0x000fc400078e00bf */
[----:B------:R-:W-:Y:S02]  /*23790*/  IMAD.MOV.U32 R191, RZ, RZ, R215 ;  /* 0x000000ffffbf7224 */ /* 0x000fe400078e00d7 */
[----:B------:R-:W-:Y:S02]  /*237a0*/  IMAD.MOV.U32 R215, RZ, RZ, R252 ;  /* 0x000000ffffd77224 */ /* 0x000fe400078e00fc */
[----:B------:R-:W-:Y:S01]  /*237b0*/  IMAD.X R18, R19, 0x1, R0, P1 ;  /* 0x0000000113127824 */ /* 0x000fe200008e0600 */
[----:B------:R-:W-:Y:S01]  /*237c0*/  IADD3 R252, P1, R14, R2, RZ ;  /* 0x000000020efc7210 */ /* 0x000fe20007f3e0ff */
[----:B------:R-:W-:Y:S02]  /*237d0*/  IMAD.MOV.U32 R163, RZ, RZ, R187 ;  /* 0x000000ffffa37224 */ /* 0x000fe400078e00bb */
[----:B------:R-:W-:Y:S02]  /*237e0*/  IMAD.MOV.U32 R187, RZ, RZ, R211 ;  /* 0x000000ffffbb7224 */ /* 0x000fe400078e00d3 */
[----:B------:R-:W-:-:S02]  /*237f0*/  IMAD.MOV.U32 R171, RZ, RZ, R195 ;  /* 0x000000ffffab7224 */ /* 0x000fc400078e00c3 */
[----:B------:R-:W-:Y:S02]  /*23800*/  IMAD.MOV.U32 R211, RZ, RZ, R149 ;  /* 0x000000ffffd37224 */ /* 0x000fe400078e0095 */
[----:B------:R-:W-:Y:S02]  /*23810*/  IMAD.MOV.U32 R195, RZ, RZ, R8 ;  /* 0x000000ffffc37224 */ /* 0x000fe400078e0008 */
[----:B------:R-:W-:Y:S01]  /*23820*/  IMAD.X R14, R15, 0x1, R0, P1 ;  /* 0x000000010f0e7824 */ /* 0x000fe200008e0600 */
[----:B----4-:R-:W-:Y:S01]  /*23830*/  IADD3 R8, P1, R10, R2, RZ ;  /* 0x000000020a087210 */ /* 0x010fe20007f3e0ff */
[----:B------:R-:W-:Y:S02]  /*23840*/  IMAD.MOV.U32 R149, RZ, RZ, R9 ;  /* 0x000000ffff957224 */ /* 0x000fe400078e0009 */
[----:B------:R-:W-:Y:S02]  /*23850*/  IMAD.MOV.U32 R155, RZ, RZ, R154 ;  /* 0x000000ffff9b7224 */ /* 0x000fe400078e009a */
[----:B------:R-:W-:Y:S01]  /*23860*/  IMAD.X R10, R11, 0x1, R0, P1 ;  /* 0x000000010b0a7824 */ /* 0x000fe200008e0600 */
[----:B------:R1:W-:Y:S01]  /*23870*/  STL.64 [R1+0xe28], R148 ;  /* 0x000e289401007387 */ /* 0x0003e20000100a00 */
[----:B------:R-:W-:-:S02]  /*23880*/  IMAD.MOV.U32 R154, RZ, RZ, R145 ;  /* 0x000000ffff9a7224 */ /* 0x000fc400078e0091 */
[----:B------:R-:W-:Y:S01]  /*23890*/  IMAD.MOV.U32 R23, RZ, RZ, R22 ;  /* 0x000000ffff177224 */ /* 0x000fe200078e0016 */
[----:B------:R2:W-:Y:S01]  /*238a0*/  STL.64 [R1+0xe18], R150 ;  /* 0x000e189601007387 */ /* 0x0005e20000100a00 */
[----:B------:R-:W-:Y:S02]  /*238b0*/  IMAD.MOV.U32 R22, RZ, RZ, R146 ;  /* 0x000000ffff167224 */ /* 0x000fe400078e0092 */
[----:B------:R-:W-:Y:S01]  /*238c0*/  IMAD.MOV.U32 R19, RZ, RZ, R18 ;  /* 0x000000ffff137224 */ /* 0x000fe200078e0012 */
[----:B------:R3:W-:Y:S01]  /*238d0*/  STL.64 [R1+0xe08], R6 ;  /* 0x000e080601007387 */ /* 0x0007e20000100a00 */
[----:B------:R-:W-:Y:S02]  /*238e0*/  IMAD.MOV.U32 R18, RZ, RZ, R147 ;  /* 0x000000ffff127224 */ /* 0x000fe400078e0093 */
[----:B------:R-:W-:Y:S01]  /*238f0*/  IMAD.MOV.U32 R15, RZ, RZ, R14 ;  /* 0x000000ffff0f7224 */ /* 0x000fe200078e000e */
[----:B------:R4:W5:Y:S01]  /*23900*/  LDL.LU R145, [R1+0x1778] ;  /* 0x0017780001917983 */ /* 0x0009620000300800 */
[----:B------:R-:W-:-:S02]  /*23910*/  IMAD.MOV.U32 R14, RZ, RZ, R252 ;  /* 0x000000ffff0e7224 */ /* 0x000fc400078e00fc */
[----:B------:R-:W-:Y:S01]  /*23920*/  IMAD.MOV.U32 R11, RZ, RZ, R10 ;  /* 0x000000ffff0b7224 */ /* 0x000fe200078e000a */
[----:B------:R4:W5:Y:S01]  /*23930*/  LDL.LU R146, [R1+0x1774] ;  /* 0x0017740001927983 */ /* 0x0009620000300800 */
[----:B------:R-:W-:-:S03]  /*23940*/  IMAD.MOV.U32 R10, RZ, RZ, R8 ;  /* 0x000000ffff0a7224 */ /* 0x000fc600078e0008 */
[----:B------:R4:W5:Y:S04]  /*23950*/  LDL.LU R147, [R1+0x1770] ;  /* 0x0017700001937983 */ /* 0x0009680000300800 */
[----:B------:R-:W4:Y:S04]  /*23960*/  LDL.LU R252, [R1+0x176c] ;  /* 0x00176c0001fc7983 */ /* 0x000f280000300800 */
[----:B------:R1:W5:Y:S04]  /*23970*/  LDL.LU R8, [R1+0x1768] ;  /* 0x0017680001087983 */ /* 0x0003680000300800 */
[----:B------:R1:W-:Y:S04]  /*23980*/  LDGSTS.E [R3+0x8200], desc[UR6][R148.64], P0 ;  /* 0x0820000094037fae */ /* 0x0003e80008121846 */
[----:B------:R2:W-:Y:S04]  /*23990*/  LDGSTS.E [R3+0x8600], desc[UR6][R150.64], P0 ;  /* 0x0860000096037fae */ /* 0x0005e80008121846 */
[----:B------:R3:W-:Y:S04]  /*239a0*/  LDGSTS.E [R3+0x8a00], desc[UR6][R6.64], P0 ;  /* 0x08a0000006037fae */ /* 0x0007e80008121846 */
[----:B-1----:R1:W5:Y:S04]  /*239b0*/  LDL.LU.64 R148, [R1+0x1760] ;  /* 0x0017600001947983 */ /* 0x0023680000300a00 */
[----:B--2---:R1:W5:Y:S04]  /*239c0*/  LDL.LU.64 R150, [R1+0x1758] ;  /* 0x0017580001967983 */ /* 0x0043680000300a00 */
[----:B---3--:R1:W5:Y:S04]  /*239d0*/  LDL.LU.64 R6, [R1+0x1750] ;  /* 0x0017500001067983 */ /* 0x0083680000300a00 */
[----:B------:R-:W2:Y:S01]  /*239e0*/  LDL R9, [R1+0x12b8] ;  /* 0x0012b80001097983 */ /* 0x000ea20000100800 */
        /* <DEDUP_REMOVED lines=14> */
[----:B------:R-:W-:Y:S01]  /*23ad0*/  LOP3.LUT R219, R219, R218, RZ, 0x3c, !PT ;  /* 0x000000dadbdb7212 */ /* 0x000fe200078e3cff */
[----:B------:R1:W-:Y:S01]  /*23ae0*/  LDGSTS.E [R3+0x8e00], desc[UR6][R250.64], P0 ;  /* 0x08e00000fa037fae */ /* 0x0003e20008121846 */
[----:B------:R-:W-:Y:S02]  /*23af0*/  LOP3.LUT R247, R247, R246, RZ, 0x3c, !PT ;  /* 0x000000f6f7f77212 */ /* 0x000fe400078e3cff */
[----:B------:R-:W-:Y:S02]  /*23b00*/  LOP3.LUT R230, R231, R230, RZ, 0x3c, !PT ;  /* 0x000000e6e7e67212 */ /* 0x000fe400078e3cff */
[----:B------:R-:W-:Y:S01]  /*23b10*/  LOP3.LUT R215, R215, R214, RZ, 0x3c, !PT ;  /* 0x000000d6d7d77212 */ /* 0x000fe200078e3cff */
[----:B------:R1:W-:Y:S01]  /*23b20*/  LDGSTS.E [R3+0x9200], desc[UR6][R246.64], P0 ;  /* 0x09200000f6037fae */ /* 0x0003e20008121846 */
        /* <DEDUP_REMOVED lines=61> */
[----:B------:R-:W-:Y:S01]  /*23f00*/  LOP3.LUT R179, R179, R178, RZ, 0x3c, !PT ;  /* 0x000000b2b3b37212 */ /* 0x000fe200078e3cff */
[----:B------:R1:W-:Y:S01]  /*23f10*/  LDGSTS.E [R3+0xd200], desc[UR6][R182.64], P0 ;  /* 0x0d200000b6037fae */ /* 0x0003e20008121846 */
[----:B------:R-:W-:Y:S02]  /*23f20*/  LOP3.LUT R162, R163, R162, RZ, 0x3c, !PT ;  /* 0x000000a2a3a27212 */ /* 0x000fe400078e3cff */
[----:B------:R-:W-:Y:S01]  /*23f30*/  LOP3.LUT R175, R175, R174, RZ, 0x3c, !PT ;  /* 0x000000aeafaf7212 */ /* 0x000fe200078e3cff */
[----:B------:R1:W-:Y:S01]  /*23f40*/  LDGSTS.E [R3+0xd600], desc[UR6][R178.64], P0 ;  /* 0x0d600000b2037fae */ /* 0x0003e20008121846 */
[----:B------:R-:W-:-:S02]  /*23f50*/  LOP3.LUT R158, R159, R158, RZ, 0x3c, !PT ;  /* 0x0000009e9f9e7212 */ /* 0x000fc400078e3cff */
[----:B------:R-:W-:Y:S01]  /*23f60*/  LOP3.LUT R171, R171, R170, RZ, 0x3c, !PT ;  /* 0x000000aaabab7212 */ /* 0x000fe200078e3cff */
[----:B------:R1:W-:Y:S01]  /*23f70*/  LDGSTS.E [R3+0xda00], desc[UR6][R174.64], P0 ;  /* 0x0da00000ae037fae */ /* 0x0003e20008121846 */
[----:B------:R-:W-:Y:S02]  /*23f80*/  LOP3.LUT R167, R167, R166, RZ, 0x3c, !PT ;  /* 0x000000a6a7a77212 */ /* 0x000fe400078e3cff */
[----:B------:R-:W-:Y:S01]  /*23f90*/  LOP3.LUT R163, R163, R162, RZ, 0x3c, !PT ;  /* 0x000000a2a3a37212 */ /* 0x000fe200078e3cff */
[----:B------:R1:W-:Y:S01]  /*23fa0*/  LDGSTS.E [R3+0xde00], desc[UR6][R170.64], P0 ;  /* 0x0de00000aa037fae */ /* 0x0003e20008121846 */
[----:B------:R-:W-:-:S03]  /*23fb0*/  LOP3.LUT R159, R159, R158, RZ, 0x3c, !PT ;  /* 0x0000009e9f9f7212 */ /* 0x000fc600078e3cff */
[----:B------:R1:W-:Y:S04]  /*23fc0*/  LDGSTS.E [R3+0xe200], desc[UR6][R166.64], P0 ;  /* 0x0e200000a6037fae */ /* 0x0003e80008121846 */
[----:B------:R1:W-:Y:S04]  /*23fd0*/  LDGSTS.E [R3+0xe600], desc[UR6][R162.64], P0 ;  /* 0x0e600000a2037fae */ /* 0x0003e80008121846 */
[----:B------:R1:W-:Y:S04]  /*23fe0*/  LDGSTS.E [R3+0xea00], desc[UR6][R158.64], P0 ;  /* 0x0ea000009e037fae */ /* 0x0003e80008121846 */
[----:B------:R1:W-:Y:S04]  /*23ff0*/  LDGSTS.E [R3+0xee00], desc[UR6][R154.64], P0 ;  /* 0x0ee000009a037fae */ /* 0x0003e80008121846 */
[----:B------:R1:W-:Y:S04]  /*24000*/  LDGSTS.E [R3+0xf200], desc[UR6][R22.64], P0 ;  /* 0x0f20000016037fae */ /* 0x0003e80008121846 */
[----:B------:R1:W-:Y:S04]  /*24010*/  LDGSTS.E [R3+0xf600], desc[UR6][R18.64], P0 ;  /* 0x0f60000012037fae */ /* 0x0003e80008121846 */
[----:B------:R1:W-:Y:S04]  /*24020*/  LDGSTS.E [R3+0xfa00], desc[UR6][R14.64], P0 ;  /* 0x0fa000000e037fae */ /* 0x0003e80008121846 */
[----:B------:R1:W-:Y:S04]  /*24030*/  LDGSTS.E [R3+0xfe00], desc[UR6][R10.64], P0 ;  /* 0x0fe000000a037fae */ /* 0x0003e80008121846 */
[----:B------:R-:W0:Y:S01]  /*24040*/  LDGDEPBAR ;  /* 0x00000000000079af */ /* 0x000e220000000000 */
[----:B----4-:R-:W-:-:S05]  /*24050*/  VIADD R252, R252, 0x1 ;  /* 0x00000001fcfc7836 */ /* 0x010fca0000000000 */
[----:B--2---:R-:W-:-:S13]  /*24060*/  ISETP.NE.U32.AND P0, PT, R252, R9, PT ;  /* 0x00000009fc00720c */ /* 0x004fda0003f05070 */
[----:B-1----:R-:W-:Y:S05]  /*24070*/  @P0 BRA `(.L_x_1) ;  /* 0xffffff2800500947 */ /* 0x002fea000383ffff */
.L_x_0:
[----:B------:R1:W-:Y:S01]  /*24080*/  STL [R1+0x1890], R105 ;  /* 0x0018906901007387 */ /* 0x0003e20000100800 */
[----:B------:R-:W-:-:S04]  /*24090*/  DEPBAR.LE SB0, 0x0 ;  /* 0x000080000000791a */ /* 0x000fc80000000000 */
[----:B------:R2:W-:Y:S01]  /*240a0*/  STL [R1+0x188c], R104 ;  /* 0x00188c6801007387 */ /* 0x0005e20000100800 */
[----:B------:R-:W-:Y:S01]  /*240b0*/  ULDC.64 UR14, c[0x0][0x228] ;  /* 0x00008a00000e7ab9 */ /* 0x000fe20000000a00 */
[----:B------:R-:W-:Y:S01]  /*240c0*/  ULDC.64 UR10, c[0x0][0x228] ;  /* 0x00008a00000a7ab9 */ /* 0x000fe20000000a00 */
[----:B------:R-:W-:Y:S01]  /*240d0*/  ULDC UR5, c[0x0][0x248] ;  /* 0x0000920000057ab9 */ /* 0x000fe20000000800 */
[----:B------:R3:W-:Y:S01]  /*240e0*/  STL [R1+0x1888], R103 ;  /* 0x0018886701007387 */ /* 0x0007e20000100800 */
[----:B------:R-:W-:Y:S01]  /*240f0*/  ULDC.64 UR8, c[0x0][0x228] ;  /* 0x00008a0000087ab9 */ /* 0x000fe20000000a00 */
[----:B------:R-:W4:Y:S01]  /*24100*/  LDC R4, c[0x0][0x244] ;  /* 0x00009100ff047b82 */ /* 0x000f220000000800 */
[----:B------:R-:W-:Y:S01]  /*24110*/  ULDC.64 UR12, c[0x0][0x228] ;  /* 0x00008a00000c7ab9 */ /* 0x000fe20000000a00 */
[----:B------:R3:W-:Y:S01]  /*24120*/  STL [R1+0x1884], R102 ;  /* 0x0018846601007387 */ /* 0x0007e20000100800 */
[----:B------:R-:W1:Y:S01]  /*24130*/  S2R R3, SR_TID.X ;  /* 0x0000000000037919 */ /* 0x000e620000002100 */
[----:B------:R-:W2:Y:S01]  /*24140*/  S2R R252, SR_TID.X ;  /* 0x0000000000fc7919 */ /* 0x000ea20000002100 */
[----:B------:R-:W-:Y:S01]  /*24150*/  LOP3.LUT R20, R20, 0xffefffff, RZ, 0xc0, !PT ;  /* 0xffefffff14147812 */ /* 0x000fe200078ec0ff */
[----:B------:R-:W-:Y:S01]  /*24160*/  ULDC UR26, c[0x0][0x248] ;  /* 0x00009200001a7ab9 */ /* 0x000fe20000000800 */
[----:B------:R-:W-:Y:S01]  /*24170*/  ULDC.64 UR30, c[0x0][0x228] ;  /* 0x00008a00001e7ab9 */ /* 0x000fe20000000a00 */
[----:B------:R3:W-:Y:S01]  /*24180*/  STL [R1+0x1880], R101 ;  /* 0x0018806501007387 */ /* 0x0007e20000100800 */
[----:B------:R-:W-:Y:S01]  /*24190*/  ULDC UR27, c[0x0][0x248] ;  /* 0x00009200001b7ab9 */ /* 0x000fe20000000800 */
[----:B------:R-:W-:Y:S01]  /*241a0*/  ULDC.64 UR36, c[0x0][0x228] ;  /* 0x00008a0000247ab9 */ /* 0x000fe20000000a00 */
[----:B------:R-:W-:Y:S01]  /*241b0*/  ULDC UR28, c[0x0][0x248] ;  /* 0x00009200001c7ab9 */ /* 0x000fe20000000800 */
[----:B------:R3:W-:Y:S01]  /*241c0*/  STL [R1+0x187c], R100 ;  /* 0x00187c6401007387 */ /* 0x0007e20000100800 */
[----:B------:R-:W-:Y:S01]  /*241d0*/  ULDC.64 UR34, c[0x0][0x228] ;  /* 0x00008a0000227ab9 */ /* 0x000fe20000000a00 */
[----:B------:R-:W-:Y:S01]  /*241e0*/  ULDC.64 UR40, c[0x0][0x228] ;  /* 0x00008a0000287ab9 */ /* 0x000fe20000000a00 */
[----:B------:R-:W-:Y:S01]  /*241f0*/  ULDC.64 UR38, c[0x0][0x228] ;  /* 0x00008a0000267ab9 */ /* 0x000fe20000000a00 */
[----:B------:R3:W-:Y:S01]  /*24200*/  STL [R1+0x1878], R99 ;  /* 0x0018786301007387 */ /* 0x0007e20000100800 */
[----:B------:R-:W-:Y:S01]  /*24210*/  ULDC UR33, c[0x0][0x248] ;  /* 0x0000920000217ab9 */ /* 0x000fe20000000800 */
[----:B------:R-:W-:Y:S01]  /*24220*/  ULDC UR32, c[0x0][0x248] ;  /* 0x0000920000207ab9 */ /* 0x000fe20000000800 */
[----:B------:R-:W-:Y:S01]  /*24230*/  ULDC UR57, c[0x0][0x228] ;  /* 0x00008a0000397ab9 */ /* 0x000fe20000000800 */
        /* <DEDUP_REMOVED lines=13> */
[----:B-1----:R-:W-:Y:S01]  /*24310*/  IMAD.SHL.U32 R2, R3, 0x10, RZ ;  /* 0x0000001003027824 */ /* 0x002fe200078e00ff */
[----:B------:R-:W-:Y:S01]  /*24320*/  ULDC UR44, c[0x0][0x228] ;  /* 0x00008a00002c7ab9 */ /* 0x000fe20000000800 */
[----:B------:R-:W-:Y:S01]  /*24330*/  ULDC UR46, c[0x0][0x228] ;  /* 0x00008a00002e7ab9 */ /* 0x000fe20000000800 */
[----:B------:R1:W-:Y:S01]  /*24340*/  STL [R1+0x1864], R94 ;  /* 0x0018645e01007387 */ /* 0x0003e20000100800 */
[----:B--2---:R-:W-:Y:S01]  /*24350*/  IMAD.SHL.U32 R3, R252, 0x40, RZ ;  /* 0x00000040fc037824 */ /* 0x004fe200078e00ff */
[----:B------:R-:W-:Y:S01]  /*24360*/  LOP3.LUT R2, R2, 0xf0, RZ, 0xc0, !PT ;  /* 0x000000f002027812 */ /* 0x000fe200078ec0ff */
[----:B------:R-:W-:Y:S01]  /*24370*/  ULDC UR48, c[0x0][0x228] ;  /* 0x00008a0000307ab9 */ /* 0x000fe20000000800 */
[----:B------:R2:W-:Y:S01]  /*24380*/  STL [R1+0x1860], R93 ;  /* 0x0018605d01007387 */ /* 0x0005e20000100800 */
[----:B------:R-:W-:Y:S01]  /*24390*/  LOP3.LUT R252, R252, 0x60, RZ, 0xc0, !PT ;  /* 0x00000060fcfc7812 */ /* 0x000fe200078ec0ff */
[----:B------:R-:W-:Y:S01]  /*243a0*/  ULDC UR50, c[0x0][0x228] ;  /* 0x00008a0000327ab9 */ /* 0x000fe20000000800 */
[----:B------:R-:W-:Y:S01]  /*243b0*/  LOP3.LUT R3, R3, 0x400, RZ, 0xc0, !PT ;  /* 0x0000040003037812 */ /* 0x000fe200078ec0ff */
[----:B------:R2:W-:Y:S01]  /*243c0*/  STL [R1+0x185c], R92 ;  /* 0x00185c5c01007387 */ /* 0x0005e20000100800 */
[----:B------:R-:W-:Y:S01]  /*243d0*/  ULDC UR52, c[0x0][0x228] ;  /* 0x00008a0000347ab9 */ /* 0x000fe20000000800 */
[----:B------:R-:W-:Y:S01]  /*243e0*/  ULDC UR54, c[0x0][0x228] ;  /* 0x00008a0000367ab9 */ /* 0x000fe20000000800 */
[----:B------:R-:W-:Y:S01]  /*243f0*/  IADD3 R0, R3, UR4, R2 ;  /* 0x0000000403007c10 */ /* 0x000fe2000fffe002 */
[----:B------:R-:W-:Y:S01]  /*24400*/  STL [R1+0x1858], R91 ;  /* 0x0018585b01007387 */ /* 0x000fe20000100800 */
[C---:B-----5:R-:W-:Y:S01]  /*24410*/  VIADD R2, R6.reuse, 0x103 ;  /* 0x0000010306027836 */ /* 0x060fe20000000000 */
[----:B------:R-:W-:Y:S01]  /*24420*/  ULDC UR22, c[0x0][0x228] ;  /* 0x00008a0000167ab9 */ /* 0x000fe20000000800 */
[----:B------:R-:W-:Y:S01]  /*24430*/  VIADD R3, R6, 0x104 ;  /* 0x0000010406037836 */ /* 0x000fe20000000000 */
[----:B------:R-:W-:Y:S01]  /*24440*/  STL [R1+0x1854], R90 ;  /* 0x0018545a01007387 */ /* 0x000fe20000100800 */
[----:B------:R-:W-:Y:S01]  /*24450*/  IMAD R0, R252, 0x8, R0 ;  /* 0x00000008fc007824 */ /* 0x000fe200078e0200 */
[----:B------:R-:W-:Y:S01]  /*24460*/  ISETP.GE.AND P2, PT, R2, UR15, PT ;  /* 0x0000000f02007c0c */ /* 0x000fe2000bf46270 */
[C---:B------:R-:W-:Y:S01]  /*24470*/  VIADD R2, R6.reuse, 0x101 ;  /* 0x0000010106027836 */ /* 0x040fe20000000000 */
[----:B------:R-:W-:Y:S01]  /*24480*/  STL [R1+0x1850], R89 ;  /* 0x0018505901007387 */ /* 0x000fe20000100800 */
[----:B------:R-:W-:Y:S01]  /*24490*/  ISETP.GE.AND P3, PT, R3, UR9, PT ;  /* 0x0000000903007c0c */ /* 0x000fe2000bf66270 */
[----:B------:R-:W-:Y:S01]  /*244a0*/  ULDC UR9, c[0x0][0x248] ;  /* 0x0000920000097ab9 */ /* 0x000fe20000000800 */
[----:B------:R-:W-:Y:S01]  /*244b0*/  VIADD R3, R6, 0x102 ;  /* 0x0000010206037836 */ /* 0x000fe20000000000 */
[----:B------:R-:W-:Y:S01]  /*244c0*/  STL [R1+0x184c], R88 ;  /* 0x00184c5801007387 */ /* 0x000fe20000100800 */
[----:B------:R-:W-:Y:S01]  /*244d0*/  ISETP.GE.AND P0, PT, R2, UR11, PT ;  /* 0x0000000b02007c0c */ /* 0x000fe2000bf06270 */
[----:B------:R-:W-:Y:S01]  /*244e0*/  ULDC UR42, c[0x0][0x228] ;  /* 0x00008a00002a7ab9 */ /* 0x000fe20000000800 */
[----:B------:R-:W-:Y:S01]  /*244f0*/  ULDC UR20, c[0x0][0x228] ;  /* 0x00008a0000147ab9 */ /* 0x000fe20000000800 */
[----:B------:R-:W-:Y:S01]  /*24500*/  STL [R1+0x1848], R87 ;  /* 0x0018485701007387 */ /* 0x000fe20000100800 */
[----:B------:R-:W-:Y:S01]  /*24510*/  ULDC UR25, c[0x0][0x228] ;  /* 0x00008a0000197ab9 */ /* 0x000fe20000000800 */
        /* <DEDUP_REMOVED lines=13> */
[----:B------:R-:W1:Y:S01]  /*245f0*/  S2R R252, SR_TID.X ;  /* 0x0000000000fc7919 */ /* 0x000e620000002100 */
[----:B------:R-:W-:Y:S01]  /*24600*/  BAR.SYNC.DEFER_BLOCKING 0x0 ;  /* 0x0000000000007b1d */ /* 0x000fe20000010000 */
[----:B------:R-:W-:-:S02]  /*24610*/  ISETP.LT.AND P4, PT, R8, UR14, !P3 ;  /* 0x0000000e08007c0c */ /* 0x000fc4000df81270 */
[----:B------:R-:W-:Y:S01]  /*24620*/  ISETP.GE.AND P1, PT, R3, UR13, PT ;  /* 0x0000000d03007c0c */ /* 0x000fe2000bf26270 */
[C---:B------:R-:W-:Y:S02]  /*24630*/  VIADD R105, R6.reuse, 0x100 ;  /* 0x0000010006697836 */ /* 0x040fe40000000000 */
[C---:B------:R-:W-:Y:S01]  /*24640*/  VIADD R104, R6.reuse, 0xff ;  /* 0x000000ff06687836 */ /* 0x040fe20000000000 */
[----:B------:R-:W-:Y:S01]  /*24650*/  LOP3.LUT R19, R19, 0x7fffffff, RZ, 0xc0, !PT ;  /* 0x7fffffff13137812 */ /* 0x000fe200078ec0ff */
[----:B------:R-:W-:Y:S01]  /*24660*/  STL [R1+0x1838], R83 ;  /* 0x0018385301007387 */ /* 0x000fe20000100800 */
[----:B---3--:R-:W-:Y:S01]  /*24670*/  VIADD R103, R6, 0xfe ;  /* 0x000000fe06677836 */ /* 0x008fe20000000000 */
[----:B------:R-:W-:Y:S01]  /*24680*/  LOP3.LUT R18, R18, 0x7fffffff, RZ, 0xc0, !PT ;  /* 0x7fffffff12127812 */ /* 0x000fe200078ec0ff */
[C---:B------:R-:W-:Y:S01]  /*24690*/  VIADD R102, R6.reuse, 0xfd ;  /* 0x000000fd06667836 */ /* 0x040fe20000000000 */
[----:B------:R-:W-:Y:S01]  /*246a0*/  STL [R1+0x1834], R82 ;  /* 0x0018345201007387 */ /* 0x000fe20000100800 */
[C---:B------:R-:W-:Y:S01]  /*246b0*/  VIADD R101, R6.reuse, 0xfc ;  /* 0x000000fc06657836 */ /* 0x040fe20000000000 */
[----:B------:R-:W-:Y:S01]  /*246c0*/  ULDC UR15, c[0x0][0x228] ;  /* 0x00008a00000f7ab9 */ /* 0x000fe20000000800 */
[C---:B------:R-:W-:Y:S01]  /*246d0*/  VIADD R100, R6.reuse, 0xfb ;  /* 0x000000fb06647836 */ /* 0x040fe20000000000 */
[----:B------:R-:W-:Y:S01]  /*246e0*/  STL [R1+0x1830], R81 ;  /* 0x0018305101007387 */ /* 0x000fe20000100800 */
[----:B------:R-:W-:Y:S01]  /*246f0*/  VIADD R99, R6, 0xfa ;  /* 0x000000fa06637836 */ /* 0x000fe20000000000 */
[----:B------:R-:W-:Y:S01]  /*24700*/  ULDC UR11, c[0x0][0x228] ;  /* 0x00008a00000b7ab9 */ /* 0x000fe20000000800 */
[----:B-1----:R-:W-:Y:S01]  /*24710*/  LOP3.LUT R252, R252, 0x7f, RZ, 0xc0, !PT ;  /* 0x0000007ffcfc7812 */ /* 0x002fe200078ec0ff */
[----:B------:R-:W-:Y:S01]  /*24720*/  STL [R1+0x182c], R80 ;  /* 0x00182c5001007387 */ /* 0x000fe20000100800 */
[----:B------:R-:W-:Y:S01]  /*24730*/  ISETP.LT.AND P3, PT, R7, UR12, !P3 ;  /* 0x0000000c07007c0c */ /* 0x000fe2000df61270 */
[----:B----4-:R-:W-:Y:S01]  /*24740*/  VIADD R98, R6, 0xf9 ;  /* 0x000000f906627836 */ /* 0x010fe20000000000 */
[----:B------:R-:W-:Y:S01]  /*24750*/  LEA R21, R252, UR4, 0x4 ;  /* 0x00000004fc157c11 */ /* 0x000fe2000f8e20ff */
[----:B------:R-:W-:Y:S01]  /*24760*/  STL [R1+0x1828], R79 ;  /* 0x0018284f01007387 */ /* 0x000fe20000100800 */
[----:B------:R-:W-:Y:S01]  /*24770*/  ULDC UR4, c[0x0][0x248] ;  /* 0x0000920000047ab9 */ /* 0x000fe20000000800 */
[----:B------:R-:W-:Y:S01]  /*24780*/  @P4 LOP3.LUT R20, R20, 0x100000, RZ, 0xfc, !PT ;  /* 0x0010000014144812 */ /* 0x000fe200078efcff */
[C---:B------:R-:W-:Y:S01]  /*24790*/  VIADD R97, R6.reuse, 0xf8 ;  /* 0x000000f806617836 */ /* 0x040fe20000000000 */
[----:B------:R-:W-:Y:S01]  /*247a0*/  STL [R1+0x1824], R78 ;  /* 0x0018244e01007387 */ /* 0x000fe20000100800 */
[C---:B------:R-:W-:Y:S01]  /*247b0*/  VIADD R96, R6.reuse, 0xf7 ;  /* 0x000000f706607836 */ /* 0x040fe20000000000 */
[----:B------:R-:W-:Y:S01]  /*247c0*/  ULDC UR13, c[0x0][0x228] ;  /* 0x00008a00000d7ab9 */ /* 0x000fe20000000800 */
[C---:B------:R-:W-:Y:S01]  /*247d0*/  VIADD R95, R6.reuse, 0xf6 ;  /* 0x000000f6065f7836 */ /* 0x040fe20000000000 */
[----:B------:R-:W-:Y:S01]  /*247e0*/  STL [R1+0x1820], R77 ;  /* 0x0018204d01007387 */ /* 0x000fe20000100800 */
[C---:B------:R-:W-:Y:S01]  /*247f0*/  VIADD R94, R6.reuse, 0xf5 ;  /* 0x000000f5065e7836 */ /* 0x040fe20000000000 */
[----:B------:R-:W-:Y:S01]  /*24800*/  ULDC UR14, c[0x0][0x228] ;  /* 0x00008a00000e7ab9 */ /* 0x000fe20000000800 */
[C---:B--2---:R-:W-:Y:S01]  /*24810*/  VIADD R93, R6.reuse, 0xf4 ;  /* 0x000000f4065d7836 */ /* 0x044fe20000000000 */
[----:B------:R-:W-:Y:S01]  /*24820*/  STL [R1+0x181c], R76 ;  /* 0x00181c4c01007387 */ /* 0x000fe20000100800 */
[----:B------:R-:W-:Y:S01]  /*24830*/  VIADD R92, R6, 0xf3 ;  /* 0x000000f3065c7836 */ /* 0x000fe20000000000 */
[----:B------:R-:W-:-:S02]  /*24840*/  ULDC UR12, c[0x0][0x228] ;  /* 0x00008a00000c7ab9 */ /* 0x000fc40000000800 */
[----:B------:R-:W-:Y:S04]  /*24850*/  STL [R1+0x1818], R75 ;  /* 0x0018184b01007387 */ /* 0x000fe80000100800 */
        /* <DEDUP_REMOVED lines=51> */
[----:B------:R-:W2:Y:S04]  /*24b90*/  LDL.LU R156, [R1+0xc00] ;  /* 0x000c0000019c7983 */ /* 0x000ea80000300800 */
[----:B------:R-:W2:Y:S04]  /*24ba0*/  LDL.LU R157, [R1+0xc08] ;  /* 0x000c0800019d7983 */ /* 0x000ea80000300800 */
[----:B------:R-:W2:Y:S04]  /*24bb0*/  LDL.LU R158, [R1+0x800] ;  /* 0x00080000019e7983 */ /* 0x000ea80000300800 */
[----:B------:R-:W2:Y:S04]  /*24bc0*/  LDL.LU R159, [R1+0x808] ;  /* 0x00080800019f7983 */ /* 0x000ea80000300800 */
[----:B------:R-:W3:Y:S04]  /*24bd0*/  LDL.LU R152, [R1+0x400] ;  /* 0x0004000001987983 */ /* 0x000ee80000300800 */
[----:B------:R-:W3:Y:S04]  /*24be0*/  LDL.LU R153, [R1+0x408] ;  /* 0x0004080001997983 */ /* 0x000ee80000300800 */
[----:B------:R-:W3:Y:S04]  /*24bf0*/  LDL.LU R154, [R1] ;  /* 0x00000000019a7983 */ /* 0x000ee80000300800 */
[----:B------:R-:W3:Y:S04]  /*24c00*/  LDL.LU R155, [R1+0x8] ;  /* 0x00000800019b7983 */ /* 0x000ee80000300800 */
[----:B--2---:R-:W-:Y:S01]  /*24c10*/  STSM.16.M88.4 [R0], R156 ;  /* 0x0000009c00007844 */ /* 0x004fe20000000200 */
[----:B------:R-:W-:Y:S06]  /*24c20*/  BAR.SYNC.DEFER_BLOCKING 0x0 ;  /* 0x0000000000007b1d */ /* 0x000fec0000010000 */
[----:B------:R-:W1:Y:S02]  /*24c30*/  LDS.128 R24, [R21] ;  /* 0x0000000015187984 */ /* 0x000e640000000c00 */
[----:B------:R-:W-:Y:S06]  /*24c40*/  BAR.SYNC.DEFER_BLOCKING 0x0 ;  /* 0x0000000000007b1d */ /* 0x000fec0000010000 */
[----:B---3--:R2:W-:Y:S04]  /*24c50*/  STSM.16.M88.4 [R0], R152 ;  /* 0x0000009800007844 */ /* 0x0085e80000000200 */
[----:B-1----:R-:W-:Y:S04]  /*24c60*/  STL.64 [R1+0xe00], R24 ;  /* 0x000e001801007387 */ /* 0x002fe80000100a00 */
[----:B------:R-:W-:Y:S04]  /*24c70*/  STL.64 [R1+0xe08], R26 ;  /* 0x000e081a01007387 */ /* 0x000fe80000100a00 */
[----:B------:R-:W3:Y:S04]  /*24c80*/  LDL.LU R156, [R1+0xc04] ;  /* 0x000c0400019c7983 */ /* 0x000ee80000300800 */
[----:B------:R-:W3:Y:S04]  /*24c90*/  LDL.LU R157, [R1+0xc0c] ;  /* 0x000c0c00019d7983 */ /* 0x000ee80000300800 */
[----:B------:R-:W3:Y:S04]  /*24ca0*/  LDL.LU R158, [R1+0x804] ;  /* 0x00080400019e7983 */ /* 0x000ee80000300800 */
[----:B------:R-:W3:Y:S01]  /*24cb0*/  LDL.LU R159, [R1+0x80c] ;  /* 0x00080c00019f7983 */ /* 0x000ee20000300800 */
[----:B------:R-:W-:Y:S06]  /*24cc0*/  BAR.SYNC.DEFER_BLOCKING 0x0 ;  /* 0x0000000000007b1d */ /* 0x000fec0000010000 */
[----:B--2---:R-:W2:Y:S04]  /*24cd0*/  LDL.LU R152, [R1+0x404] ;  /* 0x0004040001987983 */ /* 0x004ea80000300800 */
[----:B------:R-:W2:Y:S04]  /*24ce0*/  LDL.LU R153, [R1+0x40c] ;  /* 0x00040c0001997983 */ /* 0x000ea80000300800 */
[----:B------:R-:W2:Y:S04]  /*24cf0*/  LDL.LU R154, [R1+0x4] ;  /* 0x00000400019a7983 */ /* 0x000ea80000300800 */
[----:B------:R-:W2:Y:S04]  /*24d00*/  LDL.LU R155, [R1+0xc] ;  /* 0x00000c00019b7983 */ /* 0x000ea80000300800 */
[----:B------:R-:W1:Y:S01]  /*24d10*/  LDS.128 R24, [R21] ;  /* 0x0000000015187984 */ /* 0x000e620000000c00 */
[----:B------:R-:W-:Y:S06]  /*24d20*/  BAR.SYNC.DEFER_BLOCKING 0x0 ;  /* 0x0000000000007b1d */ /* 0x000fec0000010000 */
[----:B-1----:R-:W-:Y:S04]  /*24d30*/  STL.64 [R1+0x800], R24 ;  /* 0x0008001801007387 */ /* 0x002fe80000100a00 */
[----:B------:R-:W-:Y:S04]  /*24d40*/  STL.64 [R1+0x808], R26 ;  /* 0x0008081a01007387 */ /* 0x000fe80000100a00 */
[----:B---3--:R-:W-:Y:S01]  /*24d50*/  STSM.16.M88.4 [R0], R156 ;  /* 0x0000009c00007844 */ /* 0x008fe20000000200 */
[----:B------:R-:W-:Y:S06]  /*24d60*/  BAR.SYNC.DEFER_BLOCKING 0x0 ;  /* 0x0000000000007b1d */ /* 0x000fec0000010000 */
[----:B------:R-:W1:Y:S02]  /*24d70*/  LDS.128 R24, [R21] ;  /* 0x0000000015187984 */ /* 0x000e640000000c00 */
[----:B------:R-:W-:Y:S06]  /*24d80*/  BAR.SYNC.DEFER_BLOCKING 0x0 ;  /* 0x0000000000007b1d */ /* 0x000fec0000010000 */
[----:B--2---:R2:W-:Y:S04]  /*24d90*/  STSM.16.M88.4 [R0], R152 ;  /* 0x0000009800007844 */ /* 0x0045e80000000200 */
        /* <DEDUP_REMOVED lines=13> */
[----:B-1----:R-:W-:Y:S04]  /*24e70*/  STL.64 [R1], R24 ;  /* 0x0000001801007387 */ /* 0x002fe80000100a00 */
        /* <DEDUP_REMOVED lines=71> */
[----:B------:R-:W3:Y:S04]  /*252f0*/  LDL.LU R159, [R1+0x838] ;  /* 0x00083800019f7983 */ /* 0x000ee80000300800 */
[----:B--2---:R-:W2:Y:S04]  /*25300*/  LDL.LU R152, [R1+0x430] ;  /* 0x0004300001987983 */ /* 0x004ea80000300800 */
[----:B------:R-:W2:Y:S04]  /*25310*/  LDL.LU R153, [R1+0x438] ;  /* 0x0004380001997983 */ /* 0x000ea80000300800 */
[----:B------:R-:W2:Y:S04]  /*25320*/  LDL.LU R154, [R1+0x30] ;  /* 0x00003000019a7983 */ /* 0x000ea80000300800 */
[----:B------:R-:W2:Y:S01]  /*25330*/  LDL.LU R155, [R1+0x38] ;  /* 0x00003800019b7983 */ /* 0x000ea20000300800 */
[----:B------:R-:W-:Y:S06]  /*25340*/  BAR.SYNC.DEFER_BLOCKING 0x0 ;  /* 0x0000000000007b1d */ /* 0x000fec0000010000 */
[----:B------:R-:W1:Y:S02]  /*25350*/  LDS.128 R24, [R21] ;  /* 0x0000000015187984 */ /* 0x000e640000000c00 */
        /* <DEDUP_REMOVED lines=38> */
[----:B------:R-:W-:Y:S01]  /*255c0*/  IMAD R2, R6, UR4, RZ ;  /* 0x0000000406027c24 */ /* 0x000fe2000f8e02ff */
[----:B------:R-:W-:Y:S01]  /*255d0*/  ULDC UR4, c[0x0][0x248] ;  /* 0x0000920000047ab9 */ /* 0x000fe20000000800 */
        /* <DEDUP_REMOVED lines=12> */
[----:B--2---:R-:W2:Y:S04]  /*256a0*/  LDL.LU R152, [R1+0xc44] ;  /* 0x000c440001987983 */ /* 0x004ea80000300800 */
[----:B------:R-:W2:Y:S04]  /*256b0*/  LDL.LU R153, [R1+0xc4c] ;  /* 0x000c4c0001997983 */ /* 0x000ea80000300800 */
[----:B------:R-:W2:Y:S04]  /*256c0*/  LDL.LU R154, [R1+0x844] ;  /* 0x00084400019a7983 */ /* 0x000ea80000300800 */
[----:B------:R1:W-:Y:S04]  /*256d0*/  STL [R1+0x1744], R2 ;  /* 0x0017440201007387 */ /* 0x0003e80000100800 */
[----:B------:R-:W2:Y:S01]  /*256e0*/  LDL.LU R155, [R1+0x84c] ;  /* 0x00084c00019b7983 */ /* 0x000ea20000300800 */
[----:B------:R-:W-:Y:S01]  /*256f0*/  BAR.SYNC.DEFER_BLOCKING 0x0 ;  /* 0x0000000000007b1d */ /* 0x000fe20000010000 */
[----:B-1----:R-:W-:-:S05]  /*25700*/  VIADD R2, R2, UR5 ;  /* 0x0000000502027c36 */ /* 0x002fca0008000000 */
[----:B------:R-:W-:Y:S01]  /*25710*/  ULDC UR5, c[0x0][0x248] ;  /* 0x0000920000057ab9 */ /* 0x000fe20000000800 */
[----:B------:R1:W-:Y:S02]  /*25720*/  STL [R1+0x1444], R2 ;  /* 0x0014440201007387 */ /* 0x0003e40000100800 */
[----:B-1----:R-:W-:Y:S01]  /*25730*/  VIADD R2, R2, UR4 ;  /* 0x0000000402027c36 */ /* 0x002fe20008000000 */
[----:B------:R-:W-:Y:S01]  /*25740*/  ULDC UR4, c[0x0][0x248] ;  /* 0x0000920000047ab9 */ /* 0x000fe20000000800 */
[----:B------:R-:W1:Y:S01]  /*25750*/  LDS.128 R24, [R21] ;  /* 0x0000000015187984 */ /* 0x000e620000000c00 */
[----:B------:R-:W-:Y:S06]  /*25760*/  BAR.SYNC.DEFER_BLOCKING 0x0 ;  /* 0x0000000000007b1d */ /* 0x000fec0000010000 */
[----:B-1----:R-:W-:Y:S04]  /*25770*/  STL.64 [R1+0x840], R24 ;  /* 0x0008401801007387 */ /* 0x002fe80000100a00 */
[----:B------:R-:W-:Y:S04]  /*25780*/  STL.64 [R1+0x848], R26 ;  /* 0x0008481a01007387 */ /* 0x000fe80000100a00 */
[----:B--2---:R1:W-:Y:S01]  /*25790*/  STSM.16.M88.4 [R0], R152 ;  /* 0x0000009800007844 */ /* 0x0043e20000000200 */
[----:B------:R-:W-:Y:S06]  /*257a0*/  BAR.SYNC.DEFER_BLOCKING 0x0 ;  /* 0x0000000000007b1d */ /* 0x000fec0000010000 */
[----:B-1----:R-:W2:Y:S04]  /*257b0*/  LDL.LU R152, [R1+0x444] ;  /* 0x0004440001987983 */ /* 0x002ea80000300800 */
[----:B------:R1:W-:Y:S04]  /*257c0*/  STL [R1+0x1288], R2 ;  /* 0x0012880201007387 */ /* 0x0003e80000100800 */
[----:B------:R-:W2:Y:S04]  /*257d0*/  LDL.LU R153, [R1+0x44c] ;  /* 0x00044c0001997983 */ /* 0x000ea80000300800 */
[----:B------:R-:W2:Y:S01]  /*257e0*/  LDL.LU R154, [R1+0x44] ;  /* 0x00004400019a7983 */ /* 0x000ea20000300800 */
[----:B-1----:R-:W-:Y:S01]  /*257f0*/  VIADD R2, R2, UR5 ;  /* 0x0000000502027c36 */ /* 0x002fe20008000000 */
[----:B------:R-:W-:-:S02]  /*25800*/  ULDC UR5, c[0x0][0x248] ;  /* 0x0000920000057ab9 */ /* 0x000fc40000000800 */
[----:B------:R-:W2:Y:S04]  /*25810*/  LDL.LU R155, [R1+0x4c] ;  /* 0x00004c00019b7983 */ /* 0x000ea80000300800 */
[----:B------:R-:W1:Y:S01]  /*25820*/  LDS.128 R24, [R21] ;  /* 0x0000000015187984 */ /* 0x000e620000000c00 */
[----:B------:R-:W-:Y:S06]  /*25830*/  BAR.SYNC.DEFER_BLOCKING 0x0 ;  /* 0x0000000000007b1d */ /* 0x000fec0000010000 */
[----:B------:R3:W-:Y:S02]  /*25840*/  STL [R1+0xf50], R2 ;  /* 0x000f500201007387 */ /* 0x0007e40000100800 */
[----:B---3--:R-:W-:Y:S01]  /*25850*/  VIADD R2, R2, UR4 ;  /* 0x0000000402027c36 */ /* 0x008fe20008000000 */
[----:B------:R-:W-:-:S04]  /*25860*/  ULDC UR4, c[0x0][0x248] ;  /* 0x0000920000047ab9 */ /* 0x000fc80000000800 */
[----:B------:R3:W-:Y:S02]  /*25870*/  STL [R1+0xf54], R2 ;  /* 0x000f540201007387 */ /* 0x0007e40000100800 */
[----:B---3--:R-:W-:Y:S01]  /*25880*/  VIADD R2, R2, UR9 ;  /* 0x0000000902027c36 */ /* 0x008fe20008000000 */
[----:B------:R-:W-:Y:S01]  /*25890*/  ULDC UR9, c[0x0][0x248] ;  /* 0x0000920000097ab9 */ /* 0x000fe20000000800 */
[----:B-1----:R-:W-:Y:S04]  /*258a0*/  STL.64 [R1+0x440], R24 ;  /* 0x0004401801007387 */ /* 0x002fe80000100a00 */
[----:B------:R-:W-:Y:S04]  /*258b0*/  STL.64 [R1+0x448], R26 ;  /* 0x0004481a01007387 */ /* 0x000fe80000100a00 */
[----:B--2---:R1:W-:Y:S01]  /*258c0*/  STSM.16.M88.4 [R0], R152 ;  /* 0x0000009800007844 */ /* 0x0043e20000000200 */
[----:B------:R-:W-:Y:S06]  /*258d0*/  BAR.SYNC.DEFER_BLOCKING 0x0 ;  /* 0x0000000000007b1d */ /* 0x000fec0000010000 */
[----:B-1----:R-:W2:Y:S04]  /*258e0*/  LDL.LU R152, [R1+0xc50] ;  /* 0x000c500001987983 */ /* 0x002ea80000300800 */
[----:B------:R1:W-:Y:S04]  /*258f0*/  STL [R1+0xf58], R2 ;  /* 0x000f580201007387 */ /* 0x0003e80000100800 */
[----:B------:R-:W2:Y:S04]  /*25900*/  LDL.LU R153, [R1+0xc58] ;  /* 0x000c580001997983 */ /* 0x000ea80000300800 */
[----:B------:R-:W2:Y:S04]  /*25910*/  LDL.LU R154, [R1+0x850] ;  /* 0x00085000019a7983 */ /* 0x000ea80000300800 */
[----:B------:R-:W2:Y:S04]  /*25920*/  LDL.LU R155, [R1+0x858] ;  /* 0x00085800019b7983 */ /* 0x000ea80000300800 */
[----:B------:R-:W3:Y:S01]  /*25930*/  LDS.128 R24, [R21] ;  /* 0x0000000015187984 */ /* 0x000ee20000000c00 */
[----:B------:R-:W-:Y:S01]  /*25940*/  BAR.SYNC.DEFER_BLOCKING 0x0 ;  /* 0x0000000000007b1d */ /* 0x000fe20000010000 */
[----:B-1----:R-:W-:-:S05]  /*25950*/  VIADD R2, R2, UR4 ;  /* 0x0000000402027c36 */ /* 0x002fca0008000000 */
[----:B------:R-:W-:Y:S01]  /*25960*/  ULDC UR4, c[0x0][0x248] ;  /* 0x0000920000047ab9 */ /* 0x000fe20000000800 */
[----:B------:R1:W-:Y:S02]  /*25970*/  STL [R1+0xf5c], R2 ;  /* 0x000f5c0201007387 */ /* 0x0003e40000100800 */
[----:B-1----:R-:W-:Y:S01]  /*25980*/  VIADD R2, R2, UR5 ;  /* 0x0000000502027c36 */ /* 0x002fe20008000000 */
[----:B------:R-:W-:-:S04]  /*25990*/  ULDC UR5, c[0x0][0x248] ;  /* 0x0000920000057ab9 */ /* 0x000fc80000000800 */
[----:B------:R1:W-:Y:S02]  /*259a0*/  STL [R1+0xf60], R2 ;  /* 0x000f600201007387 */ /* 0x0003e40000100800 */
[----:B-1----:R-:W-:Y:S01]  /*259b0*/  VIADD R2, R2, UR4 ;  /* 0x0000000402027c36 */ /* 0x002fe20008000000 */
[----:B------:R-:W-:Y:S01]  /*259c0*/  ULDC UR4, c[0x0][0x248] ;  /* 0x0000920000047ab9 */ /* 0x000fe20000000800 */
[----:B---3--:R-:W-:Y:S04]  /*259d0*/  STL.64 [R1+0x40], R24 ;  /* 0x0000401801007387 */ /* 0x008fe80000100a00 */
        /* <DEDUP_REMOVED lines=1193> */
[----:B------:R1:W-:Y:S04]  /*2a470*/  STL [R1+0x1258], R2 ;  /* 0x0012580201007387 */ /* 0x0003e80000100800 */
[----:B---3--:R-:W-:Y:S04]  /*2a480*/  STL.64 [R1+0x540], R24 ;  /* 0x0005401801007387 */ /* 0x008fe80000100a00 */
[----:B------:R-:W-:Y:S01]  /*2a490*/  STL.64 [R1+0x548], R26 ;  /* 0x0005481a01007387 */ /* 0x000fe20000100a00 */
[----:B-1----:R-:W-:Y:S01]  /*2a4a0*/  VIADD R2, R2, UR9 ;  /* 0x0000000902027c36 */ /* 0x002fe20008000000 */
[----:B------:R-:W-:-:S04]  /*2a4b0*/  ULDC UR9, c[0x0][0x248] ;  /* 0x0000920000097ab9 */ /* 0x000fc80000000800 */
[----:B------:R1:W-:Y:S02]  /*2a4c0*/  STL [R1+0x1254], R2 ;  /* 0x0012540201007387 */ /* 0x0003e40000100800 */
[----:B-1----:R-:W-:Y:S01]  /*2a4d0*/  VIADD R2, R2, UR4 ;  /* 0x0000000402027c36 */ /* 0x002fe20008000000 */
[----:B------:R-:W-:Y:S01]  /*2a4e0*/  ULDC UR4, c[0x0][0x248] ;  /* 0x0000920000047ab9 */ /* 0x000fe20000000800 */
[----:B------:R-:W-:-:S04]  /*2a4f0*/  LOP3.LUT R20, R20, 0xfff7ffff, RZ, 0xc0, !PT ;  /* 0xfff7ffff14147812 */ /* 0x000fc800078ec0ff */
[----:B------:R-:W-:Y:S01]  /*2a500*/  @P3 LOP3.LUT R20, R20, 0x80000, RZ, 0xfc, !PT ;  /* 0x0008000014143812 */ /* 0x000fe200078efcff */
[----:B--2---:R1:W-:Y:S01]  /*2a510*/  STSM.16.M88.4 [R0], R152 ;  /* 0x0000009800007844 */ /* 0x0043e20000000200 */
[----:B------:R-:W-:Y:S06]  /*2a520*/  BAR.SYNC.DEFER_BLOCKING 0x0 ;  /* 0x0000000000007b1d */ /* 0x000fec0000010000 */
[----:B-1----:R-:W2:Y:S04]  /*2a530*/  LDL.LU R152, [R1+0xd50] ;  /* 0x000d500001987983 */ /* 0x002ea80000300800 */
[----:B------:R-:W1:Y:S04]  /*2a540*/  LDS.128 R24, [R21] ;  /* 0x0000000015187984 */ /* 0x000e680000000c00 */
[----:B------:R3:W-:Y:S04]  /*2a550*/  STL [R1+0x125c], R2 ;  /* 0x00125c0201007387 */ /* 0x0007e80000100800 */
[----:B------:R-:W2:Y:S04]  /*2a560*/  LDL.LU R153, [R1+0xd58] ;  /* 0x000d580001997983 */ /* 0x000ea80000300800 */
[----:B------:R-:W2:Y:S01]  /*2a570*/  LDL.LU R154, [R1+0x950] ;  /* 0x00095000019a7983 */ /* 0x000ea20000300800 */
[----:B---3--:R-:W-:Y:S01]  /*2a580*/  VIADD R2, R2, UR5 ;  /* 0x0000000502027c36 */ /* 0x008fe20008000000 */
[----:B------:R-:W-:-:S02]  /*2a590*/  ULDC UR5, c[0x0][0x248] ;  /* 0x0000920000057ab9 */ /* 0x000fc40000000800 */
[----:B------:R-:W2:Y:S04]  /*2a5a0*/  LDL.LU R155, [R1+0x958] ;  /* 0x00095800019b7983 */ /* 0x000ea80000300800 */
[----:B------:R3:W-:Y:S01]  /*2a5b0*/  STL [R1+0x1260], R2 ;  /* 0x0012600201007387 */ /* 0x0007e20000100800 */
[----:B------:R-:W-:Y:S01]  /*2a5c0*/  ISETP.LT.AND P4, PT, R8, UR10, !P2 ;  /* 0x0000000a08007c0c */ /* 0x000fe2000d781270 */
[----:B------:R-:W-:Y:S01]  /*2a5d0*/  VIADD R91, R6, 0xf2 ;  /* 0x000000f2065b7836 */ /* 0x000fe20000000000 */
[----:B------:R-:W-:Y:S01]  /*2a5e0*/  LOP3.LUT R20, R20, 0xfffbffff, RZ, 0xc0, !PT ;  /* 0xfffbffff14147812 */ /* 0x000fe200078ec0ff */
[C---:B------:R-:W-:Y:S01]  /*2a5f0*/  VIADD R90, R6.reuse, 0xf1 ;  /* 0x000000f1065a7836 */ /* 0x040fe20000000000 */
[----:B------:R-:W-:Y:S01]  /*2a600*/  LOP3.LUT R17, R17, 0x7fffffff, RZ, 0xc0, !PT ;  /* 0x7fffffff11117812 */ /* 0x000fe200078ec0ff */
[----:B------:R-:W-:Y:S01]  /*2a610*/  VIADD R89, R6, 0xf0 ;  /* 0x000000f006597836 */ /* 0x000fe20000000000 */
[----:B------:R-:W-:Y:S01]  /*2a620*/  LOP3.LUT R16, R16, 0x7fffffff, RZ, 0xc0, !PT ;  /* 0x7fffffff10107812 */ /* 0x000fe200078ec0ff */
[----:B------:R-:W-:Y:S01]  /*2a630*/  VIADD R88, R6, 0xef ;  /* 0x000000ef06587836 */ /* 0x000fe20000000000 */
[----:B------:R-:W-:Y:S01]  /*2a640*/  LOP3.LUT R15, R15, 0x7fffffff, RZ, 0xc0, !PT ;  /* 0x7fffffff0f0f7812 */ /* 0x000fe200078ec0ff */
[----:B---3--:R-:W-:Y:S01]  /*2a650*/  VIADD R2, R2, UR4 ;  /* 0x0000000402027c36 */ /* 0x008fe20008000000 */
[----:B------:R-:W-:Y:S01]  /*2a660*/  ULDC UR4, c[0x0][0x244] ;  /* 0x0000910000047ab9 */ /* 0x000fe20000000800 */
[C---:B------:R-:W-:Y:S01]  /*2a670*/  VIADD R87, R6.reuse, 0xee ;  /* 0x000000ee06577836 */ /* 0x040fe20000000000 */
[----:B------:R-:W-:Y:S01]  /*2a680*/  ULDC UR10, c[0x0][0x228] ;  /* 0x00008a00000a7ab9 */ /* 0x000fe20000000800 */
[C---:B------:R-:W-:Y:S01]  /*2a690*/  VIADD R86, R6.reuse, 0xed ;  /* 0x000000ed06567836 */ /* 0x040fe20000000000 */
[----:B------:R3:W-:Y:S01]  /*2a6a0*/  STL [R1+0x1268], R2 ;  /* 0x0012680201007387 */ /* 0x0007e20000100800 */
[----:B------:R-:W-:-:S02]  /*2a6b0*/  VIADD R85, R6, 0xec ;  /* 0x000000ec06557836 */ /* 0x000fc40000000000 */
[C---:B------:R-:W-:Y:S02]  /*2a6c0*/  VIADD R84, R6.reuse, 0xeb ;  /* 0x000000eb06547836 */ /* 0x040fe40000000000 */
[----:B------:R-:W-:Y:S01]  /*2a6d0*/  VIADD R251, R6, 0xae ;  /* 0x000000ae06fb7836 */ /* 0x000fe20000000000 */
[----:B-1----:R-:W-:Y:S01]  /*2a6e0*/  STL.64 [R1+0x140], R24 ;  /* 0x0001401801007387 */ /* 0x002fe20000100a00 */
[----:B---3--:R-:W-:-:S03]  /*2a6f0*/  VIADD R2, R2, UR9 ;  /* 0x0000000902027c36 */ /* 0x008fc60008000000 */
[----:B------:R-:W-:Y:S01]  /*2a700*/  STL.64 [R1+0x148], R26 ;  /* 0x0001481a01007387 */ /* 0x000fe20000100a00 */
[----:B------:R-:W-:Y:S01]  /*2a710*/  IMAD R3, R7, UR4, RZ ;  /* 0x0000000407037c24 */ /* 0x000fe2000f8e02ff */
[----:B------:R-:W-:Y:S02]  /*2a720*/  ULDC UR9, c[0x0][0x248] ;  /* 0x0000920000097ab9 */ /* 0x000fe40000000800 */
[----:B------:R1:W-:Y:S01]  /*2a730*/  STL [R1+0x1264], R2 ;  /* 0x0012640201007387 */ /* 0x0003e20000100800 */
[C---:B------:R-:W-:Y:S02]  /*2a740*/  VIADD R83, R6.reuse, 0xea ;  /* 0x000000ea06537836 */ /* 0x040fe40000000000 */
[C---:B------:R-:W-:Y:S02]  /*2a750*/  VIADD R82, R6.reuse, 0xe9 ;  /* 0x000000e906527836 */ /* 0x040fe40000000000 */
[C---:B------:R-:W-:Y:S02]  /*2a760*/  VIADD R250, R6.reuse, 0xad ;  /* 0x000000ad06fa7836 */ /* 0x040fe40000000000 */
[----:B------:R-:W-:-:S02]  /*2a770*/  VIADD R249, R6, 0xac ;  /* 0x000000ac06f97836 */ /* 0x000fc40000000000 */
[C---:B------:R-:W-:Y:S02]  /*2a780*/  VIADD R248, R6.reuse, 0xab ;  /* 0x000000ab06f87836 */ /* 0x040fe40000000000 */
[----:B------:R-:W-:Y:S01]  /*2a790*/  VIADD R247, R6, 0xaa ;  /* 0x000000aa06f77836 */ /* 0x000fe20000000000 */
[----:B------:R-:W-:Y:S01]  /*2a7a0*/  LOP3.LUT R14, R14, 0x7fffffff, RZ, 0xc0, !PT ;  /* 0x7fffffff0e0e7812 */ /* 0x000fe200078ec0ff */
[----:B-1----:R-:W-:Y:S01]  /*2a7b0*/  VIADD R2, R2, UR5 ;  /* 0x0000000502027c36 */ /* 0x002fe20008000000 */
[----:B------:R-:W-:Y:S01]  /*2a7c0*/  ULDC UR5, c[0x0][0x248] ;  /* 0x0000920000057ab9 */ /* 0x000fe20000000800 */
[C---:B------:R-:W-:Y:S02]  /*2a7d0*/  VIADD R81, R6.reuse, 0xe8 ;  /* 0x000000e806517836 */ /* 0x040fe40000000000 */
[C---:B------:R-:W-:Y:S02]  /*2a7e0*/  VIADD R246, R6.reuse, 0xa9 ;  /* 0x000000a906f67836 */ /* 0x040fe40000000000 */
[----:B------:R-:W-:-:S02]  /*2a7f0*/  VIADD R245, R6, 0xa8 ;  /* 0x000000a806f57836 */ /* 0x000fc40000000000 */
[C---:B------:R-:W-:Y:S02]  /*2a800*/  VIADD R244, R6.reuse, 0xa7 ;  /* 0x000000a706f47836 */ /* 0x040fe40000000000 */
[C---:B------:R-:W-:Y:S02]  /*2a810*/  VIADD R243, R6.reuse, 0xa6 ;  /* 0x000000a606f37836 */ /* 0x040fe40000000000 */
[C---:B------:R-:W-:Y:S02]  /*2a820*/  VIADD R242, R6.reuse, 0xa5 ;  /* 0x000000a506f27836 */ /* 0x040fe40000000000 */
        /* <DEDUP_REMOVED lines=10> */
[----:B------:R-:W-:Y:S01]  /*2a8d0*/  VIADD R231, R6, 0x9a ;  /* 0x0000009a06e77836 */ /* 0x000fe20000000000 */
[----:B------:R-:W-:Y:S01]  /*2a8e0*/  LOP3.LUT R13, R13, 0x7fffffff, RZ, 0xc0, !PT ;  /* 0x7fffffff0d0d7812 */ /* 0x000fe200078ec0ff */
[----:B------:R-:W-:Y:S01]  /*2a8f0*/  VIADD R5, R2, UR5 ;  /* 0x0000000502057c36 */ /* 0x000fe20008000000 */
[----:B------:R-:W-:Y:S01]  /*2a900*/  ULDC.64 UR4, c[0x0][0x220] ;  /* 0x0000880000047ab9 */ /* 0x000fe20000000a00 */
[----:B------:R1:W-:Y:S02]  /*2a910*/  STL [R1+0x126c], R2 ;  /* 0x00126c0201007387 */ /* 0x0003e40000100800 */
[----:B------:R-:W-:Y:S01]  /*2a920*/  VIADD R22, R5, UR9 ;  /* 0x0000000905167c36 */ /* 0x000fe20008000000 */
[----:B------:R-:W-:Y:S01]  /*2a930*/  ULDC UR9, c[0x0][0x248] ;  /* 0x0000920000097ab9 */ /* 0x000fe20000000800 */
[----:B------:R-:W-:Y:S04]  /*2a940*/  STL [R1+0x1270], R5 ;  /* 0x0012700501007387 */ /* 0x000fe80000100800 */
[----:B------:R3:W-:Y:S01]  /*2a950*/  STL [R1+0x1274], R22 ;  /* 0x0012741601007387 */ /* 0x0007e20000100800 */
[----:B-1----:R-:W-:Y:S01]  /*2a960*/  LEA R2, P3, R3, UR4, 0x2 ;  /* 0x0000000403027c11 */ /* 0x002fe2000f8610ff */
[----:B------:R-:W-:Y:S01]  /*2a970*/  ULDC UR4, c[0x0][0x248] ;  /* 0x0000920000047ab9 */ /* 0x000fe20000000800 */
        /* <DEDUP_REMOVED lines=16> */
[----:B------:R-:W-:Y:S01]  /*2aa80*/  VIADD R215, R6, 0x8a ;  /* 0x0000008a06d77836 */ /* 0x000fe20000000000 */
[----:B------:R-:W-:Y:S01]  /*2aa90*/  LOP3.LUT R12, R12, 0x7fffffff, RZ, 0xc0, !PT ;  /* 0x7fffffff0c0c7812 */ /* 0x000fe200078ec0ff */
[----:B---3--:R-:W-:Y:S02]  /*2aaa0*/  VIADD R22, R22, UR4 ;  /* 0x0000000416167c36 */ /* 0x008fe40008000000 */
[----:B------:R-:W-:-:S02]  /*2aab0*/  VIADD R214, R6, 0x89 ;  /* 0x0000008906d67836 */ /* 0x000fc40000000000 */
[----:B------:R-:W-:Y:S01]  /*2aac0*/  VIADD R213, R6, 0x88 ;  /* 0x0000008806d57836 */ /* 0x000fe20000000000 */
[----:B------:R1:W-:Y:S01]  /*2aad0*/  STL [R1+0x1278], R22 ;  /* 0x0012781601007387 */ /* 0x0003e20000100800 */
[----:B------:R-:W-:Y:S01]  /*2aae0*/  IMAD R5, R4, 0x80, R3 ;  /* 0x0000008004057824 */ /* 0x000fe200078e0203 */
[----:B------:R-:W-:Y:S01]  /*2aaf0*/  LEA.HI.X.SX32 R3, R3, UR5, 0x2, P3 ;  /* 0x0000000503037c11 */ /* 0x000fe200098f16ff */
[----:B------:R-:W-:Y:S01]  /*2ab00*/  ULDC.64 UR4, c[0x0][0x220] ;  /* 0x0000880000047ab9 */ /* 0x000fe20000000a00 */
[C---:B------:R-:W-:Y:S02]  /*2ab10*/  VIADD R79, R6.reuse, 0xe6 ;  /* 0x000000e6064f7836 */ /* 0x040fe40000000000 */
[C---:B------:R-:W-:Y:S01]  /*2ab20*/  VIADD R212, R6.reuse, 0x87 ;  /* 0x0000008706d47836 */ /* 0x040fe20000000000 */
[----:B------:R-:W-:Y:S01]  /*2ab30*/  LEA R4, P3, R5, UR4, 0x2 ;  /* 0x0000000405047c11 */ /* 0x000fe2000f8610ff */
        /* <DEDUP_REMOVED lines=14> */
[----:B------:R-:W-:Y:S01]  /*2ac20*/  VIADD R199, R6, 0x7a ;  /* 0x0000007a06c77836 */ /* 0x000fe20000000000 */
[----:B------:R-:W-:Y:S01]  /*2ac30*/  LOP3.LUT R11, R11, 0x7fffffff, RZ, 0xc0, !PT ;  /* 0x7fffffff0b0b7812 */ /* 0x000fe200078ec0ff */
[----:B-1----:R-:W-:Y:S01]  /*2ac40*/  VIADD R22, R22, UR9 ;  /* 0x0000000916167c36 */ /* 0x002fe20008000000 */
[----:B------:R-:W-:Y:S01]  /*2ac50*/  ISETP.LT.AND P2, PT, R7, UR30, !P2 ;  /* 0x0000001e07007c0c */ /* 0x000fe2000d741270 */
[----:B------:R-:W-:Y:S01]  /*2ac60*/  VIADD R77, R6, 0xe4 ;  /* 0x000000e4064d7836 */ /* 0x000fe20000000000 */
[----:B------:R-:W-:Y:S01]  /*2ac70*/  @P4 LOP3.LUT R20, R20, 0x40000, RZ, 0xfc, !PT ;  /* 0x0004000014144812 */ /* 0x000fe200078efcff */
[C---:B------:R-:W-:Y:S01]  /*2ac80*/  VIADD R76, R6.reuse, 0xe3 ;  /* 0x000000e3064c7836 */ /* 0x040fe20000000000 */
[----:B------:R1:W-:Y:S01]  /*2ac90*/  STL [R1+0x127c], R22 ;  /* 0x00127c1601007387 */ /* 0x0003e20000100800 */
[----:B------:R-:W-:Y:S01]  /*2aca0*/  ULDC UR9, c[0x0][0x228] ;  /* 0x00008a0000097ab9 */ /* 0x000fe20000000800 */
        /* <DEDUP_REMOVED lines=19> */
[----:B-1----:R-:W-:Y:S01]  /*2ade0*/  VIADD R22, R22, UR4 ;  /* 0x0000000416167c36 */ /* 0x002fe20008000000 */
[----:B------:R-:W-:Y:S01]  /*2adf0*/  ULDC UR4, c[0x0][0x248] ;  /* 0x0000920000047ab9 */ /* 0x000fe20000000800 */
[----:B------:R-:W-:-:S02]  /*2ae00*/  VIADD R73, R6, 0xe0 ;  /* 0x000000e006497836 */ /* 0x000fc40000000000 */
[C---:B------:R-:W-:Y:S01]  /*2ae10*/  VIADD R182, R6.reuse, 0x69 ;  /* 0x0000006906b67836 */ /* 0x040fe20000000000 */
[----:B------:R1:W-:Y:S01]  /*2ae20*/  STL [R1+0x1280], R22 ;  /* 0x0012801601007387 */ /* 0x0003e20000100800 */
        /* <DEDUP_REMOVED lines=16> */
[----:B------:R-:W-:Y:S01]  /*2af30*/  VIADD R167, R6, 0x5a ;  /* 0x0000005a06a77836 */ /* 0x000fe20000000000 */
[----:B------:R-:W-:Y:S01]  /*2af40*/  LOP3.LUT R9, R9, 0x7fffffff, RZ, 0xc0, !PT ;  /* 0x7fffffff09097812 */ /* 0x000fe200078ec0ff */
[----:B-1----:R-:W-:Y:S01]  /*2af50*/  VIADD R22, R22, UR4 ;  /* 0x0000000416167c36 */ /* 0x002fe20008000000 */
[----:B------:R-:W-:Y:S01]  /*2af60*/  ULDC UR4, c[0x0][0x248] ;  /* 0x0000920000047ab9 */ /* 0x000fe20000000800 */
[----:B------:R-:W-:Y:S01]  /*2af70*/  VIADD R70, R6, 0xdd ;  /* 0x000000dd06467836 */ /* 0x000fe20000000000 */
[----:B------:R-:W-:Y:S06]  /*2af80*/  BAR.SYNC.DEFER_BLOCKING 0x0 ;  /* 0x0000000000007b1d */ /* 0x000fec0000010000 */
[----:B------:R1:W-:Y:S02]  /*2af90*/  STL [R1+0x1284], R22 ;  /* 0x0012841601007387 */ /* 0x0003e40000100800 */
[----:B-1----:R-:W-:Y:S01]  /*2afa0*/  VIADD R22, R22, UR4 ;  /* 0x0000000416167c36 */ /* 0x002fe20008000000 */
[----:B------:R-:W-:-:S04]  /*2afb0*/  ULDC UR4, c[0x0][0x248] ;  /* 0x0000920000047ab9 */ /* 0x000fc80000000800 */
        /* <DEDUP_REMOVED lines=266> */
[----:B------:R-:W-:-:S03]  /*2c060*/  ULDC UR4, c[0x0][0x248] ;  /* 0x0000920000047ab9 */ /* 0x000fc60000000800 */
[----:B------:R-:W-:Y:S01]  /*2c070*/  VIADD R24, R22, UR4 ;  /* 0x0000000416187c36 */ /* 0x000fe20008000000 */
[----:B------:R-:W-:Y:S01]  /*2c080*/  STL [R1+0x13f8], R22 ;  /* 0x0013f81601007387 */ /* 0x000fe20000100800 */
[----:B------:R-:W-:-:S03]  /*2c090*/  ULDC UR4, c[0x0][0x248] ;  /* 0x0000920000047ab9 */ /* 0x000fc60000000800 */
        /* <DEDUP_REMOVED lines=50> */
[----:B------:R-:W-:Y:S01]  /*2c3c0*/  LOP3.LUT R20, R20, 0xfffdffff, RZ, 0xc0, !PT ;  /* 0xfffdffff14147812 */ /* 0x000fe200078ec0ff */
        /* <DEDUP_REMOVED lines=19> */
[----:B------:R1:W-:Y:S01]  /*2c500*/  STL [R1+0x145c], R24 ;  /* 0x00145c1801007387 */ /* 0x0003e20000100800 */
[----:B------:R-:W-:Y:S02]  /*2c510*/  @P2 LOP3.LUT R20, R20, 0x20000, RZ, 0xfc, !PT ;  /* 0x0002000014142812 */ /* 0x000fe400078efcff */
[----:B------:R-:W-:Y:S01]  /*2c520*/  ISETP.LT.AND P2, PT, R8, UR36, !P1 ;  /* 0x0000002408007c0c */ /* 0x000fe2000cf41270 */
[----:B-1----:R-:W-:Y:S01]  /*2c530*/  VIADD R24, R24, UR26 ;  /* 0x0000001a18187c36 */ /* 0x002fe20008000000 */
[----:B------:R-:W-:Y:S01]  /*2c540*/  LOP3.LUT R20, R20, 0xfffeffff, RZ, 0xc0, !PT ;  /* 0xfffeffff14147812 */ /* 0x000fe200078ec0ff */
[----:B------:R-:W-:-:S03]  /*2c550*/  ULDC UR26, c[0x0][0x248] ;  /* 0x00009200001a7ab9 */ /* 0x000fc60000000800 */
[----:B------:R1:W-:Y:S02]  /*2c560*/  STL [R1+0x1460], R24 ;  /* 0x0014601801007387 */ /* 0x0003e40000100800 */
[----:B-1----:R-:W-:-:S05]  /*2c570*/  VIADD R24, R24, UR27 ;  /* 0x0000001b18187c36 */ /* 0x002fca0008000000 */
[----:B------:R1:W-:Y:S01]  /*2c580*/  STL [R1+0x1464], R24 ;  /* 0x0014641801007387 */ /* 0x0003e20000100800 */
[----:B------:R-:W-:Y:S01]  /*2c590*/  @P2 LOP3.LUT R20, R20, 0x10000, RZ, 0xfc, !PT ;  /* 0x0001000014142812 */ /* 0x000fe200078efcff */
[----:B-1----:R-:W-:Y:S01]  /*2c5a0*/  VIADD R24, R24, UR28 ;  /* 0x0000001c18187c36 */ /* 0x002fe20008000000 */
[----:B------:R-:W-:Y:S02]  /*2c5b0*/  ULDC.64 UR28, c[0x0][0x228] ;  /* 0x00008a00001c7ab9 */ /* 0x000fe40000000a00 */
[----:B------:R-:W-:Y:S02]  /*2c5c0*/  ISETP.LT.AND P1, PT, R7, UR28, !P1 ;  /* 0x0000001c07007c0c */ /* 0x000fe4000cf21270 */
[----:B------:R-:W-:Y:S01]  /*2c5d0*/  LOP3.LUT R20, R20, 0xffff7fff, RZ, 0xc0, !PT ;  /* 0xffff7fff14147812 */ /* 0x000fe200078ec0ff */
[----:B------:R1:W-:Y:S02]  /*2c5e0*/  STL [R1+0x1468], R24 ;  /* 0x0014681801007387 */ /* 0x0003e40000100800 */
[----:B-1----:R-:W-:Y:S01]  /*2c5f0*/  VIADD R24, R24, UR26 ;  /* 0x0000001a18187c36 */ /* 0x002fe20008000000 */
[----:B------:R-:W-:-:S07]  /*2c600*/  ULDC.64 UR26, c[0x0][0x228] ;  /* 0x00008a00001a7ab9 */ /* 0x000fce0000000a00 */
[----:B------:R-:W-:Y:S02]  /*2c610*/  @P1 LOP3.LUT R20, R20, 0x8000, RZ, 0xfc, !PT ;  /* 0x0000800014141812 */ /* 0x000fe400078efcff */
[----:B------:R-:W-:Y:S01]  /*2c620*/  ISETP.LT.AND P1, PT, R8, UR26, !P0 ;  /* 0x0000001a08007c0c */ /* 0x000fe2000c721270 */
[----:B------:R1:W-:Y:S01]  /*2c630*/  STL [R1+0x146c], R24 ;  /* 0x00146c1801007387 */ /* 0x0003e20000100800 */
[----:B------:R-:W-:Y:S01]  /*2c640*/  ISETP.LT.AND P0, PT, R7, UR34, !P0 ;  /* 0x0000002207007c0c */ /* 0x000fe2000c701270 */
[----:B------:R-:W-:Y:S01]  /*2c650*/  ULDC UR26, c[0x0][0x248] ;  /* 0x00009200001a7ab9 */ /* 0x000fe20000000800 */
[----:B------:R-:W-:-:S09]  /*2c660*/  LOP3.LUT R20, R20, 0xffffbfff, RZ, 0xc0, !PT ;  /* 0xffffbfff14147812 */ /* 0x000fd200078ec0ff */
[----:B------:R-:W-:-:S04]  /*2c670*/  @P1 LOP3.LUT R20, R20, 0x4000, RZ, 0xfc, !PT ;  /* 0x0000400014141812 */ /* 0x000fc800078efcff */
[----:B------:R-:W-:-:S04]  /*2c680*/  LOP3.LUT R20, R20, 0xffffdfff, RZ, 0xc0, !PT ;  /* 0xffffdfff14147812 */ /* 0x000fc800078ec0ff */
[----:B------:R-:W-:Y:S02]  /*2c690*/  @P0 LOP3.LUT R20, R20, 0x2000, RZ, 0xfc, !PT ;  /* 0x0000200014140812 */ /* 0x000fe400078efcff */
[----:B------:R-:W-:Y:S01]  /*2c6a0*/  ISETP.GE.AND P0, PT, R105, UR31, PT ;  /* 0x0000001f69007c0c */ /* 0x000fe2000bf06270 */
[----:B-1----:R-:W-:Y:S01]  /*2c6b0*/  VIADD R24, R24, UR33 ;  /* 0x0000002118187c36 */ /* 0x002fe20008000000 */
[----:B------:R-:W-:Y:S01]  /*2c6c0*/  LOP3.LUT R20, R20, 0xffffefff, RZ, 0xc0, !PT ;  /* 0xffffefff14147812 */ /* 0x000fe200078ec0ff */
[----:B------:R-:W-:Y:S01]  /*2c6d0*/  ULDC.64 UR30, c[0x0][0x228] ;  /* 0x00008a00001e7ab9 */ /* 0x000fe20000000a00 */
[----:B------:R-:W-:Y:S02]  /*2c6e0*/  ISETP.LT.AND P1, PT, R8, UR40, !P0 ;  /* 0x0000002808007c0c */ /* 0x000fe4000c721270 */
[----:B------:R-:W-:Y:S01]  /*2c6f0*/  ISETP.LT.AND P0, PT, R7, UR38, !P0 ;  /* 0x0000002607007c0c */ /* 0x000fe2000c701270 */
[----:B------:R1:W-:Y:S10]  /*2c700*/  STL [R1+0x1470], R24 ;  /* 0x0014701801007387 */ /* 0x0003f40000100800 */
[----:B------:R-:W-:-:S04]  /*2c710*/  @P1 LOP3.LUT R20, R20, 0x1000, RZ, 0xfc, !PT ;  /* 0x0000100014141812 */ /* 0x000fc800078efcff */
[----:B------:R-:W-:Y:S01]  /*2c720*/  LOP3.LUT R20, R20, 0xfffff7ff, RZ, 0xc0, !PT ;  /* 0xfffff7ff14147812 */ /* 0x000fe200078ec0ff */
[----:B-1----:R-:W-:Y:S01]  /*2c730*/  VIADD R24, R24, UR32 ;  /* 0x0000002018187c36 */ /* 0x002fe20008000000 */
[----:B------:R-:W-:Y:S02]  /*2c740*/  ULDC.64 UR32, c[0x0][0x228] ;  /* 0x00008a0000207ab9 */ /* 0x000fe40000000a00 */
[----:B------:R-:W-:Y:S02]  /*2c750*/  @P0 LOP3.LUT R20, R20, 0x800, RZ, 0xfc, !PT ;  /* 0x0000080014140812 */ /* 0x000fe400078efcff */
[----:B------:R-:W-:Y:S01]  /*2c760*/  ISETP.GE.AND P0, PT, R104, UR37, PT ;  /* 0x0000002568007c0c */ /* 0x000fe2000bf06270 */
[----:B------:R-:W-:-:S03]  /*2c770*/  ULDC.64 UR36, c[0x0][0x228] ;  /* 0x00008a0000247ab9 */ /* 0x000fc60000000a00 */
[----:B------:R-:W-:Y:S02]  /*2c780*/  ISETP.LT.AND P1, PT, R8, UR32, !P0 ;  /* 0x0000002008007c0c */ /* 0x000fe4000c721270 */
[----:B------:R-:W-:Y:S02]  /*2c790*/  ISETP.LT.AND P0, PT, R7, UR30, !P0 ;  /* 0x0000001e07007c0c */ /* 0x000fe4000c701270 */
[----:B------:R-:W-:-:S09]  /*2c7a0*/  LOP3.LUT R20, R20, 0xfffffbff, RZ, 0xc0, !PT ;  /* 0xfffffbff14147812 */ /* 0x000fd200078ec0ff */
[----:B------:R-:W-:-:S04]  /*2c7b0*/  @P1 LOP3.LUT R20, R20, 0x400, RZ, 0xfc, !PT ;  /* 0x0000040014141812 */ /* 0x000fc800078efcff */
[----:B------:R-:W-:-:S04]  /*2c7c0*/  LOP3.LUT R20, R20, 0xfffffdff, RZ, 0xc0, !PT ;  /* 0xfffffdff14147812 */ /* 0x000fc800078ec0ff */
[----:B------:R-:W-:Y:S02]  /*2c7d0*/  @P0 LOP3.LUT R20, R20, 0x200, RZ, 0xfc, !PT ;  /* 0x0000020014140812 */ /* 0x000fe400078efcff */
[----:B------:R-:W-:Y:S01]  /*2c7e0*/  ISETP.GE.AND P0, PT, R103, UR29, PT ;  /* 0x0000001d67007c0c */ /* 0x000fe2000bf06270 */
[----:B------:R-:W-:-:S03]  /*2c7f0*/  ULDC.64 UR28, c[0x0][0x228] ;  /* 0x00008a00001c7ab9 */ /* 0x000fc60000000a00 */
[----:B------:R-:W-:Y:S01]  /*2c800*/  ISETP.LT.AND P1, PT, R8, UR57, !P0 ;  /* 0x0000003908007c0c */ /* 0x000fe2000c721270 */
[----:B------:R1:W-:Y:S01]  /*2c810*/  STL [R1+0x1474], R24 ;  /* 0x0014741801007387 */ /* 0x0003e20000100800 */
[----:B------:R-:W-:Y:S01]  /*2c820*/  ISETP.LT.AND P0, PT, R7, UR36, !P0 ;  /* 0x0000002407007c0c */ /* 0x000fe2000c701270 */
[----:B------:R-:W-:Y:S01]  /*2c830*/  VIADD R69, R6, 0xdc ;  /* 0x000000dc06457836 */ /* 0x000fe20000000000 */
[----:B------:R-:W-:Y:S01]  /*2c840*/  LOP3.LUT R20, R20, 0xfffffeff, RZ, 0xc0, !PT ;  /* 0xfffffeff14147812 */ /* 0x000fe200078ec0ff */
[----:B------:R-:W3:Y:S01]  /*2c850*/  LDL.LU R105, [R1+0x1890] ;  /* 0x0018900001697983 */ /* 0x000ee20000300800 */
[----:B------:R-:W-:Y:S01]  /*2c860*/  LEA.HI.X.SX32 R5, R5, UR5, 0x2, P3 ;  /* 0x0000000505057c11 */ /* 0x000fe200098f16ff */
[----:B------:R-:W-:Y:S01]  /*2c870*/  ULDC UR5, c[0x0][0x228] ;  /* 0x00008a0000057ab9 */ /* 0x000fe20000000800 */
[----:B------:R-:W-:Y:S01]  /*2c880*/  VIADD R68, R6, 0xdb ;  /* 0x000000db06447836 */ /* 0x000fe20000000000 */
[----:B------:R-:W-:-:S04]  /*2c890*/  ULDC UR57, c[0x0][0x228] ;  /* 0x00008a0000397ab9 */ /* 0x000fc80000000800 */
[----:B------:R-:W-:-:S04]  /*2c8a0*/  @P1 LOP3.LUT R20, R20, 0x100, RZ, 0xfc, !PT ;  /* 0x0000010014141812 */ /* 0x000fc800078efcff */
[----:B------:R-:W-:-:S04]  /*2c8b0*/  LOP3.LUT R20, R20, 0xffffff7f, RZ, 0xc0, !PT ;  /* 0xffffff7f14147812 */ /* 0x000fc800078ec0ff */
[----:B------:R-:W-:Y:S02]  /*2c8c0*/  @P0 LOP3.LUT R20, R20, 0x80, RZ, 0xfc, !PT ;  /* 0x0000008014140812 */ /* 0x000fe400078efcff */
[----:B------:R-:W-:-:S04]  /*2c8d0*/  ISETP.GE.AND P0, PT, R102, UR27, PT ;  /* 0x0000001b66007c0c */ /* 0x000fc8000bf06270 */
[----:B------:R-:W-:Y:S01]  /*2c8e0*/  ISETP.LT.AND P1, PT, R8, UR55, !P0 ;  /* 0x0000003708007c0c */ /* 0x000fe2000c721270 */
[----:B-1----:R-:W-:Y:S01]  /*2c8f0*/  VIADD R24, R24, UR61 ;  /* 0x0000003d18187c36 */ /* 0x002fe20008000000 */
[----:B------:R-:W-:Y:S01]  /*2c900*/  ISETP.LT.AND P0, PT, R7, UR28, !P0 ;  /* 0x0000001c07007c0c */ /* 0x000fe2000c701270 */
[----:B------:R-:W-:Y:S01]  /*2c910*/  VIADD R67, R6, 0xda ;  /* 0x000000da06437836 */ /* 0x000fe20000000000 */
[----:B------:R-:W-:Y:S01]  /*2c920*/  LOP3.LUT R20, R20, 0xffffffbf, RZ, 0xc0, !PT ;  /* 0xffffffbf14147812 */ /* 0x000fe200078ec0ff */
[C---:B------:R-:W-:Y:S01]  /*2c930*/  VIADD R66, R6.reuse, 0xd9 ;  /* 0x000000d906427836 */ /* 0x040fe20000000000 */
[----:B------:R1:W-:Y:S01]  /*2c940*/  STL [R1+0x1478], R24 ;  /* 0x0014781801007387 */ /* 0x0003e20000100800 */
[C---:B------:R-:W-:Y:S01]  /*2c950*/  VIADD R65, R6.reuse, 0xd8 ;  /* 0x000000d806417836 */ /* 0x040fe20000000000 */
[----:B------:R-:W-:Y:S01]  /*2c960*/  ULDC UR61, c[0x0][0x228] ;  /* 0x00008a00003d7ab9 */ /* 0x000fe20000000800 */
[C---:B------:R-:W-:Y:S01]  /*2c970*/  VIADD R64, R6.reuse, 0xd7 ;  /* 0x000000d706407836 */ /* 0x040fe20000000000 */
[----:B------:R-:W4:Y:S01]  /*2c980*/  LDL.LU R104, [R1+0x188c] ;  /* 0x00188c0001687983 */ /* 0x000f220000300800 */
[----:B------:R-:W-:Y:S01]  /*2c990*/  VIADD R63, R6, 0xd6 ;  /* 0x000000d6063f7836 */ /* 0x000fe20000000000 */
[----:B------:R-:W-:Y:S01]  /*2c9a0*/  ULDC UR55, c[0x0][0x228] ;  /* 0x00008a0000377ab9 */ /* 0x000fe20000000800 */
[----:B------:R-:W-:-:S04]  /*2c9b0*/  @P1 LOP3.LUT R20, R20, 0x40, RZ, 0xfc, !PT ;  /* 0x0000004014141812 */ /* 0x000fc800078efcff */
[----:B------:R-:W-:Y:S01]  /*2c9c0*/  LOP3.LUT R20, R20, 0xffffffdf, RZ, 0xc0, !PT ;  /* 0xffffffdf14147812 */ /* 0x000fe200078ec0ff */
[----:B-1----:R-:W-:Y:S01]  /*2c9d0*/  VIADD R24, R24, UR26 ;  /* 0x0000001a18187c36 */ /* 0x002fe20008000000 */
[----:B------:R-:W-:Y:S02]  /*2c9e0*/  ULDC UR26, c[0x0][0x248] ;  /* 0x00009200001a7ab9 */ /* 0x000fe40000000800 */
[----:B------:R-:W-:Y:S02]  /*2c9f0*/  @P0 LOP3.LUT R20, R20, 0x20, RZ, 0xfc, !PT ;  /* 0x0000002014140812 */ /* 0x000fe400078efcff */
[----:B------:R-:W-:Y:S01]  /*2ca00*/  ISETP.GE.AND P0, PT, R101, UR35, PT ;  /* 0x0000002365007c0c */ /* 0x000fe2000bf06270 */
[----:B------:R1:W-:Y:S01]  /*2ca10*/  STL [R1+0x147c], R24 ;  /* 0x00147c1801007387 */ /* 0x0003e20000100800 */
[----:B------:R-:W-:Y:S01]  /*2ca20*/  LOP3.LUT R20, R20, 0xffffffef, RZ, 0xc0, !PT ;  /* 0xffffffef14147812 */ /* 0x000fe200078ec0ff */
[----:B------:R-:W-:Y:S01]  /*2ca30*/  ULDC.64 UR34, c[0x0][0x228] ;  /* 0x00008a0000227ab9 */ /* 0x000fe20000000a00 */
[----:B------:R-:W-:Y:S01]  /*2ca40*/  ISETP.LT.AND P1, PT, R8, UR53, !P0 ;  /* 0x0000003508007c0c */ /* 0x000fe2000c721270 */
[----:B------:R-:W3:Y:S01]  /*2ca50*/  LDL.LU R103, [R1+0x1888] ;  /* 0x0018880001677983 */ /* 0x000ee20000300800 */
[----:B------:R-:W-:Y:S01]  /*2ca60*/  VIADD R62, R6, 0xd5 ;  /* 0x000000d5063e7836 */ /* 0x000fe20000000000 */
[----:B------:R-:W-:Y:S01]  /*2ca70*/  ULDC UR53, c[0x0][0x228] ;  /* 0x00008a0000357ab9 */ /* 0x000fe20000000800 */
[----:B-1----:R-:W-:Y:S01]  /*2ca80*/  VIADD R24, R24, UR26 ;  /* 0x0000001a18187c36 */ /* 0x002fe20008000000 */
[----:B------:R-:W-:-:S04]  /*2ca90*/  ULDC UR26, c[0x0][0x248] ;  /* 0x00009200001a7ab9 */ /* 0x000fc80000000800 */
[----:B------:R1:W-:Y:S04]  /*2caa0*/  STL [R1+0x1480], R24 ;  /* 0x0014801801007387 */ /* 0x0003e80000100800 */
[----:B------:R-:W-:Y:S01]  /*2cab0*/  @P1 LOP3.LUT R20, R20, 0x10, RZ, 0xfc, !PT ;  /* 0x0000001014141812 */ /* 0x000fe200078efcff */
[----:B------:R-:W4:Y:S01]  /*2cac0*/  LDL.LU R102, [R1+0x1884] ;  /* 0x0018840001667983 */ /* 0x000f220000300800 */
[----:B-1----:R-:W-:Y:S01]  /*2cad0*/  VIADD R24, R24, UR26 ;  /* 0x0000001a18187c36 */ /* 0x002fe20008000000 */
[----:B------:R-:W-:Y:S02]  /*2cae0*/  ULDC.64 UR26, c[0x0][0x228] ;  /* 0x00008a00001a7ab9 */ /* 0x000fe40000000a00 */
[----:B------:R-:W-:Y:S01]  /*2caf0*/  ISETP.LT.AND P0, PT, R7, UR26, !P0 ;  /* 0x0000001a07007c0c */ /* 0x000fe2000c701270 */
[----:B------:R-:W-:Y:S01]  /*2cb00*/  ULDC UR26, c[0x0][0x248] ;  /* 0x00009200001a7ab9 */ /* 0x000fe20000000800 */
[----:B------:R-:W-:-:S11]  /*2cb10*/  LOP3.LUT R20, R20, 0xfffffff7, RZ, 0xc0, !PT ;  /* 0xfffffff714147812 */ /* 0x000fd600078ec0ff */
        /* <DEDUP_REMOVED lines=9> */
[----:B------:R-:W-:Y:S01]  /*2cbb0*/  VIADD R60, R6, 0xd3 ;  /* 0x000000d3063c7836 */ /* 0x000fe20000000000 */
[----:B------:R-:W-:-:S06]  /*2cbc0*/  ULDC UR51, c[0x0][0x228] ;  /* 0x00008a0000337ab9 */ /* 0x000fcc0000000800 */
[----:B------:R-:W-:-:S04]  /*2cbd0*/  @P1 LOP3.LUT R20, R20, 0x4, RZ, 0xfc, !PT ;  /* 0x0000000414141812 */ /* 0x000fc800078efcff */
[----:B------:R-:W-:-:S04]  /*2cbe0*/  LOP3.LUT R20, R20, 0xfffffffd, RZ, 0xc0, !PT ;  /* 0xfffffffd14147812 */ /* 0x000fc800078ec0ff */
[----:B------:R-:W-:Y:S02]  /*2cbf0*/  @P0 LOP3.LUT R20, R20, 0x2, RZ, 0xfc, !PT ;  /* 0x0000000214140812 */ /* 0x000fe400078efcff */
[----:B------:R-:W-:Y:S01]  /*2cc00*/  ISETP.GE.AND P0, PT, R99, UR39, PT ;  /* 0x0000002763007c0c */ /* 0x000fe2000bf06270 */
[----:B------:R-:W-:-:S03]  /*2cc10*/  ULDC.64 UR38, c[0x0][0x228] ;  /* 0x00008a0000267ab9 */ /* 0x000fc60000000a00 */
[----:B------:R-:W-:Y:S01]  /*2cc20*/  ISETP.LT.AND P1, PT, R8, UR49, !P0 ;  /* 0x0000003108007c0c */ /* 0x000fe2000c721270 */
[----:B-1----:R-:W-:Y:S01]  /*2cc30*/  VIADD R24, R24, UR26 ;  /* 0x0000001a18187c36 */ /* 0x002fe20008000000 */
[----:B------:R-:W-:Y:S01]  /*2cc40*/  ISETP.LT.AND P0, PT, R7, UR40, !P0 ;  /* 0x0000002807007c0c */ /* 0x000fe2000c701270 */
[----:B------:R-:W-:Y:S01]  /*2cc50*/  ULDC UR26, c[0x0][0x248] ;  /* 0x00009200001a7ab9 */ /* 0x000fe20000000800 */
[----:B------:R-:W-:Y:S01]  /*2cc60*/  LOP3.LUT R20, R20, 0xfffffffe, RZ, 0xc0, !PT ;  /* 0xfffffffe14147812 */ /* 0x000fe200078ec0ff */
[----:B------:R-:W-:Y:S01]  /*2cc70*/  VIADD R59, R6, 0xd2 ;  /* 0x000000d2063b7836 */ /* 0x000fe20000000000 */
[----:B------:R-:W-:-:S09]  /*2cc80*/  ULDC UR49, c[0x0][0x228] ;  /* 0x00008a0000317ab9 */ /* 0x000fd20000000800 */
[----:B------:R-:W-:Y:S02]  /*2cc90*/  @P0 LOP3.LUT R19, R19, 0x80000000, RZ, 0xfc, !PT ;  /* 0x8000000013130812 */ /* 0x000fe400078efcff */
[----:B------:R-:W-:Y:S01]  /*2cca0*/  ISETP.GE.AND P0, PT, R98, UR33, PT ;  /* 0x0000002162007c0c */ /* 0x000fe2000bf06270 */
[----:B------:R-:W-:Y:S01]  /*2ccb0*/  ULDC.64 UR32, c[0x0][0x228] ;  /* 0x00008a0000207ab9 */ /* 0x000fe20000000a00 */
[----:B------:R-:W-:Y:S02]  /*2ccc0*/  @P1 LOP3.LUT R20, R20, 0x1, RZ, 0xfc, !PT ;  /* 0x0000000114141812 */ /* 0x000fe400078efcff */
[----:B------:R-:W-:Y:S01]  /*2ccd0*/  ISETP.LT.AND P1, PT, R8, UR47, !P0 ;  /* 0x0000002f08007c0c */ /* 0x000fe2000c721270 */
[----:B------:R1:W-:Y:S01]  /*2cce0*/  STL [R1+0x1488], R24 ;  /* 0x0014881801007387 */ /* 0x0003e20000100800 */
[----:B------:R-:W-:Y:S01]  /*2ccf0*/  ISETP.LT.AND P0, PT, R7, UR38, !P0 ;  /* 0x0000002607007c0c */ /* 0x000fe2000c701270 */
[C---:B------:R-:W-:Y:S01]  /*2cd00*/  VIADD R58, R6.reuse, 0xd1 ;  /* 0x000000d1063a7836 */ /* 0x040fe20000000000 */
[----:B------:R-:W-:Y:S01]  /*2cd10*/  LOP3.LUT R19, R19, 0xbfffffff, RZ, 0xc0, !PT ;  /* 0xbfffffff13137812 */ /* 0x000fe200078ec0ff */
[----:B------:R-:W4:Y:S01]  /*2cd20*/  LDL.LU R100, [R1+0x187c] ;  /* 0x00187c0001647983 */ /* 0x000f220000300800 */
        /* <DEDUP_REMOVED lines=13> */
[----:B------:R-:W-:-:S07]  /*2ce00*/  ULDC UR45, c[0x0][0x228] ;  /* 0x00008a00002d7ab9 */ /* 0x000fce0000000800 */
        /* <DEDUP_REMOVED lines=8> */
[----:B------:R-:W-:Y:S01]  /*2ce90*/  ULDC UR43, c[0x0][0x228] ;  /* 0x00008a00002b7ab9 */ /* 0x000fe20000000800 */
[----:B------:R-:W-:Y:S01]  /*2cea0*/  LOP3.LUT R19, R19, 0xfbffffff, RZ, 0xc0, !PT ;  /* 0xfbffffff13137812 */ /* 0x000fe200078ec0ff */
[----:B------:R-:W3:Y:S08]  /*2ceb0*/  LDL.LU R99, [R1+0x1878] ;  /* 0x0018780001637983 */ /* 0x000ef00000300800 */
        /* <DEDUP_REMOVED lines=10> */
[----:B------:R-:W-:-:S08]  /*2cf60*/  ULDC UR19, c[0x0][0x248] ;  /* 0x0000920000137ab9 */ /* 0x000fd00000000800 */
[----:B------:R-:W-:-:S04]  /*2cf70*/  @P1 LOP3.LUT R19, R19, 0x1000000, RZ, 0xfc, !PT ;  /* 0x0100000013131812 */ /* 0x000fc800078efcff */
[----:B------:R-:W-:-:S04]  /*2cf80*/  LOP3.LUT R19, R19, 0xff7fffff, RZ, 0xc0, !PT ;  /* 0xff7fffff13137812 */ /* 0x000fc800078ec0ff */
[----:B------:R-:W-:Y:S02]  /*2cf90*/  @P0 LOP3.LUT R19, R19, 0x800000, RZ, 0xfc, !PT ;  /* 0x0080000013130812 */ /* 0x000fe400078efcff */
[----:B------:R-:W-:-:S04]  /*2cfa0*/  ISETP.GE.AND P0, PT, R94, UR27, PT ;  /* 0x0000001b5e007c0c */ /* 0x000fc8000bf06270 */
        /* <DEDUP_REMOVED lines=8> */
[----:B------:R-:W-:Y:S01]  /*2d030*/  @P1 LOP3.LUT R19, R19, 0x400000, RZ, 0xfc, !PT ;  /* 0x0040000013131812 */ /* 0x000fe200078efcff */
[----:B-1----:R-:W-:Y:S01]  /*2d040*/  VIADD R24, R24, UR26 ;  /* 0x0000001a18187c36 */ /* 0x002fe20008000000 */
[----:B------:R-:W-:Y:S02]  /*2d050*/  ULDC UR26, c[0x0][0x248] ;  /* 0x00009200001a7ab9 */ /* 0x000fe40000000800 */
[----:B------:R-:W-:-:S04]  /*2d060*/  LOP3.LUT R19, R19, 0xffdfffff, RZ, 0xc0, !PT ;  /* 0xffdfffff13137812 */ /* 0x000fc800078ec0ff */
        /* <DEDUP_REMOVED lines=16> */
[----:B------:R-:W-:Y:S02]  /*2d170*/  ISETP.LT.AND P0, PT, R7, UR26, !P0 ;  /* 0x0000001a07007c0c */ /* 0x000fe4000c701270 */
[----:B------:R-:W-:-:S11]  /*2d180*/  LOP3.LUT R19, R19, 0xfff7ffff, RZ, 0xc0, !PT ;  /* 0xfff7ffff13137812 */ /* 0x000fd600078ec0ff */
[----:B------:R-:W-:Y:S02]  /*2d190*/  @P0 LOP3.LUT R19, R19, 0x80000, RZ, 0xfc, !PT ;  /* 0x0008000013130812 */ /* 0x000fe400078efcff */
[----:B------:R-:W-:Y:S01]  /*2d1a0*/  ISETP.GE.AND P0, PT, R92, UR41, PT ;  /* 0x000000295c007c0c */ /* 0x000fe2000bf06270 */
[----:B------:R-:W-:-:S03]  /*2d1b0*/  ULDC.64 UR40, c[0x0][0x228] ;  /* 0x00008a0000287ab9 */ /* 0x000fc60000000a00 */
[----:B------:R-:W-:Y:S01]  /*2d1c0*/  ISETP.LT.AND P1, PT, R8, UR48, !P0 ;  /* 0x0000003008007c0c */ /* 0x000fe2000c721270 */
[----:B------:R1:W-:Y:S01]  /*2d1d0*/  STL [R1+0x149c], R24 ;  /* 0x00149c1801007387 */ /* 0x0003e20000100800 */
[----:B------:R-:W-:Y:S01]  /*2d1e0*/  ISETP.LT.AND P0, PT, R7, UR34, !P0 ;  /* 0x0000002207007c0c */ /* 0x000fe2000c701270 */
[C---:B------:R-:W-:Y:S01]  /*2d1f0*/  VIADD R52, R6.reuse, 0xcb ;  /* 0x000000cb06347836 */ /* 0x040fe20000000000 */
        /* <DEDUP_REMOVED lines=88> */
[----:B-1----:R-:W-:Y:S01]  /*2d780*/  VIADD R24, R24, UR19 ;  /* 0x0000001318187c36 */ /* 0x002fe20008000000 */
[----:B------:R-:W-:Y:S01]  /*2d790*/  LOP3.LUT R19, R19, 0xfffffffe, RZ, 0xc0, !PT ;  /* 0xfffffffe13137812 */ /* 0x000fe200078ec0ff */
[----:B------:R-:W-:Y:S01]  /*2d7a0*/  ULDC UR19, c[0x0][0x248] ;  /* 0x0000920000137ab9 */ /* 0x000fe20000000800 */
[----:B------:R-:W-:Y:S01]  /*2d7b0*/  ISETP.LT.AND P1, PT, R8, UR24, !P0 ;  /* 0x0000001808007c0c */ /* 0x000fe2000c721270 */
[----:B------:R-:W-:Y:S01]  /*2d7c0*/  ULDC.64 UR24, c[0x0][0x228] ;  /* 0x00008a0000187ab9 */ /* 0x000fe20000000a00 */
[----:B------:R-:W-:Y:S01]  /*2d7d0*/  ISETP.LT.AND P0, PT, R7, UR40, !P0 ;  /* 0x0000002807007c0c */ /* 0x000fe2000c701270 */
[----:B------:R-:W-:-:S12]  /*2d7e0*/  ULDC.64 UR38, c[0x0][0x228] ;  /* 0x00008a0000267ab9 */ /* 0x000fd80000000a00 */
[----:B------:R-:W-:Y:S02]  /*2d7f0*/  @P0 LOP3.LUT R18, R18, 0x80000000, RZ, 0xfc, !PT ;  /* 0x8000000012120812 */ /* 0x000fe400078efcff */
[----:B------:R-:W-:Y:S01]  /*2d800*/  ISETP.GE.AND P0, PT, R82, UR33, PT ;  /* 0x0000002152007c0c */ /* 0x000fe2000bf06270 */
[----:B------:R-:W-:Y:S01]  /*2d810*/  ULDC.64 UR32, c[0x0][0x228] ;  /* 0x00008a0000207ab9 */ /* 0x000fe20000000a00 */
[----:B------:R-:W-:Y:S02]  /*2d820*/  @P1 LOP3.LUT R19, R19, 0x1, RZ, 0xfc, !PT ;  /* 0x0000000113131812 */ /* 0x000fe400078efcff */
[----:B------:R-:W-:Y:S01]  /*2d830*/  ISETP.LT.AND P1, PT, R8, UR15, !P0 ;  /* 0x0000000f08007c0c */ /* 0x000fe2000c721270 */
[----:B------:R1:W-:Y:S01]  /*2d840*/  STL [R1+0x14a8], R24 ;  /* 0x0014a81801007387 */ /* 0x0003e20000100800 */
[----:B------:R-:W-:Y:S01]  /*2d850*/  ISETP.LT.AND P0, PT, R7, UR24, !P0 ;  /* 0x0000001807007c0c */ /* 0x000fe2000c701270 */
[----:B------:R-:W-:Y:S01]  /*2d860*/  ULDC UR15, c[0x0][0x248] ;  /* 0x00009200000f7ab9 */ /* 0x000fe20000000800 */
[----:B------:R-:W-:Y:S01]  /*2d870*/  LOP3.LUT R18, R18, 0xbfffffff, RZ, 0xc0, !PT ;  /* 0xbfffffff12127812 */ /* 0x000fe200078ec0ff */
[----:B------:R-:W4:Y:S08]  /*2d880*/  LDL.LU R92, [R1+0x185c] ;  /* 0x00185c00015c7983 */ /* 0x000f300000300800 */
        /* <DEDUP_REMOVED lines=10> */
[----:B------:R-:W-:-:S10]  /*2d930*/  ULDC.64 UR30, c[0x0][0x228] ;  /* 0x00008a00001e7ab9 */ /* 0x000fd40000000a00 */
[----:B------:R-:W-:-:S04]  /*2d940*/  @P1 LOP3.LUT R18, R18, 0x10000000, RZ, 0xfc, !PT ;  /* 0x1000000012121812 */ /* 0x000fc800078efcff */
        /* <DEDUP_REMOVED lines=8> */
[----:B------:R-:W-:Y:S01]  /*2d9d0*/  ISETP.LT.AND P0, PT, R7, UR20, !P0 ;  /* 0x0000001407007c0c */ /* 0x000fe2000c701270 */
[----:B------:R-:W-:Y:S02]  /*2d9e0*/  ULDC UR13, c[0x0][0x248] ;  /* 0x00009200000d7ab9 */ /* 0x000fe40000000800 */
[----:B------:R-:W4:Y:S08]  /*2d9f0*/  LDL.LU R90, [R1+0x1854] ;  /* 0x00185400015a7983 */ /* 0x000f300000300800 */
        /* <DEDUP_REMOVED lines=11> */
[----:B-1----:R-:W-:Y:S01]  /*2dab0*/  VIADD R24, R24, UR19 ;  /* 0x0000001318187c36 */ /* 0x002fe20008000000 */
[----:B------:R-:W-:Y:S01]  /*2dac0*/  ULDC UR19, c[0x0][0x248] ;  /* 0x0000920000137ab9 */ /* 0x000fe20000000800 */
[----:B------:R-:W-:-:S03]  /*2dad0*/  ISETP.LT.AND P0, PT, R7, UR30, !P0 ;  /* 0x0000001e07007c0c */ /* 0x000fc6000c701270 */
[----:B------:R1:W-:Y:S06]  /*2dae0*/  STL [R1+0x14b4], R24 ;  /* 0x0014b41801007387 */ /* 0x0003ec0000100800 */
[----:B------:R-:W-:Y:S01]  /*2daf0*/  @P1 LOP3.LUT R18, R18, 0x1000000, RZ, 0xfc, !PT ;  /* 0x0100000012121812 */ /* 0x000fe200078efcff */
[----:B------:R-:W4:Y:S01]  /*2db00*/  LDL.LU R88, [R1+0x184c] ;  /* 0x00184c0001587983 */ /* 0x000f220000300800 */
[----:B-1----:R-:W-:Y:S01]  /*2db10*/  VIADD R24, R24, UR19 ;  /* 0x0000001318187c36 */ /* 0x002fe20008000000 */
[----:B------:R-:W-:-:S04]  /*2db20*/  ULDC UR19, c[0x0][0x248] ;  /* 0x0000920000137ab9 */ /* 0x000fc80000000800 */
[----:B------:R1:W-:Y:S01]  /*2db30*/  STL [R1+0x14b8], R24 ;  /* 0x0014b81801007387 */ /* 0x0003e20000100800 */
[----:B------:R-:W-:-:S03]  /*2db40*/  LOP3.LUT R18, R18, 0xff7fffff, RZ, 0xc0, !PT ;  /* 0xff7fffff12127812 */ /* 0x000fc600078ec0ff */
[----:B------:R-:W3:Y:S01]  /*2db50*/  LDL.LU R87, [R1+0x1848] ;  /* 0x0018480001577983 */ /* 0x000ee20000300800 */
[----:B-1----:R-:W-:Y:S01]  /*2db60*/  VIADD R24, R24, UR19 ;  /* 0x0000001318187c36 */ /* 0x002fe20008000000 */
[----:B------:R-:W-:Y:S01]  /*2db70*/  ULDC UR19, c[0x0][0x248] ;  /* 0x0000920000137ab9 */ /* 0x000fe20000000800 */
[----:B------:R-:W-:-:S03]  /*2db80*/  @P0 LOP3.LUT R18, R18, 0x800000, RZ, 0xfc, !PT ;  /* 0x0080000012120812 */ /* 0x000fc600078efcff */
[----:B------:R1:W-:Y:S01]  /*2db90*/  STL [R1+0x14bc], R24 ;  /* 0x0014bc1801007387 */ /* 0x0003e20000100800 */
[----:B------:R-:W-:Y:S01]  /*2dba0*/  ISETP.GE.AND P0, PT, R78, UR27, PT ;  /* 0x0000001b4e007c0c */ /* 0x000fe2000bf06270 */
[----:B------:R-:W-:Y:S02]  /*2dbb0*/  ULDC.64 UR26, c[0x0][0x228] ;  /* 0x00008a00001a7ab9 */ /* 0x000fe40000000a00 */
[----:B------:R-:W4:Y:S01]  /*2dbc0*/  LDL.LU R86, [R1+0x1844] ;  /* 0x0018440001567983 */ /* 0x000f220000300800 */
[----:B-1----:R-:W-:Y:S01]  /*2dbd0*/  VIADD R24, R24, UR19 ;  /* 0x0000001318187c36 */ /* 0x002fe20008000000 */
[----:B------:R-:W-:Y:S01]  /*2dbe0*/  ULDC UR19, c[0x0][0x248] ;  /* 0x0000920000137ab9 */ /* 0x000fe20000000800 */
[----:B------:R-:W-:Y:S01]  /*2dbf0*/  ISETP.LT.AND P1, PT, R8, UR11, !P0 ;  /* 0x0000000b08007c0c */ /* 0x000fe2000c721270 */
[----:B------:R-:W-:Y:S02]  /*2dc00*/  ULDC UR11, c[0x0][0x248] ;  /* 0x00009200000b7ab9 */ /* 0x000fe40000000800 */
[----:B------:R1:W-:Y:S04]  /*2dc10*/  STL [R1+0x14c0], R24 ;  /* 0x0014c01801007387 */ /* 0x0003e80000100800 */
[----:B------:R-:W3:Y:S01]  /*2dc20*/  LDL.LU R85, [R1+0x1840] ;  /* 0x0018400001557983 */ /* 0x000ee20000300800 */
[----:B-1----:R-:W-:Y:S01]  /*2dc30*/  VIADD R24, R24, UR19 ;  /* 0x0000001318187c36 */ /* 0x002fe20008000000 */
[----:B------:R-:W-:-:S04]  /*2dc40*/  ULDC UR19, c[0x0][0x248] ;  /* 0x0000920000137ab9 */ /* 0x000fc80000000800 */
[----:B------:R1:W-:Y:S01]  /*2dc50*/  STL [R1+0x14c4], R24 ;  /* 0x0014c41801007387 */ /* 0x0003e20000100800 */
[----:B------:R-:W-:-:S03]  /*2dc60*/  LOP3.LUT R18, R18, 0xffbfffff, RZ, 0xc0, !PT ;  /* 0xffbfffff12127812 */ /* 0x000fc600078ec0ff */
[----:B------:R-:W4:Y:S01]  /*2dc70*/  LDL.LU R84, [R1+0x183c] ;  /* 0x00183c0001547983 */ /* 0x000f220000300800 */
[----:B-1----:R-:W-:Y:S01]  /*2dc80*/  VIADD R24, R24, UR19 ;  /* 0x0000001318187c36 */ /* 0x002fe20008000000 */
[----:B------:R-:W-:Y:S02]  /*2dc90*/  ULDC.64 UR18, c[0x0][0x228] ;  /* 0x00008a0000127ab9 */ /* 0x000fe40000000a00 */
[----:B------:R-:W-:Y:S02]  /*2dca0*/  ISETP.LT.AND P0, PT, R7, UR18, !P0 ;  /* 0x0000001207007c0c */ /* 0x000fe4000c701270 */
[----:B------:R-:W-:-:S04]  /*2dcb0*/  @P1 LOP3.LUT R18, R18, 0x400000, RZ, 0xfc, !PT ;  /* 0x0040000012121812 */ /* 0x000fc800078efcff */
[----:B------:R-:W-:-:S07]  /*2dcc0*/  LOP3.LUT R18, R18, 0xffdfffff, RZ, 0xc0, !PT ;  /* 0xffdfffff12127812 */ /* 0x000fce00078ec0ff */
[----:B------:R-:W-:Y:S02]  /*2dcd0*/  @P0 LOP3.LUT R18, R18, 0x200000, RZ, 0xfc, !PT ;  /* 0x0020000012120812 */ /* 0x000fe400078efcff */
[----:B------:R-:W-:Y:S01]  /*2dce0*/  ISETP.GE.AND P0, PT, R77, UR35, PT ;  /* 0x000000234d007c0c */ /* 0x000fe2000bf06270 */
[----:B------:R1:W-:Y:S01]  /*2dcf0*/  STL [R1+0x14c8], R24 ;  /* 0x0014c81801007387 */ /* 0x0003e20000100800 */
[----:B------:R-:W-:Y:S01]  /*2dd00*/  LOP3.LUT R18, R18, 0xffefffff, RZ, 0xc0, !PT ;  /* 0xffefffff12127812 */ /* 0x000fe200078ec0ff */
[----:B------:R-:W-:Y:S01]  /*2dd10*/  ULDC.64 UR34, c[0x0][0x228] ;  /* 0x00008a0000227ab9 */ /* 0x000fe20000000a00 */
[----:B------:R-:W-:Y:S01]  /*2dd20*/  ISETP.LT.AND P1, PT, R8, UR16, !P0 ;  /* 0x0000001008007c0c */ /* 0x000fe2000c721270 */
[----:B------:R-:W3:Y:S01]  /*2dd30*/  LDL.LU R83, [R1+0x1838] ;  /* 0x0018380001537983 */ /* 0x000ee20000300800 */
[----:B------:R-:W-:-:S11]  /*2dd40*/  ISETP.LT.AND P0, PT, R7, UR26, !P0 ;  /* 0x0000001a07007c0c */ /* 0x000fd6000c701270 */
[----:B------:R-:W-:-:S04]  /*2dd50*/  @P1 LOP3.LUT R18, R18, 0x100000, RZ, 0xfc, !PT ;  /* 0x0010000012121812 */ /* 0x000fc800078efcff */
[----:B------:R-:W-:-:S04]  /*2dd60*/  LOP3.LUT R18, R18, 0xfff7ffff, RZ, 0xc0, !PT ;  /* 0xfff7ffff12127812 */ /* 0x000fc800078ec0ff */
[----:B------:R-:W-:Y:S02]  /*2dd70*/  @P0 LOP3.LUT R18, R18, 0x80000, RZ, 0xfc, !PT ;  /* 0x0008000012120812 */ /* 0x000fe400078efcff */
[----:B------:R-:W-:Y:S01]  /*2dd80*/  ISETP.GE.AND P0, PT, R76, UR41, PT ;  /* 0x000000294c007c0c */ /* 0x000fe2000bf06270 */
[----:B-1----:R-:W-:Y:S01]  /*2dd90*/  VIADD R24, R24, UR17 ;  /* 0x0000001118187c36 */ /* 0x002fe20008000000 */
[----:B------:R-:W-:Y:S01]  /*2dda0*/  ULDC UR17, c[0x0][0x248] ;  /* 0x0000920000117ab9 */ /* 0x000fe20000000800 */
[----:B------:R-:W-:Y:S01]  /*2ddb0*/  LOP3.LUT R18, R18, 0xfffbffff, RZ, 0xc0, !PT ;  /* 0xfffbffff12127812 */ /* 0x000fe200078ec0ff */
[----:B------:R-:W-:Y:S01]  /*2ddc0*/  ULDC.64 UR40, c[0x0][0x228] ;  /* 0x00008a0000287ab9 */ /* 0x000fe20000000a00 */
[----:B------:R-:W-:Y:S01]  /*2ddd0*/  ISETP.LT.AND P1, PT, R8, UR9, !P0 ;  /* 0x0000000908007c0c */ /* 0x000fe2000c721270 */
[----:B------:R1:W-:Y:S01]  /*2dde0*/  STL [R1+0x14cc], R24 ;  /* 0x0014cc1801007387 */ /* 0x0003e20000100800 */
[----:B------:R-:W-:Y:S01]  /*2ddf0*/  VIADD R46, R6, 0xc5 ;  /* 0x000000c5062e7836 */ /* 0x000fe20000000000 */
[----:B------:R-:W-:-:S02]  /*2de00*/  ULDC UR9, c[0x0][0x228] ;  /* 0x00008a0000097ab9 */ /* 0x000fc40000000800 */
[----:B------:R-:W4:Y:S01]  /*2de10*/  LDL.LU R82, [R1+0x1834] ;  /* 0x0018340001527983 */ /* 0x000f220000300800 */
[----:B-1----:R-:W-:Y:S01]  /*2de20*/  VIADD R24, R24, UR17 ;  /* 0x0000001118187c36 */ /* 0x002fe20008000000 */
[----:B------:R-:W-:Y:S02]  /*2de30*/  ULDC.64 UR16, c[0x0][0x228] ;  /* 0x00008a0000107ab9 */ /* 0x000fe40000000a00 */
[----:B------:R-:W-:Y:S01]  /*2de40*/  ISETP.LT.AND P0, PT, R7, UR16, !P0 ;  /* 0x0000001007007c0c */ /* 0x000fe2000c701270 */
[----:B------:R-:W-:-:S03]  /*2de50*/  ULDC UR16, c[0x0][0x248] ;  /* 0x0000920000107ab9 */ /* 0x000fc60000000800 */
[----:B------:R-:W-:-:S04]  /*2de60*/  @P1 LOP3.LUT R18, R18, 0x40000, RZ, 0xfc, !PT ;  /* 0x0004000012121812 */ /* 0x000fc800078efcff */
[----:B------:R-:W-:-:S05]  /*2de70*/  LOP3.LUT R18, R18, 0xfffdffff, RZ, 0xc0, !PT ;  /* 0xfffdffff12127812 */ /* 0x000fca00078ec0ff */
        /* <DEDUP_REMOVED lines=8> */
[----:B------:R-:W-:Y:S01]  /*2df00*/  VIADD R45, R6, 0xc4 ;  /* 0x000000c4062d7836 */ /* 0x000fe20000000000 */
[----:B------:R-:W-:Y:S01]  /*2df10*/  ULDC UR10, c[0x0][0x228] ;  /* 0x00008a00000a7ab9 */ /* 0x000fe20000000800 */
[----:B-1----:R-:W-:Y:S01]  /*2df20*/  VIADD R24, R24, UR15 ;  /* 0x0000000f18187c36 */ /* 0x002fe20008000000 */
[----:B------:R-:W-:-:S04]  /*2df30*/  ULDC UR15, c[0x0][0x248] ;  /* 0x00009200000f7ab9 */ /* 0x000fc80000000800 */
[----:B------:R1:W-:Y:S03]  /*2df40*/  STL [R1+0x14d4], R24 ;  /* 0x0014d41801007387 */ /* 0x0003e60000100800 */
[----:B------:R-:W-:Y:S01]  /*2df50*/  @P1 LOP3.LUT R18, R18, 0x10000, RZ, 0xfc, !PT ;  /* 0x0001000012121812 */ /* 0x000fe200078efcff */
[----:B------:R-:W4:Y:S03]  /*2df60*/  LDL.LU R80, [R1+0x182c] ;  /* 0x00182c0001507983 */ /* 0x000f260000300800 */
[----:B------:R-:W-:Y:S01]  /*2df70*/  LOP3.LUT R18, R18, 0xffff7fff, RZ, 0xc0, !PT ;  /* 0xffff7fff12127812 */ /* 0x000fe200078ec0ff */
[----:B-1----:R-:W-:-:S03]  /*2df80*/  VIADD R24, R24, UR15 ;  /* 0x0000000f18187c36 */ /* 0x002fc60008000000 */
[----:B------:R-:W-:Y:S02]  /*2df90*/  @P0 LOP3.LUT R18, R18, 0x8000, RZ, 0xfc, !PT ;  /* 0x0000800012120812 */ /* 0x000fe400078efcff */
[----:B------:R-:W-:Y:S01]  /*2dfa0*/  ISETP.GE.AND P0, PT, R74, UR33, PT ;  /* 0x000000214a007c0c */ /* 0x000fe2000bf06270 */
[----:B------:R-:W-:Y:S01]  /*2dfb0*/  ULDC.64 UR32, c[0x0][0x228] ;  /* 0x00008a0000207ab9 */ /* 0x000fe20000000a00 */
[----:B------:R1:W-:Y:S02]  /*2dfc0*/  STL [R1+0x14d8], R24 ;  /* 0x0014d81801007387 */ /* 0x0003e40000100800 */
[----:B------:R-:W-:Y:S01]  /*2dfd0*/  ISETP.LT.AND P1, PT, R8, UR14, !P0 ;  /* 0x0000000e08007c0c */ /* 0x000fe2000c721270 */
[----:B------:R-:W-:Y:S01]  /*2dfe0*/  ULDC UR14, c[0x0][0x248] ;  /* 0x00009200000e7ab9 */ /* 0x000fe20000000800 */
[----:B------:R-:W3:Y:S01]  /*2dff0*/  LDL.LU R79, [R1+0x1828] ;  /* 0x00182800014f7983 */ /* 0x000ee20000300800 */
[----:B-1----:R-:W-:Y:S01]  /*2e000*/  VIADD R24, R24, UR13 ;  /* 0x0000000d18187c36 */ /* 0x002fe20008000000 */
[----:B------:R-:W-:-:S04]  /*2e010*/  ULDC UR13, c[0x0][0x248] ;  /* 0x00009200000d7ab9 */ /* 0x000fc80000000800 */
[----:B------:R1:W-:Y:S01]  /*2e020*/  STL [R1+0x14dc], R24 ;  /* 0x0014dc1801007387 */ /* 0x0003e20000100800 */
[----:B------:R-:W-:-:S03]  /*2e030*/  ISETP.LT.AND P0, PT, R7, UR24, !P0 ;  /* 0x0000001807007c0c */ /* 0x000fc6000c701270 */
[----:B------:R-:W4:Y:S01]  /*2e040*/  LDL.LU R78, [R1+0x1824] ;  /* 0x00182400014e7983 */ /* 0x000f220000300800 */
[----:B-1----:R-:W-:Y:S01]  /*2e050*/  VIADD R24, R24, UR13 ;  /* 0x0000000d18187c36 */ /* 0x002fe20008000000 */
[----:B------:R-:W-:Y:S01]  /*2e060*/  LOP3.LUT R18, R18, 0xffffbfff, RZ, 0xc0, !PT ;  /* 0xffffbfff12127812 */ /* 0x000fe200078ec0ff */
[----:B------:R-:W-:-:S03]  /*2e070*/  ULDC UR13, c[0x0][0x248] ;  /* 0x00009200000d7ab9 */ /* 0x000fc60000000800 */
[----:B------:R1:W-:Y:S01]  /*2e080*/  STL [R1+0x14e0], R24 ;  /* 0x0014e01801007387 */ /* 0x0003e20000100800 */
[----:B------:R-:W-:-:S03]  /*2e090*/  @P1 LOP3.LUT R18, R18, 0x4000, RZ, 0xfc, !PT ;  /* 0x0000400012121812 */ /* 0x000fc600078efcff */
[----:B------:R-:W3:Y:S01]  /*2e0a0*/  LDL.LU R77, [R1+0x1820] ;  /* 0x00182000014d7983 */ /* 0x000ee20000300800 */
[----:B-1----:R-:W-:Y:S01]  /*2e0b0*/  VIADD R24, R24, UR11 ;  /* 0x0000000b18187c36 */ /* 0x002fe20008000000 */
[----:B------:R-:W-:Y:S01]  /*2e0c0*/  LOP3.LUT R18, R18, 0xffffdfff, RZ, 0xc0, !PT ;  /* 0xffffdfff12127812 */ /* 0x000fe200078ec0ff */
[----:B------:R-:W-:Y:S01]  /*2e0d0*/  VIADD R44, R6, 0xc3 ;  /* 0x000000c3062c7836 */ /* 0x000fe20000000000 */
[----:B------:R-:W-:Y:S02]  /*2e0e0*/  ULDC UR11, c[0x0][0x228] ;  /* 0x00008a00000b7ab9 */ /* 0x000fe40000000800 */
[----:B------:R1:W-:Y:S04]  /*2e0f0*/  STL [R1+0x14e4], R24 ;  /* 0x0014e41801007387 */ /* 0x0003e80000100800 */
[----:B------:R-:W4:Y:S01]  /*2e100*/  LDL.LU R76, [R1+0x181c] ;  /* 0x00181c00014c7983 */ /* 0x000f220000300800 */
[----:B-1----:R-:W-:Y:S01]  /*2e110*/  VIADD R24, R24, UR13 ;  /* 0x0000000d18187c36 */ /* 0x002fe20008000000 */
[----:B------:R-:W-:Y:S01]  /*2e120*/  ULDC UR13, c[0x0][0x248] ;  /* 0x00009200000d7ab9 */ /* 0x000fe20000000800 */
[----:B------:R-:W-:-:S03]  /*2e130*/  @P0 LOP3.LUT R18, R18, 0x2000, RZ, 0xfc, !PT ;  /* 0x0000200012120812 */ /* 0x000fc600078efcff */
[----:B------:R1:W-:Y:S01]  /*2e140*/  STL [R1+0x14e8], R24 ;  /* 0x0014e81801007387 */ /* 0x0003e20000100800 */
[----:B------:R-:W-:Y:S01]  /*2e150*/  ISETP.GE.AND P0, PT, R73, UR21, PT ;  /* 0x0000001549007c0c */ /* 0x000fe2000bf06270 */
[----:B------:R-:W-:Y:S02]  /*2e160*/  ULDC.64 UR20, c[0x0][0x228] ;  /* 0x00008a0000147ab9 */ /* 0x000fe40000000a00 */
[----:B------:R-:W3:Y:S01]  /*2e170*/  LDL.LU R75, [R1+0x1818] ;  /* 0x00181800014b7983 */ /* 0x000ee20000300800 */
[----:B-1----:R-:W-:Y:S01]  /*2e180*/  VIADD R24, R24, UR13 ;  /* 0x0000000d18187c36 */ /* 0x002fe20008000000 */
[----:B------:R-:W-:Y:S01]  /*2e190*/  ULDC UR13, c[0x0][0x248] ;  /* 0x00009200000d7ab9 */ /* 0x000fe20000000800 */
[----:B------:R-:W-:Y:S01]  /*2e1a0*/  ISETP.LT.AND P1, PT, R8, UR23, !P0 ;  /* 0x0000001708007c0c */ /* 0x000fe2000c721270 */
[----:B------:R-:W-:Y:S02]  /*2e1b0*/  ULDC.64 UR22, c[0x0][0x228] ;  /* 0x00008a0000167ab9 */ /* 0x000fe40000000a00 */
[----:B------:R1:W-:Y:S04]  /*2e1c0*/  STL [R1+0x14ec], R24 ;  /* 0x0014ec1801007387 */ /* 0x0003e80000100800 */
[----:B------:R-:W4:Y:S01]  /*2e1d0*/  LDL.LU R74, [R1+0x1814] ;  /* 0x00181400014a7983 */ /* 0x000f220000300800 */
[----:B-1----:R-:W-:Y:S01]  /*2e1e0*/  VIADD R24, R24, UR13 ;  /* 0x0000000d18187c36 */ /* 0x002fe20008000000 */
[----:B------:R-:W-:Y:S01]  /*2e1f0*/  LOP3.LUT R18, R18, 0xffffefff, RZ, 0xc0, !PT ;  /* 0xffffefff12127812 */ /* 0x000fe200078ec0ff */
[----:B------:R-:W-:Y:S01]  /*2e200*/  VIADD R43, R6, 0xc2 ;  /* 0x000000c2062b7836 */ /* 0x000fe20000000000 */
[----:B------:R-:W-:-:S02]  /*2e210*/  ULDC UR13, c[0x0][0x228] ;  /* 0x00008a00000d7ab9 */ /* 0x000fc40000000800 */
[----:B------:R1:W-:Y:S01]  /*2e220*/  STL [R1+0x14f0], R24 ;  /* 0x0014f01801007387 */ /* 0x0003e20000100800 */
[----:B------:R-:W-:-:S03]  /*2e230*/  @P1 LOP3.LUT R18, R18, 0x1000, RZ, 0xfc, !PT ;  /* 0x0000100012121812 */ /* 0x000fc600078efcff */
[----:B------:R-:W3:Y:S01]  /*2e240*/  LDL.LU R73, [R1+0x1810] ;  /* 0x0018100001497983 */ /* 0x000ee20000300800 */
[----:B-1----:R-:W-:Y:S01]  /*2e250*/  VIADD R24, R24, UR14 ;  /* 0x0000000e18187c36 */ /* 0x002fe20008000000 */
[----:B------:R-:W-:Y:S02]  /*2e260*/  ULDC.64 UR14, c[0x0][0x228] ;  /* 0x00008a00000e7ab9 */ /* 0x000fe40000000a00 */
[----:B------:R-:W-:Y:S01]  /*2e270*/  ISETP.LT.AND P0, PT, R7, UR14, !P0 ;  /* 0x0000000e07007c0c */ /* 0x000fe2000c701270 */
[----:B------:R-:W-:Y:S01]  /*2e280*/  VIADD R42, R6, 0xc1 ;  /* 0x000000c1062a7836 */ /* 0x000fe20000000000 */
[----:B------:R-:W-:Y:S01]  /*2e290*/  LOP3.LUT R18, R18, 0xfffff7ff, RZ, 0xc0, !PT ;  /* 0xfffff7ff12127812 */ /* 0x000fe200078ec0ff */
[----:B------:R1:W-:Y:S01]  /*2e2a0*/  STL [R1+0x14f4], R24 ;  /* 0x0014f41801007387 */ /* 0x0003e20000100800 */
[----:B------:R-:W-:Y:S01]  /*2e2b0*/  VIADD R41, R6, 0xc0 ;  /* 0x000000c006297836 */ /* 0x000fe20000000000 */
[----:B------:R-:W-:-:S08]  /*2e2c0*/  ULDC UR14, c[0x0][0x228] ;  /* 0x00008a00000e7ab9 */ /* 0x000fd00000000800 */
[----:B------:R-:W-:Y:S02]  /*2e2d0*/  @P0 LOP3.LUT R18, R18, 0x800, RZ, 0xfc, !PT ;  /* 0x0000080012120812 */ /* 0x000fe400078efcff */
[----:B------:R-:W-:Y:S01]  /*2e2e0*/  ISETP.GE.AND P0, PT, R72, UR31, PT ;  /* 0x0000001f48007c0c */ /* 0x000fe2000bf06270 */
[----:B------:R-:W-:Y:S01]  /*2e2f0*/  ULDC.64 UR30, c[0x0][0x228] ;  /* 0x00008a00001e7ab9 */ /* 0x000fe20000000a00 */
[----:B------:R-:W-:Y:S01]  /*2e300*/  LOP3.LUT R18, R18, 0xfffffbff, RZ, 0xc0, !PT ;  /* 0xfffffbff12127812 */ /* 0x000fe200078ec0ff */
[----:B-1----:R-:W-:Y:S01]  /*2e310*/  VIADD R24, R24, UR16 ;  /* 0x0000001018187c36 */ /* 0x002fe20008000000 */
[----:B------:R-:W-:Y:S01]  /*2e320*/  ISETP.LT.AND P1, PT, R8, UR5, !P0 ;  /* 0x0000000508007c0c */ /* 0x000fe2000c721270 */
[----:B------:R-:W4:Y:S01]  /*2e330*/  LDL.LU R72, [R1+0x180c] ;  /* 0x00180c0001487983 */ /* 0x000f220000300800 */
[----:B------:R-:W-:Y:S01]  /*2e340*/  ISETP.LT.AND P0, PT, R7, UR20, !P0 ;  /* 0x0000001407007c0c */ /* 0x000fe2000c701270 */
[----:B------:R-:W-:Y:S01]  /*2e350*/  ULDC UR16, c[0x0][0x248] ;  /* 0x0000920000107ab9 */ /* 0x000fe20000000800 */
[----:B------:R-:W-:Y:S01]  /*2e360*/  ULDC UR20, c[0x0][0x248] ;  /* 0x0000920000147ab9 */ /* 0x000fe20000000800 */
        /* <DEDUP_REMOVED lines=25> */
[----:B------:R-:W-:Y:S01]  /*2e500*/  ULDC UR18, c[0x0][0x248] ;  /* 0x0000920000127ab9 */ /* 0x000fe20000000800 */
[----:B------:R-:W-:Y:S01]  /*2e510*/  VIADD R38, R6, 0xbd ;  /* 0x000000bd06267836 */ /* 0x000fe20000000000 */
[----:B------:R-:W-:-:S06]  /*2e520*/  ULDC UR4, c[0x0][0x228] ;  /* 0x00008a0000047ab9 */ /* 0x000fcc0000000800 */
[----:B------:R-:W-:-:S04]  /*2e530*/  @P1 LOP3.LUT R18, R18, 0x40, RZ, 0xfc, !PT ;  /* 0x0000004012121812 */ /* 0x000fc800078efcff */
[----:B------:R-:W-:-:S04]  /*2e540*/  LOP3.LUT R18, R18, 0xffffffdf, RZ, 0xc0, !PT ;  /* 0xffffffdf12127812 */ /* 0x000fc800078ec0ff */
[----:B------:R-:W-:Y:S02]  /*2e550*/  @P0 LOP3.LUT R18, R18, 0x20, RZ, 0xfc, !PT ;  /* 0x0000002012120812 */ /* 0x000fe400078efcff */
[----:B------:R-:W-:Y:S01]  /*2e560*/  ISETP.GE.AND P0, PT, R69, UR17, PT ;  /* 0x0000001145007c0c */ /* 0x000fe2000bf06270 */
[----:B------:R1:W-:Y:S01]  /*2e570*/  STL [R1+0x14fc], R24 ;  /* 0x0014fc1801007387 */ /* 0x0003e20000100800 */
[----:B------:R-:W-:Y:S01]  /*2e580*/  LOP3.LUT R18, R18, 0xffffffef, RZ, 0xc0, !PT ;  /* 0xffffffef12127812 */ /* 0x000fe200078ec0ff */
[----:B------:R-:W-:Y:S01]  /*2e590*/  ULDC UR17, c[0x0][0x248] ;  /* 0x0000920000117ab9 */ /* 0x000fe20000000800 */
[----:B------:R-:W-:Y:S01]  /*2e5a0*/  ISETP.LT.AND P1, PT, R8, UR56, !P0 ;  /* 0x0000003808007c0c */ /* 0x000fe2000c721270 */
[----:B------:R-:W4:Y:S01]  /*2e5b0*/  LDL.LU R70, [R1+0x1804] ;  /* 0x0018040001467983 */ /* 0x000f220000300800 */
[----:B------:R-:W-:Y:S01]  /*2e5c0*/  ISETP.LT.AND P0, PT, R7, UR26, !P0 ;  /* 0x0000001a07007c0c */ /* 0x000fe2000c701270 */
[----:B------:R-:W-:-:S10]  /*2e5d0*/  ULDC UR56, c[0x0][0x228] ;  /* 0x00008a0000387ab9 */ /* 0x000fd40000000800 */
        /* <DEDUP_REMOVED lines=24> */
[----:B------:R-:W-:-:S08]  /*2e760*/  ULDC UR59, c[0x0][0x228] ;  /* 0x00008a00003b7ab9 */ /* 0x000fd00000000800 */
[----:B------:R-:W-:Y:S02]  /*2e770*/  @P0 LOP3.LUT R17, R17, 0x80000000, RZ, 0xfc, !PT ;  /* 0x8000000011110812 */ /* 0x000fe400078efcff */
[----:B------:R-:W-:Y:S01]  /*2e780*/  ISETP.GE.AND P0, PT, R66, UR15, PT ;  /* 0x0000000f42007c0c */ /* 0x000fe2000bf06270 */
[----:B-1----:R-:W-:Y:S01]  /*2e790*/  VIADD R24, R24, UR16 ;  /* 0x0000001018187c36 */ /* 0x002fe20008000000 */
[----:B------:R-:W-:Y:S01]  /*2e7a0*/  @P1 LOP3.LUT R18, R18, 0x1, RZ, 0xfc, !PT ;  /* 0x0000000112121812 */ /* 0x000fe200078efcff */
[----:B------:R-:W-:Y:S01]  /*2e7b0*/  VIADD R35, R6, 0xba ;  /* 0x000000ba06237836 */ /* 0x000fe20000000000 */
[----:B------:R-:W-:Y:S01]  /*2e7c0*/  ISETP.LT.AND P1, PT, R8, UR60, !P0 ;  /* 0x0000003c08007c0c */ /* 0x000fe2000c721270 */
[C---:B------:R-:W-:Y:S01]  /*2e7d0*/  VIADD R34, R6.reuse, 0xb9 ;  /* 0x000000b906227836 */ /* 0x040fe20000000000 */
[----:B------:R-:W-:Y:S02]  /*2e7e0*/  ISETP.LT.AND P0, PT, R7, UR24, !P0 ;  /* 0x0000001807007c0c */ /* 0x000fe4000c701270 */
[----:B------:R-:W-:Y:S01]  /*2e7f0*/  LOP3.LUT R17, R17, 0xbfffffff, RZ, 0xc0, !PT ;  /* 0xbfffffff11117812 */ /* 0x000fe200078ec0ff */
[----:B------:R1:W-:Y:S01]  /*2e800*/  STL [R1+0x1504], R24 ;  /* 0x0015041801007387 */ /* 0x0003e20000100800 */
[----:B------:R-:W-:Y:S01]  /*2e810*/  ULDC UR24, c[0x0][0x248] ;  /* 0x0000920000187ab9 */ /* 0x000fe20000000800 */
[C---:B------:R-:W-:Y:S01]  /*2e820*/  VIADD R33, R6.reuse, 0xb8 ;  /* 0x000000b806217836 */ /* 0x040fe20000000000 */
[----:B------:R-:W-:Y:S01]  /*2e830*/  ULDC UR16, c[0x0][0x228] ;  /* 0x00008a0000107ab9 */ /* 0x000fe20000000800 */
[----:B------:R-:W4:Y:S01]  /*2e840*/  LDL.LU R68, [R1+0x17fc] ;  /* 0x0017fc0001447983 */ /* 0x000f220000300800 */
[C---:B------:R-:W-:Y:S01]  /*2e850*/  VIADD R32, R6.reuse, 0xb7 ;  /* 0x000000b706207836 */ /* 0x040fe20000000000 */
[----:B------:R-:W-:Y:S01]  /*2e860*/  ULDC UR15, c[0x0][0x228] ;  /* 0x00008a00000f7ab9 */ /* 0x000fe20000000800 */
[C---:B------:R-:W-:Y:S01]  /*2e870*/  VIADD R31, R6.reuse, 0xb6 ;  /* 0x000000b6061f7836 */ /* 0x040fe20000000000 */
[----:B------:R-:W-:Y:S01]  /*2e880*/  @P1 LOP3.LUT R17, R17, 0x40000000, RZ, 0xfc, !PT ;  /* 0x4000000011111812 */ /* 0x000fe200078efcff */
[----:B------:R-:W-:Y:S01]  /*2e890*/  VIADD R30, R6, 0xb5 ;  /* 0x000000b5061e7836 */ /* 0x000fe20000000000 */
[----:B------:R-:W-:-:S02]  /*2e8a0*/  ULDC UR60, c[0x0][0x228] ;  /* 0x00008a00003c7ab9 */ /* 0x000fc40000000800 */
[----:B------:R-:W-:-:S04]  /*2e8b0*/  LOP3.LUT R17, R17, 0xdfffffff, RZ, 0xc0, !PT ;  /* 0xdfffffff11117812 */ /* 0x000fc800078ec0ff */
[----:B------:R-:W-:Y:S02]  /*2e8c0*/  @P0 LOP3.LUT R17, R17, 0x20000000, RZ, 0xfc, !PT ;  /* 0x2000000011110812 */ /* 0x000fe400078efcff */
[----:B------:R-:W-:Y:S01]  /*2e8d0*/  ISETP.GE.AND P0, PT, R65, UR21, PT ;  /* 0x0000001541007c0c */ /* 0x000fe2000bf06270 */
[----:B-1----:R-:W-:Y:S01]  /*2e8e0*/  VIADD R24, R24, UR17 ;  /* 0x0000001118187c36 */ /* 0x002fe20008000000 */
[----:B------:R-:W-:Y:S01]  /*2e8f0*/  LOP3.LUT R17, R17, 0xefffffff, RZ, 0xc0, !PT ;  /* 0xefffffff11117812 */ /* 0x000fe200078ec0ff */
[----:B------:R-:W-:Y:S01]  /*2e900*/  ULDC UR21, c[0x0][0x248] ;  /* 0x0000920000157ab9 */ /* 0x000fe20000000800 */
[----:B------:R-:W-:Y:S01]  /*2e910*/  ISETP.LT.AND P1, PT, R8, UR43, !P0 ;  /* 0x0000002b08007c0c */ /* 0x000fe2000c721270 */
[----:B------:R-:W-:Y:S01]  /*2e920*/  ULDC UR43, c[0x0][0x228] ;  /* 0x00008a00002b7ab9 */ /* 0x000fe20000000800 */
[----:B------:R-:W-:Y:S01]  /*2e930*/  ISETP.LT.AND P0, PT, R7, UR32, !P0 ;  /* 0x0000002007007c0c */ /* 0x000fe2000c701270 */
[----:B------:R-:W-:Y:S01]  /*2e940*/  VIADD R29, R6, 0xb4 ;  /* 0x000000b4061d7836 */ /* 0x000fe20000000000 */
[----:B------:R-:W-:-:S09]  /*2e950*/  ULDC UR17, c[0x0][0x228] ;  /* 0x00008a0000117ab9 */ /* 0x000fd20000000800 */
[----:B------:R-:W-:-:S04]  /*2e960*/  @P1 LOP3.LUT R17, R17, 0x10000000, RZ, 0xfc, !PT ;  /* 0x1000000011111812 */ /* 0x000fc800078efcff */
[----:B------:R-:W-:-:S04]  /*2e970*/  LOP3.LUT R17, R17, 0xf7ffffff, RZ, 0xc0, !PT ;  /* 0xf7ffffff11117812 */ /* 0x000fc800078ec0ff */
[----:B------:R-:W-:Y:S02]  /*2e980*/  @P0 LOP3.LUT R17, R17, 0x8000000, RZ, 0xfc, !PT ;  /* 0x0800000011110812 */ /* 0x000fe400078efcff */
[----:B------:R-:W-:-:S04]  /*2e990*/  ISETP.GE.AND P0, PT, R64, UR23, PT ;  /* 0x0000001740007c0c */ /* 0x000fc8000bf06270 */
[----:B------:R-:W-:Y:S01]  /*2e9a0*/  ISETP.LT.AND P1, PT, R8, UR43, !P0 ;  /* 0x0000002b08007c0c */ /* 0x000fe2000c721270 */
[----:B------:R1:W-:Y:S01]  /*2e9b0*/  STL [R1+0x1508], R24 ;  /* 0x0015081801007387 */ /* 0x0003e20000100800 */
[----:B------:R-:W-:Y:S01]  /*2e9c0*/  ISETP.LT.AND P0, PT, R7, UR34, !P0 ;  /* 0x0000002207007c0c */ /* 0x000fe2000c701270 */
[----:B------:R-:W-:Y:S01]  /*2e9d0*/  ULDC UR43, c[0x0][0x228] ;  /* 0x00008a00002b7ab9 */ /* 0x000fe20000000800 */
[----:B------:R-:W-:Y:S01]  /*2e9e0*/  LOP3.LUT R17, R17, 0xfbffffff, RZ, 0xc0, !PT ;  /* 0xfbffffff11117812 */ /* 0x000fe200078ec0ff */
[----:B------:R-:W3:Y:S01]  /*2e9f0*/  LDL.LU R67, [R1+0x17f8] ;  /* 0x0017f80001437983 */ /* 0x000ee20000300800 */
[----:B-1----:R-:W-:Y:S01]  /*2ea00*/  VIADD R24, R24, UR18 ;  /* 0x0000001218187c36 */ /* 0x002fe20008000000 */
[----:B------:R-:W-:-:S06]  /*2ea10*/  ULDC UR18, c[0x0][0x228] ;  /* 0x00008a0000127ab9 */ /* 0x000fcc0000000800 */
[----:B------:R-:W-:Y:S01]  /*2ea20*/  @P1 LOP3.LUT R17, R17, 0x4000000, RZ, 0xfc, !PT ;  /* 0x0400000011111812 */ /* 0x000fe200078efcff */
[----:B------:R1:W-:Y:S03]  /*2ea30*/  STL [R1+0x150c], R24 ;  /* 0x00150c1801007387 */ /* 0x0003e60000100800 */
[----:B------:R-:W-:Y:S01]  /*2ea40*/  LOP3.LUT R17, R17, 0xfdffffff, RZ, 0xc0, !PT ;  /* 0xfdffffff11117812 */ /* 0x000fe200078ec0ff */
[----:B------:R-:W4:Y:S01]  /*2ea50*/  LDL.LU R66, [R1+0x17f4] ;  /* 0x0017f40001427983 */ /* 0x000f220000300800 */
[----:B-1----:R-:W-:Y:S01]  /*2ea60*/  VIADD R24, R24, UR20 ;  /* 0x0000001418187c36 */ /* 0x002fe20008000000 */
[----:B------:R-:W-:Y:S01]  /*2ea70*/  ULDC UR20, c[0x0][0x248] ;  /* 0x0000920000147ab9 */ /* 0x000fe20000000800 */
[----:B------:R-:W-:-:S03]  /*2ea80*/  @P0 LOP3.LUT R17, R17, 0x2000000, RZ, 0xfc, !PT ;  /* 0x0200000011110812 */ /* 0x000fc600078efcff */
[----:B------:R1:W-:Y:S01]  /*2ea90*/  STL [R1+0x1510], R24 ;  /* 0x0015101801007387 */ /* 0x0003e20000100800 */
[----:B------:R-:W-:Y:S01]  /*2eaa0*/  ISETP.GE.AND P0, PT, R63, UR19, PT ;  /* 0x000000133f007c0c */ /* 0x000fe2000bf06270 */
[----:B------:R-:W-:Y:S01]  /*2eab0*/  VIADD R28, R6, 0xb3 ;  /* 0x000000b3061c7836 */ /* 0x000fe20000000000 */
[----:B------:R-:W-:Y:S01]  /*2eac0*/  LOP3.LUT R17, R17, 0xfeffffff, RZ, 0xc0, !PT ;  /* 0xfeffffff11117812 */ /* 0x000fe200078ec0ff */
[----:B------:R-:W3:Y:S01]  /*2ead0*/  LDL.LU R65, [R1+0x17f0] ;  /* 0x0017f00001417983 */ /* 0x000ee20000300800 */
[----:B-1----:R-:W-:Y:S01]  /*2eae0*/  VIADD R24, R24, UR20 ;  /* 0x0000001418187c36 */ /* 0x002fe20008000000 */
[----:B------:R-:W-:Y:S01]  /*2eaf0*/  ISETP.LT.AND P1, PT, R8, UR43, !P0 ;  /* 0x0000002b08007c0c */ /* 0x000fe2000c721270 */
[----:B------:R-:W-:Y:S01]  /*2eb00*/  ULDC UR43, c[0x0][0x228] ;  /* 0x00008a00002b7ab9 */ /* 0x000fe20000000800 */
[C---:B------:R-:W-:Y:S01]  /*2eb10*/  VIADD R27, R6.reuse, 0xb2 ;  /* 0x000000b2061b7836 */ /* 0x040fe20000000000 */
[----:B------:R-:W-:Y:S01]  /*2eb20*/  ULDC UR20, c[0x0][0x228] ;  /* 0x00008a0000147ab9 */ /* 0x000fe20000000800 */
[----:B------:R1:W-:Y:S01]  /*2eb30*/  STL [R1+0x1514], R24 ;  /* 0x0015141801007387 */ /* 0x0003e20000100800 */
[----:B------:R-:W-:Y:S01]  /*2eb40*/  VIADD R26, R6, 0xb1 ;  /* 0x000000b1061a7836 */ /* 0x000fe20000000000 */
[----:B------:R-:W-:-:S02]  /*2eb50*/  ULDC UR19, c[0x0][0x228] ;  /* 0x00008a0000137ab9 */ /* 0x000fc40000000800 */
[----:B------:R-:W4:Y:S01]  /*2eb60*/  LDL.LU R64, [R1+0x17ec] ;  /* 0x0017ec0001407983 */ /* 0x000f220000300800 */
[----:B-1----:R-:W-:-:S04]  /*2eb70*/  VIADD R24, R24, UR21 ;  /* 0x0000001518187c36 */ /* 0x002fc80008000000 */
[----:B------:R-:W-:Y:S01]  /*2eb80*/  @P1 LOP3.LUT R17, R17, 0x1000000, RZ, 0xfc, !PT ;  /* 0x0100000011111812 */ /* 0x000fe200078efcff */
[----:B------:R-:W-:Y:S01]  /*2eb90*/  VIADD R25, R6, 0xb0 ;  /* 0x000000b006197836 */ /* 0x000fe20000000000 */
[----:B------:R-:W-:Y:S01]  /*2eba0*/  ULDC UR21, c[0x0][0x228] ;  /* 0x00008a0000157ab9 */ /* 0x000fe20000000800 */
[----:B------:R1:W-:Y:S01]  /*2ebb0*/  STL [R1+0x151c], R24 ;  /* 0x00151c1801007387 */ /* 0x0003e20000100800 */
[----:B------:R-:W-:-:S03]  /*2ebc0*/  LOP3.LUT R17, R17, 0xff7fffff, RZ, 0xc0, !PT ;  /* 0xff7fffff11117812 */ /* 0x000fc600078ec0ff */
[----:B------:R-:W3:Y:S01]  /*2ebd0*/  LDL.LU R63, [R1+0x17e8] ;  /* 0x0017e800013f7983 */ /* 0x000ee20000300800 */
[----:B-1----:R-:W-:Y:S01]  /*2ebe0*/  VIADD R24, R24, UR22 ;  /* 0x0000001618187c36 */ /* 0x002fe20008000000 */
[----:B------:R-:W-:Y:S02]  /*2ebf0*/  ULDC.64 UR22, c[0x0][0x228] ;  /* 0x00008a0000167ab9 */ /* 0x000fe40000000a00 */
[----:B------:R-:W-:Y:S01]  /*2ec00*/  ISETP.LT.AND P0, PT, R7, UR22, !P0 ;  /* 0x0000001607007c0c */ /* 0x000fe2000c701270 */
[----:B------:R-:W-:-:S12]  /*2ec10*/  ULDC UR22, c[0x0][0x248] ;  /* 0x0000920000167ab9 */ /* 0x000fd80000000800 */
[----:B------:R-:W-:Y:S02]  /*2ec20*/  @P0 LOP3.LUT R17, R17, 0x800000, RZ, 0xfc, !PT ;  /* 0x0080000011110812 */ /* 0x000fe400078efcff */
[----:B------:R-:W-:Y:S01]  /*2ec30*/  ISETP.GE.AND P0, PT, R62, UR27, PT ;  /* 0x0000001b3e007c0c */ /* 0x000fe2000bf06270 */
[----:B------:R-:W-:-:S03]  /*2ec40*/  ULDC.64 UR26, c[0x0][0x228] ;  /* 0x00008a00001a7ab9 */ /* 0x000fc60000000a00 */
[----:B------:R-:W-:Y:S01]  /*2ec50*/  ISETP.LT.AND P1, PT, R8, UR43, !P0 ;  /* 0x0000002b08007c0c */ /* 0x000fe2000c721270 */
[----:B------:R-:W-:Y:S01]  /*2ec60*/  ULDC UR43, c[0x0][0x228] ;  /* 0x00008a00002b7ab9 */ /* 0x000fe20000000800 */
        /* <DEDUP_REMOVED lines=8> */
[----:B------:R-:W-:Y:S01]  /*2ecf0*/  ULDC UR43, c[0x0][0x228] ;  /* 0x00008a00002b7ab9 */ /* 0x000fe20000000800 */
[----:B------:R-:W-:Y:S01]  /*2ed00*/  ISETP.LT.AND P0, PT, R7, UR26, !P0 ;  /* 0x0000001a07007c0c */ /* 0x000fe2000c701270 */
[----:B------:R1:W-:Y:S01]  /*2ed10*/  STL [R1+0x1520], R24 ;  /* 0x0015201801007387 */ /* 0x0003e20000100800 */
[----:B------:R-:W-:Y:S01]  /*2ed20*/  LOP3.LUT R17, R17, 0xffefffff, RZ, 0xc0, !PT ;  /* 0xffefffff11117812 */ /* 0x000fe200078ec0ff */
[----:B------:R-:W-:Y:S02]  /*2ed30*/  ULDC UR26, c[0x0][0x248] ;  /* 0x00009200001a7ab9 */ /* 0x000fe40000000800 */
[----:B------:R-:W4:Y:S06]  /*2ed40*/  LDL.LU R62, [R1+0x17e4] ;  /* 0x0017e400013e7983 */ /* 0x000f2c0000300800 */
[----:B------:R-:W-:-:S04]  /*2ed50*/  @P1 LOP3.LUT R17, R17, 0x100000, RZ, 0xfc, !PT ;  /* 0x0010000011111812 */ /* 0x000fc800078efcff */
[----:B------:R-:W-:-:S04]  /*2ed60*/  LOP3.LUT R17, R17, 0xfff7ffff, RZ, 0xc0, !PT ;  /* 0xfff7ffff11117812 */ /* 0x000fc800078ec0ff */
[----:B------:R-:W-:Y:S02]  /*2ed70*/  @P0 LOP3.LUT R17, R17, 0x80000, RZ, 0xfc, !PT ;  /* 0x0008000011110812 */ /* 0x000fe400078efcff */
[----:B------:R-:W-:-:S04]  /*2ed80*/  ISETP.GE.AND P0, PT, R60, UR29, PT ;  /* 0x0000001d3c007c0c */ /* 0x000fc8000bf06270 */
[----:B------:R-:W-:Y:S01]  /*2ed90*/  ISETP.LT.AND P1, PT, R8, UR43, !P0 ;  /* 0x0000002b08007c0c */ /* 0x000fe2000c721270 */
[----:B-1----:R-:W-:Y:S01]  /*2eda0*/  VIADD R24, R24, UR22 ;  /* 0x0000001618187c36 */ /* 0x002fe20008000000 */
[----:B------:R-:W-:Y:S01]  /*2edb0*/  ISETP.LT.AND P0, PT, R7, UR30, !P0 ;  /* 0x0000001e07007c0c */ /* 0x000fe2000c701270 */
[----:B------:R-:W-:Y:S01]  /*2edc0*/  ULDC UR43, c[0x0][0x228] ;  /* 0x00008a00002b7ab9 */ /* 0x000fe20000000800 */
[----:B------:R-:W-:Y:S01]  /*2edd0*/  LOP3.LUT R17, R17, 0xfffbffff, RZ, 0xc0, !PT ;  /* 0xfffbffff11117812 */ /* 0x000fe200078ec0ff */
[----:B------:R-:W-:Y:S01]  /*2ede0*/  VIADD R252, R6, 0xaf ;  /* 0x000000af06fc7836 */ /* 0x000fe20000000000 */
[----:B------:R1:W-:Y:S01]  /*2edf0*/  STL [R1+0x152c], R24 ;  /* 0x00152c1801007387 */ /* 0x0003e20000100800 */
[----:B------:R-:W-:-:S03]  /*2ee00*/  ULDC UR22, c[0x0][0x228] ;  /* 0x00008a0000167ab9 */ /* 0x000fc60000000800 */
[----:B------:R-:W3:Y:S03]  /*2ee10*/  LDL.LU R61, [R1+0x17e0] ;  /* 0x0017e000013d7983 */ /* 0x000ee60000300800 */
        /* <DEDUP_REMOVED lines=8> */
[----:B------:R-:W-:Y:S01]  /*2eea0*/  ULDC UR25, c[0x0][0x228] ;  /* 0x00008a0000197ab9 */ /* 0x000fe20000000800 */
[----:B------:R-:W-:Y:S01]  /*2eeb0*/  ISETP.LT.AND P1, PT, R8, UR43, !P0 ;  /* 0x0000002b08007c0c */ /* 0x000fe2000c721270 */
[----:B------:R-:W4:Y:S01]  /*2eec0*/  LDL.LU R60, [R1+0x17dc] ;  /* 0x0017dc00013c7983 */ /* 0x000f220000300800 */
[----:B------:R-:W-:Y:S01]  /*2eed0*/  ULDC UR43, c[0x0][0x228] ;  /* 0x00008a00002b7ab9 */ /* 0x000fe20000000800 */
[----:B-1----:R-:W-:Y:S01]  /*2eee0*/  VIADD R24, R24, UR26 ;  /* 0x0000001a18187c36 */ /* 0x002fe20008000000 */
[----:B------:R-:W-:-:S04]  /*2eef0*/  ULDC UR26, c[0x0][0x228] ;  /* 0x00008a00001a7ab9 */ /* 0x000fc80000000800 */
[----:B------:R1:W-:Y:S05]  /*2ef00*/  STL [R1+0x1538], R24 ;  /* 0x0015381801007387 */ /* 0x0003ea0000100800 */
[----:B------:R-:W-:Y:S01]  /*2ef10*/  @P1 LOP3.LUT R17, R17, 0x10000, RZ, 0xfc, !PT ;  /* 0x0001000011111812 */ /* 0x000fe200078efcff */
[----:B------:R-:W3:Y:S01]  /*2ef20*/  LDL.LU R59, [R1+0x17d8] ;  /* 0x0017d800013b7983 */ /* 0x000ee20000300800 */
        /* <DEDUP_REMOVED lines=29> */
[----:B------:R-:W-:Y:S01]  /*2f100*/  ULDC UR43, c[0x0][0x228] ;  /* 0x00008a00002b7ab9 */ /* 0x000fe20000000800 */
[----:B------:R-:W-:Y:S01]  /*2f110*/  ISETP.LT.AND P0, PT, R7, UR34, !P0 ;  /* 0x0000002207007c0c */ /* 0x000fe2000c701270 */
[----:B------:R-:W4:Y:S10]  /*2f120*/  LDL.LU R58, [R1+0x17d4] ;  /* 0x0017d400013a7983 */ /* 0x000f340000300800 */
        /* <DEDUP_REMOVED lines=19> */
[----:B------:R-:W-:-:S10]  /*2f260*/  ULDC UR27, c[0x0][0x248] ;  /* 0x00009200001b7ab9 */ /* 0x000fd40000000800 */
        /* <DEDUP_REMOVED lines=8> */
[----:B------:R-:W-:Y:S01]  /*2f2f0*/  ULDC UR56, c[0x0][0x228] ;  /* 0x00008a0000387ab9 */ /* 0x000fe20000000800 */
[----:B------:R-:W-:Y:S01]  /*2f300*/  ISETP.LT.AND P0, PT, R7, UR42, !P0 ;  /* 0x0000002a07007c0c */ /* 0x000fe2000c701270 */
[----:B------:R-:W3:Y:S10]  /*2f310*/  LDL.LU R57, [R1+0x17d0] ;  /* 0x0017d00001397983 */ /* 0x000ef40000300800 */
        /* <DEDUP_REMOVED lines=9> */
[----:B------:R-:W-:Y:S01]  /*2f3b0*/  ULDC UR56, c[0x0][0x228] ;  /* 0x00008a0000387ab9 */ /* 0x000fe20000000800 */
[----:B------:R1:W-:Y:S04]  /*2f3c0*/  STL [R1+0x154c], R24 ;  /* 0x00154c1801007387 */ /* 0x0003e80000100800 */
[----:B------:R-:W4:Y:S03]  /*2f3d0*/  LDL.LU R56, [R1+0x17cc] ;  /* 0x0017cc0001387983 */ /* 0x000f260000300800 */
[----:B------:R-:W-:Y:S01]  /*2f3e0*/  @P1 LOP3.LUT R17, R17, 0x4, RZ, 0xfc, !PT ;  /* 0x0000000411111812 */ /* 0x000fe200078efcff */
[----:B-1----:R-:W-:-:S03]  /*2f3f0*/  VIADD R24, R24, UR28 ;  /* 0x0000001c18187c36 */ /* 0x002fc60008000000 */
[----:B------:R-:W-:Y:S01]  /*2f400*/  LOP3.LUT R17, R17, 0xfffffffd, RZ, 0xc0, !PT ;  /* 0xfffffffd11117812 */ /* 0x000fe200078ec0ff */
[----:B------:R-:W-:Y:S01]  /*2f410*/  ULDC UR28, c[0x0][0x248] ;  /* 0x00009200001c7ab9 */ /* 0x000fe20000000800 */
[----:B------:R1:W-:Y:S02]  /*2f420*/  STL [R1+0x1554], R24 ;  /* 0x0015541801007387 */ /* 0x0003e40000100800 */
[----:B------:R-:W-:Y:S02]  /*2f430*/  @P0 LOP3.LUT R17, R17, 0x2, RZ, 0xfc, !PT ;  /* 0x0000000211110812 */ /* 0x000fe400078efcff */
[----:B------:R-:W-:Y:S01]  /*2f440*/  ISETP.GE.AND P0, PT, R51, UR39, PT ;  /* 0x0000002733007c0c */ /* 0x000fe2000bf06270 */
[----:B------:R-:W3:Y:S01]  /*2f450*/  LDL.LU R55, [R1+0x17c8] ;  /* 0x0017c80001377983 */ /* 0x000ee20000300800 */
[----:B-1----:R-:W-:Y:S02]  /*2f460*/  VIADD R24, R24, UR23 ;  /* 0x0000001718187c36 */ /* 0x002fe40008000000 */
[----:B------:R-:W-:Y:S01]  /*2f470*/  ISETP.LT.AND P1, PT, R8, UR56, !P0 ;  /* 0x0000003808007c0c */ /* 0x000fe2000c721270 */
[----:B------:R-:W-:Y:S01]  /*2f480*/  ULDC UR56, c[0x0][0x228] ;  /* 0x00008a0000387ab9 */ /* 0x000fe20000000800 */
[----:B------:R-:W-:Y:S01]  /*2f490*/  LOP3.LUT R17, R17, 0xfffffffe, RZ, 0xc0, !PT ;  /* 0xfffffffe11117812 */ /* 0x000fe200078ec0ff */
[----:B------:R-:W-:Y:S01]  /*2f4a0*/  ULDC.64 UR38, c[0x0][0x228] ;  /* 0x00008a0000267ab9 */ /* 0x000fe20000000a00 */
[----:B------:R1:W-:Y:S01]  /*2f4b0*/  STL [R1+0x155c], R24 ;  /* 0x00155c1801007387 */ /* 0x0003e20000100800 */
[----:B------:R-:W-:-:S03]  /*2f4c0*/  ULDC UR23, c[0x0][0x228] ;  /* 0x00008a0000177ab9 */ /* 0x000fc60000000800 */
[----:B------:R-:W4:Y:S01]  /*2f4d0*/  LDL.LU R54, [R1+0x17c4] ;  /* 0x0017c40001367983 */ /* 0x000f220000300800 */
[----:B-1----:R-:W-:Y:S01]  /*2f4e0*/  VIADD R24, R24, UR28 ;  /* 0x0000001c18187c36 */ /* 0x002fe20008000000 */
[----:B------:R-:W-:Y:S02]  /*2f4f0*/  ULDC.64 UR28, c[0x0][0x228] ;  /* 0x00008a00001c7ab9 */ /* 0x000fe40000000a00 */
[----:B------:R-:W-:Y:S02]  /*2f500*/  ISETP.LT.AND P0, PT, R7, UR28, !P0 ;  /* 0x0000001c07007c0c */ /* 0x000fe4000c701270 */
[----:B------:R-:W-:-:S11]  /*2f510*/  @P1 LOP3.LUT R17, R17, 0x1, RZ, 0xfc, !PT ;  /* 0x0000000111111812 */ /* 0x000fd600078efcff */
        /* <DEDUP_REMOVED lines=163> */
[----:B------:R-:W4:Y:S10]  /*2ff50*/  LDL.LU R48, [R1+0x17ac] ;  /* 0x0017ac0001307983 */ /* 0x000f340000300800 */
[----:B------:R-:W-:-:S02]  /*2ff60*/  @P0 LOP3.LUT R15, R15, 0x80000000, RZ, 0xfc, !PT ;  /* 0x800000000f0f0812 */ /* 0x000fc400078efcff */
[----:B------:R-:W-:Y:S01]  /*2ff70*/  ISETP.GE.AND P0, PT, R34, UR33, PT ;  /* 0x0000002122007c0c */ /* 0x000fe2000bf06270 */
[----:B------:R-:W-:Y:S01]  /*2ff80*/  ULDC.64 UR32, c[0x0][0x228] ;  /* 0x00008a0000207ab9 */ /* 0x000fe20000000a00 */
[----:B------:R-:W-:Y:S02]  /*2ff90*/  @P1 LOP3.LUT R16, R16, 0x1, RZ, 0xfc, !PT ;  /* 0x0000000110101812 */ /* 0x000fe400078efcff */
[----:B------:R-:W-:Y:S01]  /*2ffa0*/  ISETP.LT.AND P1, PT, R8, UR47, !P0 ;  /* 0x0000002f08007c0c */ /* 0x000fe2000c721270 */
[----:B-1----:R-:W-:Y:S01]  /*2ffb0*/  VIADD R24, R24, UR27 ;  /* 0x0000001b18187c36 */ /* 0x002fe20008000000 */
[----:B------:R-:W-:Y:S01]  /*2ffc0*/  ISETP.LT.AND P0, PT, R7, UR38, !P0 ;  /* 0x0000002607007c0c */ /* 0x000fe2000c701270 */
[----:B------:R-:W-:Y:S01]  /*2ffd0*/  ULDC UR27, c[0x0][0x248] ;  /* 0x00009200001b7ab9 */ /* 0x000fe20000000800 */
[----:B------:R-:W-:Y:S01]  /*2ffe0*/  LOP3.LUT R15, R15, 0xbfffffff, RZ, 0xc0, !PT ;  /* 0xbfffffff0f0f7812 */ /* 0x000fe200078ec0ff */
[----:B------:R-:W-:Y:S01]  /*2fff0*/  ULDC UR38, c[0x0][0x228] ;  /* 0x00008a0000267ab9 */ /* 0x000fe20000000800 */
        /* <DEDUP_REMOVED lines=22> */
[----:B------:R1:W-:Y:S01]  /*30160*/  STL [R1+0x1590], R24 ;  /* 0x0015901801007387 */ /* 0x0003e20000100800 */
[----:B------:R-:W-:-:S03]  /*30170*/  ULDC UR45, c[0x0][0x228] ;  /* 0x00008a00002d7ab9 */ /* 0x000fc60000000800 */
[----:B------:R-:W4:Y:S06]  /*30180*/  LDL.LU R46, [R1+0x17a4] ;  /* 0x0017a400012e7983 */ /* 0x000f2c0000300800 */
        /* <DEDUP_REMOVED lines=12> */
[----:B------:R-:W3:Y:S01]  /*30250*/  LDL.LU R45, [R1+0x17a0] ;  /* 0x0017a000012d7983 */ /* 0x000ee20000300800 */
[----:B-1----:R-:W-:-:S05]  /*30260*/  VIADD R24, R24, UR27 ;  /* 0x0000001b18187c36 */ /* 0x002fca0008000000 */
[----:B------:R-:W-:Y:S01]  /*30270*/  @P1 LOP3.LUT R15, R15, 0x1000000, RZ, 0xfc, !PT ;  /* 0x010000000f0f1812 */ /* 0x000fe200078efcff */
[----:B------:R-:W-:-:S03]  /*30280*/  ULDC UR27, c[0x0][0x248] ;  /* 0x00009200001b7ab9 */ /* 0x000fc60000000800 */
[----:B------:R-:W-:Y:S01]  /*30290*/  LOP3.LUT R15, R15, 0xff7fffff, RZ, 0xc0, !PT ;  /* 0xff7fffff0f0f7812 */ /* 0x000fe200078ec0ff */
[----:B------:R1:W-:Y:S03]  /*302a0*/  STL [R1+0x15a0], R24 ;  /* 0x0015a01801007387 */ /* 0x0003e60000100800 */
[----:B------:R-:W-:Y:S02]  /*302b0*/  @P0 LOP3.LUT R15, R15, 0x800000, RZ, 0xfc, !PT ;  /* 0x008000000f0f0812 */ /* 0x000fe400078efcff */
[----:B------:R-:W-:Y:S01]  /*302c0*/  ISETP.GE.AND P0, PT, R30, UR43, PT ;  /* 0x0000002b1e007c0c */ /* 0x000fe2000bf06270 */
[----:B------:R-:W-:Y:S01]  /*302d0*/  ULDC.64 UR42, c[0x0][0x228] ;  /* 0x00008a00002a7ab9 */ /* 0x000fe20000000a00 */
[----:B-1----:R-:W-:Y:S01]  /*302e0*/  VIADD R24, R24, UR27 ;  /* 0x0000001b18187c36 */ /* 0x002fe20008000000 */
[----:B------:R-:W-:Y:S01]  /*302f0*/  ULDC UR27, c[0x0][0x248] ;  /* 0x00009200001b7ab9 */ /* 0x000fe20000000800 */
[----:B------:R-:W-:Y:S01]  /*30300*/  ISETP.LT.AND P1, PT, R8, UR11, !P0 ;  /* 0x0000000b08007c0c */ /* 0x000fe2000c721270 */
[----:B------:R-:W-:-:S02]  /*30310*/  ULDC UR11, c[0x0][0x248] ;  /* 0x00009200000b7ab9 */ /* 0x000fc40000000800 */
[----:B------:R1:W-:Y:S04]  /*30320*/  STL [R1+0x15a8], R24 ;  /* 0x0015a81801007387 */ /* 0x0003e80000100800 */
[----:B------:R-:W4:Y:S01]  /*30330*/  LDL.LU R44, [R1+0x179c] ;  /* 0x00179c00012c7983 */ /* 0x000f220000300800 */
[----:B-1----:R-:W-:Y:S01]  /*30340*/  VIADD R24, R24, UR27 ;  /* 0x0000001b18187c36 */ /* 0x002fe20008000000 */
[----:B------:R-:W-:-:S04]  /*30350*/  ULDC UR27, c[0x0][0x248] ;  /* 0x00009200001b7ab9 */ /* 0x000fc80000000800 */
[----:B------:R1:W-:Y:S01]  /*30360*/  STL [R1+0x15ac], R24 ;  /* 0x0015ac1801007387 */ /* 0x0003e20000100800 */
[----:B------:R-:W-:Y:S02]  /*30370*/  ISETP.LT.AND P0, PT, R7, UR36, !P0 ;  /* 0x0000002407007c0c */ /* 0x000fe4000c701270 */
[----:B------:R-:W-:Y:S01]  /*30380*/  LOP3.LUT R15, R15, 0xffbfffff, RZ, 0xc0, !PT ;  /* 0xffbfffff0f0f7812 */ /* 0x000fe200078ec0ff */
[----:B------:R-:W3:Y:S01]  /*30390*/  LDL.LU R43, [R1+0x1798] ;  /* 0x00179800012b7983 */ /* 0x000ee20000300800 */
[----:B-1----:R-:W-:Y:S01]  /*303a0*/  VIADD R24, R24, UR27 ;  /* 0x0000001b18187c36 */ /* 0x002fe20008000000 */
[----:B------:R-:W-:Y:S01]  /*303b0*/  ULDC UR27, c[0x0][0x248] ;  /* 0x00009200001b7ab9 */ /* 0x000fe20000000800 */
[----:B------:R-:W-:-:S03]  /*303c0*/  @P1 LOP3.LUT R15, R15, 0x400000, RZ, 0xfc, !PT ;  /* 0x004000000f0f1812 */ /* 0x000fc600078efcff */
[----:B------:R1:W-:Y:S01]  /*303d0*/  STL [R1+0x15b4], R24 ;  /* 0x0015b41801007387 */ /* 0x0003e20000100800 */
[----:B------:R-:W-:-:S03]  /*303e0*/  LOP3.LUT R15, R15, 0xffdfffff, RZ, 0xc0, !PT ;  /* 0xffdfffff0f0f7812 */ /* 0x000fc600078ec0ff */
[----:B------:R-:W4:Y:S01]  /*303f0*/  LDL.LU R42, [R1+0x1794] ;  /* 0x00179400012a7983 */ /* 0x000f220000300800 */
[----:B-1----:R-:W-:Y:S01]  /*30400*/  VIADD R24, R24, UR27 ;  /* 0x0000001b18187c36 */ /* 0x002fe20008000000 */
[----:B------:R-:W-:-:S04]  /*30410*/  ULDC UR27, c[0x0][0x248] ;  /* 0x00009200001b7ab9 */ /* 0x000fc80000000800 */
[----:B------:R1:W-:Y:S01]  /*30420*/  STL [R1+0x15b8], R24 ;  /* 0x0015b81801007387 */ /* 0x0003e20000100800 */
[----:B------:R-:W-:Y:S02]  /*30430*/  @P0 LOP3.LUT R15, R15, 0x200000, RZ, 0xfc, !PT ;  /* 0x002000000f0f0812 */ /* 0x000fe400078efcff */
[----:B------:R-:W-:Y:S01]  /*30440*/  ISETP.GE.AND P0, PT, R29, UR31, PT ;  /* 0x0000001f1d007c0c */ /* 0x000fe2000bf06270 */
[----:B------:R-:W3:Y:S01]  /*30450*/  LDL.LU R41, [R1+0x1790] ;  /* 0x0017900001297983 */ /* 0x000ee20000300800 */
[----:B-1----:R-:W-:Y:S01]  /*30460*/  VIADD R24, R24, UR27 ;  /* 0x0000001b18187c36 */ /* 0x002fe20008000000 */
[----:B------:R-:W-:Y:S01]  /*30470*/  ULDC UR27, c[0x0][0x248] ;  /* 0x00009200001b7ab9 */ /* 0x000fe20000000800 */
[----:B------:R-:W-:Y:S01]  /*30480*/  LOP3.LUT R15, R15, 0xffefffff, RZ, 0xc0, !PT ;  /* 0xffefffff0f0f7812 */ /* 0x000fe200078ec0ff */
[----:B------:R-:W-:Y:S02]  /*30490*/  ULDC.64 UR30, c[0x0][0x228] ;  /* 0x00008a00001e7ab9 */ /* 0x000fe40000000a00 */
[----:B------:R1:W-:Y:S01]  /*304a0*/  STL [R1+0x15c4], R24 ;  /* 0x0015c41801007387 */ /* 0x0003e20000100800 */
[----:B------:R-:W-:Y:S01]  /*304b0*/  ISETP.LT.AND P1, PT, R8, UR9, !P0 ;  /* 0x0000000908007c0c */ /* 0x000fe2000c721270 */
[----:B------:R-:W-:-:S02]  /*304c0*/  ULDC UR9, c[0x0][0x248] ;  /* 0x0000920000097ab9 */ /* 0x000fc40000000800 */
[----:B------:R-:W4:Y:S01]  /*304d0*/  LDL.LU R40, [R1+0x178c] ;  /* 0x00178c0001287983 */ /* 0x000f220000300800 */
[----:B-1----:R-:W-:Y:S01]  /*304e0*/  VIADD R24, R24, UR27 ;  /* 0x0000001b18187c36 */ /* 0x002fe20008000000 */
[----:B------:R-:W-:-:S04]  /*304f0*/  ULDC UR27, c[0x0][0x248] ;  /* 0x00009200001b7ab9 */ /* 0x000fc80000000800 */
[----:B------:R1:W-:Y:S01]  /*30500*/  STL [R1+0x15c8], R24 ;  /* 0x0015c81801007387 */ /* 0x0003e20000100800 */
[----:B------:R-:W-:Y:S01]  /*30510*/  ISETP.LT.AND P0, PT, R7, UR42, !P0 ;  /* 0x0000002a07007c0c */ /* 0x000fe2000c701270 */
[----:B------:R-:W-:Y:S02]  /*30520*/  ULDC UR42, c[0x0][0x228] ;  /* 0x00008a00002a7ab9 */ /* 0x000fe40000000800 */
[----:B------:R-:W3:Y:S01]  /*30530*/  LDL.LU R39, [R1+0x1788] ;  /* 0x0017880001277983 */ /* 0x000ee20000300800 */
[----:B-1----:R-:W-:Y:S01]  /*30540*/  VIADD R24, R24, UR27 ;  /* 0x0000001b18187c36 */ /* 0x002fe20008000000 */
[----:B------:R-:W-:-:S04]  /*30550*/  ULDC UR27, c[0x0][0x248] ;  /* 0x00009200001b7ab9 */ /* 0x000fc80000000800 */
[----:B------:R1:W-:Y:S01]  /*30560*/  STL [R1+0x15d0], R24 ;  /* 0x0015d01801007387 */ /* 0x0003e20000100800 */
[----:B------:R-:W-:-:S03]  /*30570*/  @P1 LOP3.LUT R15, R15, 0x100000, RZ, 0xfc, !PT ;  /* 0x001000000f0f1812 */ /* 0x000fc600078efcff */
[----:B------:R-:W4:Y:S01]  /*30580*/  LDL.LU R38, [R1+0x1784] ;  /* 0x0017840001267983 */ /* 0x000f220000300800 */
[----:B-1----:R-:W-:Y:S01]  /*30590*/  VIADD R24, R24, UR27 ;  /* 0x0000001b18187c36 */ /* 0x002fe20008000000 */
[----:B------:R-:W-:Y:S01]  /*305a0*/  ULDC UR27, c[0x0][0x248] ;  /* 0x00009200001b7ab9 */ /* 0x000fe20000000800 */
[----:B------:R-:W-:-:S03]  /*305b0*/  LOP3.LUT R15, R15, 0xfff7ffff, RZ, 0xc0, !PT ;  /* 0xfff7ffff0f0f7812 */ /* 0x000fc600078ec0ff */
[----:B------:R1:W-:Y:S01]  /*305c0*/  STL [R1+0x15d4], R24 ;  /* 0x0015d41801007387 */ /* 0x0003e20000100800 */
[----:B------:R-:W-:-:S03]  /*305d0*/  @P0 LOP3.LUT R15, R15, 0x80000, RZ, 0xfc, !PT ;  /* 0x000800000f0f0812 */ /* 0x000fc600078efcff */
[----:B------:R-:W3:Y:S01]  /*305e0*/  LDL.LU R37, [R1+0x1780] ;  /* 0x0017800001257983 */ /* 0x000ee20000300800 */
[----:B-1----:R-:W-:Y:S01]  /*305f0*/  VIADD R24, R24, UR27 ;  /* 0x0000001b18187c36 */ /* 0x002fe20008000000 */
[----:B------:R-:W-:Y:S01]  /*30600*/  ULDC UR27, c[0x0][0x248] ;  /* 0x00009200001b7ab9 */ /* 0x000fe20000000800 */
[----:B------:R-:W-:Y:S01]  /*30610*/  ISETP.GE.AND P0, PT, R28, UR29, PT ;  /* 0x0000001d1c007c0c */ /* 0x000fe2000bf06270 */
[----:B------:R-:W-:Y:S02]  /*30620*/  ULDC.64 UR28, c[0x0][0x228] ;  /* 0x00008a00001c7ab9 */ /* 0x000fe40000000a00 */
[----:B------:R1:W-:Y:S01]  /*30630*/  STL [R1+0x15dc], R24 ;  /* 0x0015dc1801007387 */ /* 0x0003e20000100800 */
[----:B------:R-:W-:-:S03]  /*30640*/  ISETP.LT.AND P1, PT, R8, UR10, !P0 ;  /* 0x0000000a08007c0c */ /* 0x000fc6000c721270 */
[----:B------:R-:W4:Y:S01]  /*30650*/  LDL.LU R36, [R1+0x177c] ;  /* 0x00177c0001247983 */ /* 0x000f220000300800 */
[----:B-1----:R-:W-:Y:S01]  /*30660*/  VIADD R24, R24, UR27 ;  /* 0x0000001b18187c36 */ /* 0x002fe20008000000 */
[----:B------:R-:W-:-:S04]  /*30670*/  ULDC UR27, c[0x0][0x248] ;  /* 0x00009200001b7ab9 */ /* 0x000fc80000000800 */
[----:B------:R1:W-:Y:S01]  /*30680*/  STL [R1+0x15e4], R24 ;  /* 0x0015e41801007387 */ /* 0x0003e20000100800 */
[----:B------:R-:W-:-:S03]  /*30690*/  ISETP.LT.AND P0, PT, R7, UR30, !P0 ;  /* 0x0000001e07007c0c */ /* 0x000fc6000c701270 */
[----:B------:R-:W3:Y:S01]  /*306a0*/  LDL.LU R35, [R1+0x1778] ;  /* 0x0017780001237983 */ /* 0x000ee20000300800 */
[----:B-1----:R-:W-:Y:S01]  /*306b0*/  VIADD R24, R24, UR27 ;  /* 0x0000001b18187c36 */ /* 0x002fe20008000000 */
[----:B------:R-:W-:Y:S01]  /*306c0*/  ULDC UR27, c[0x0][0x248] ;  /* 0x00009200001b7ab9 */ /* 0x000fe20000000800 */
[----:B------:R-:W-:-:S03]  /*306d0*/  LOP3.LUT R15, R15, 0xfffbffff, RZ, 0xc0, !PT ;  /* 0xfffbffff0f0f7812 */ /* 0x000fc600078ec0ff */
[----:B------:R1:W-:Y:S01]  /*306e0*/  STL [R1+0x15ec], R24 ;  /* 0x0015ec1801007387 */ /* 0x0003e20000100800 */
[----:B------:R-:W-:-:S03]  /*306f0*/  @P1 LOP3.LUT R15, R15, 0x40000, RZ, 0xfc, !PT ;  /* 0x000400000f0f1812 */ /* 0x000fc600078efcff */
        /* <DEDUP_REMOVED lines=10> */
[----:B------:R-:W-:-:S03]  /*307a0*/  ISETP.GE.AND P0, PT, R27, UR39, PT ;  /* 0x000000271b007c0c */ /* 0x000fc6000bf06270 */
[----:B------:R-:W4:Y:S01]  /*307b0*/  LDL.LU R32, [R1+0x176c] ;  /* 0x00176c0001207983 */ /* 0x000f220000300800 */
[----:B-1----:R-:W-:-:S03]  /*307c0*/  VIADD R24, R24, UR27 ;  /* 0x0000001b18187c36 */ /* 0x002fc60008000000 */
[----:B------:R-:W3:Y:S01]  /*307d0*/  LDL.LU R31, [R1+0x1768] ;  /* 0x00176800011f7983 */ /* 0x000ee20000300800 */
[----:B------:R-:W-:Y:S01]  /*307e0*/  ULDC UR27, c[0x0][0x248] ;  /* 0x00009200001b7ab9 */ /* 0x000fe20000000800 */
[----:B------:R-:W-:Y:S02]  /*307f0*/  ISETP.LT.AND P1, PT, R8, UR13, !P0 ;  /* 0x0000000d08007c0c */ /* 0x000fe4000c721270 */
[----:B------:R1:W-:Y:S04]  /*30800*/  STL [R1+0x1600], R24 ;  /* 0x0016001801007387 */ /* 0x0003e80000100800 */
[----:B------:R-:W4:Y:S01]  /*30810*/  LDL.LU R30, [R1+0x1764] ;  /* 0x00176400011e7983 */ /* 0x000f220000300800 */
[----:B-1----:R-:W-:-:S05]  /*30820*/  VIADD R24, R24, UR27 ;  /* 0x0000001b18187c36 */ /* 0x002fca0008000000 */
[----:B------:R1:W-:Y:S01]  /*30830*/  STL [R1+0x1604], R24 ;  /* 0x0016041801007387 */ /* 0x0003e20000100800 */
[----:B------:R-:W-:-:S03]  /*30840*/  LOP3.LUT R15, R15, 0xfffeffff, RZ, 0xc0, !PT ;  /* 0xfffeffff0f0f7812 */ /* 0x000fc600078ec0ff */
[----:B------:R-:W3:Y:S01]  /*30850*/  LDL.LU R29, [R1+0x1760] ;  /* 0x00176000011d7983 */ /* 0x000ee20000300800 */
[----:B-1----:R-:W-:Y:S01]  /*30860*/  VIADD R24, R24, UR11 ;  /* 0x0000000b18187c36 */ /* 0x002fe20008000000 */
[----:B------:R-:W-:Y:S02]  /*30870*/  ULDC.64 UR10, c[0x0][0x228] ;  /* 0x00008a00000a7ab9 */ /* 0x000fe40000000a00 */
[----:B------:R-:W-:Y:S02]  /*30880*/  ISETP.LT.AND P0, PT, R7, UR10, !P0 ;  /* 0x0000000a07007c0c */ /* 0x000fe4000c701270 */
[----:B------:R-:W-:-:S04]  /*30890*/  @P1 LOP3.LUT R15, R15, 0x10000, RZ, 0xfc, !PT ;  /* 0x000100000f0f1812 */ /* 0x000fc800078efcff */
[----:B------:R-:W-:-:S07]  /*308a0*/  LOP3.LUT R15, R15, 0xffff7fff, RZ, 0xc0, !PT ;  /* 0xffff7fff0f0f7812 */ /* 0x000fce00078ec0ff */
        /* <DEDUP_REMOVED lines=38> */
[----:B------:R-:W-:Y:S01]  /*30b10*/  ULDC UR4, c[0x0][0x248] ;  /* 0x0000920000047ab9 */ /* 0x000fe20000000800 */
[----:B------:R-:W-:Y:S01]  /*30b20*/  ULDC UR12, c[0x0][0x228] ;  /* 0x00008a00000c7ab9 */ /* 0x000fe20000000800 */
[----:B-1----:R-:W-:Y:S01]  /*30b30*/  VIADD R24, R24, UR9 ;  /* 0x0000000918187c36 */ /* 0x002fe20008000000 */
[----:B------:R-:W-:-:S04]  /*30b40*/  ULDC UR9, c[0x0][0x248] ;  /* 0x0000920000097ab9 */ /* 0x000fc80000000800 */
[----:B------:R1:W-:Y:S03]  /*30b50*/  STL [R1+0x161c], R24 ;  /* 0x00161c1801007387 */ /* 0x0003e60000100800 */
[----:B------:R-:W-:Y:S01]  /*30b60*/  @P1 LOP3.LUT R15, R15, 0x100, RZ, 0xfc, !PT ;  /* 0x000001000f0f1812 */ /* 0x000fe200078efcff */
        /* <DEDUP_REMOVED lines=8> */
[----:B------:R-:W-:Y:S01]  /*30bf0*/  ISETP.GE.AND P0, PT, R250, UR43, PT ;  /* 0x0000002bfa007c0c */ /* 0x000fe2000bf06270 */
[----:B------:R-:W-:Y:S01]  /*30c00*/  ULDC UR9, c[0x0][0x248] ;  /* 0x0000920000097ab9 */ /* 0x000fe20000000800 */
[----:B------:R-:W-:Y:S01]  /*30c10*/  LOP3.LUT R15, R15, 0xffffffbf, RZ, 0xc0, !PT ;  /* 0xffffffbf0f0f7812 */ /* 0x000fe200078ec0ff */
[----:B------:R-:W-:Y:S01]  /*30c20*/  ULDC UR43, c[0x0][0x22c] ;  /* 0x00008b00002b7ab9 */ /* 0x000fe20000000800 */
[----:B------:R1:W-:Y:S01]  /*30c30*/  STL [R1+0x1624], R24 ;  /* 0x0016241801007387 */ /* 0x0003e20000100800 */
[----:B------:R-:W-:Y:S01]  /*30c40*/  ISETP.LT.AND P1, PT, R8, UR16, !P0 ;  /* 0x0000001008007c0c */ /* 0x000fe2000c721270 */
[----:B------:R-:W-:Y:S01]  /*30c50*/  ULDC UR16, c[0x0][0x248] ;  /* 0x0000920000107ab9 */ /* 0x000fe20000000800 */
[----:B-1----:R-:W-:Y:S01]  /*30c60*/  VIADD R24, R24, UR5 ;  /* 0x0000000518187c36 */ /* 0x002fe20008000000 */
[----:B------:R-:W-:-:S03]  /*30c70*/  ULDC UR5, c[0x0][0x248] ;  /* 0x0000920000057ab9 */ /* 0x000fc60000000800 */
[----:B------:R-:W-:Y:S01]  /*30c80*/  VIADD R252, R24, UR5 ;  /* 0x0000000518fc7c36 */ /* 0x000fe20008000000 */
[----:B------:R1:W-:Y:S04]  /*30c90*/  STL [R1+0x162c], R24 ;  /* 0x00162c1801007387 */ /* 0x0003e80000100800 */
[----:B-1----:R-:W4:Y:S04]  /*30ca0*/  LDL.LU R24, [R1+0x174c] ;  /* 0x00174c0001187983 */ /* 0x002f280000300800 */
[----:B------:R1:W-:Y:S01]  /*30cb0*/  STL [R1+0x1634], R252 ;  /* 0x001634fc01007387 */ /* 0x0003e20000100800 */
[----:B------:R-:W-:Y:S01]  /*30cc0*/  @P1 LOP3.LUT R15, R15, 0x40, RZ, 0xfc, !PT ;  /* 0x000000400f0f1812 */ /* 0x000fe200078efcff */
[----:B-1----:R-:W-:Y:S01]  /*30cd0*/  VIADD R252, R252, UR4 ;  /* 0x00000004fcfc7c36 */ /* 0x002fe20008000000 */
[----:B------:R-:W-:-:S02]  /*30ce0*/  ULDC.64 UR4, c[0x0][0x228] ;  /* 0x00008a0000047ab9 */ /* 0x000fc40000000a00 */
[----:B------:R-:W-:Y:S01]  /*30cf0*/  ISETP.LT.AND P0, PT, R7, UR4, !P0 ;  /* 0x0000000407007c0c */ /* 0x000fe2000c701270 */
[----:B------:R-:W-:Y:S01]  /*30d00*/  ULDC UR4, c[0x0][0x248] ;  /* 0x0000920000047ab9 */ /* 0x000fe20000000800 */
[----:B------:R-:W-:-:S11]  /*30d10*/  LOP3.LUT R15, R15, 0xffffffdf, RZ, 0xc0, !PT ;  /* 0xffffffdf0f0f7812 */ /* 0x000fd600078ec0ff */
[----:B------:R-:W-:Y:S02]  /*30d20*/  @P0 LOP3.LUT R15, R15, 0x20, RZ, 0xfc, !PT ;  /* 0x000000200f0f0812 */ /* 0x000fe400078efcff */
[----:B------:R-:W-:Y:S01]  /*30d30*/  ISETP.GE.AND P0, PT, R249, UR31, PT ;  /* 0x0000001ff9007c0c */ /* 0x000fe2000bf06270 */
[----:B------:R-:W-:-:S03]  /*30d40*/  ULDC.64 UR30, c[0x0][0x228] ;  /* 0x00008a00001e7ab9 */ /* 0x000fc60000000a00 */
[----:B------:R-:W-:Y:S01]  /*30d50*/  ISETP.LT.AND P1, PT, R8, UR17, !P0 ;  /* 0x0000001108007c0c */ /* 0x000fe2000c721270 */
[----:B------:R-:W-:Y:S01]  /*30d60*/  VIADD R251, R252, UR4 ;  /* 0x00000004fcfb7c36 */ /* 0x000fe20008000000 */
        /* <DEDUP_REMOVED lines=18> */
[----:B------:R-:W-:Y:S01]  /*30e90*/  ULDC.64 UR14, c[0x0][0x228] ;  /* 0x00008a00000e7ab9 */ /* 0x000fe20000000a00 */
[----:B------:R-:W-:Y:S01]  /*30ea0*/  ISETP.LT.AND P0, PT, R7, UR10, !P0 ;  /* 0x0000000a07007c0c */ /* 0x000fe2000c701270 */
[----:B------:R-:W-:Y:S01]  /*30eb0*/  VIADD R250, R251, UR4 ;  /* 0x00000004fbfa7c36 */ /* 0x000fe20008000000 */
[----:B------:R-:W-:Y:S01]  /*30ec0*/  LOP3.LUT R15, R15, 0xfffffffe, RZ, 0xc0, !PT ;  /* 0xfffffffe0f0f7812 */ /* 0x000fe200078ec0ff */
[----:B------:R-:W-:Y:S01]  /*30ed0*/  ULDC UR4, c[0x0][0x248] ;  /* 0x0000920000047ab9 */ /* 0x000fe20000000800 */
[----:B------:R-:W-:-:S09]  /*30ee0*/  ULDC UR10, c[0x0][0x22c] ;  /* 0x00008b00000a7ab9 */ /* 0x000fd20000000800 */
[----:B------:R-:W-:Y:S02]  /*30ef0*/  @P0 LOP3.LUT R14, R14, 0x80000000, RZ, 0xfc, !PT ;  /* 0x800000000e0e0812 */ /* 0x000fe400078efcff */
[----:B------:R-:W-:Y:S01]  /*30f00*/  ISETP.GE.AND P0, PT, R246, UR33, PT ;  /* 0x00000021f6007c0c */ /* 0x000fe2000bf06270 */
[----:B------:R-:W-:Y:S01]  /*30f10*/  ULDC.64 UR32, c[0x0][0x228] ;  /* 0x00008a0000207ab9 */ /* 0x000fe20000000a00 */
[----:B------:R-:W-:Y:S02]  /*30f20*/  @P1 LOP3.LUT R15, R15, 0x1, RZ, 0xfc, !PT ;  /* 0x000000010f0f1812 */ /* 0x000fe400078efcff */
        /* <DEDUP_REMOVED lines=14> */
[----:B------:R-:W-:-:S07]  /*31010*/  ULDC UR14, c[0x0][0x228] ;  /* 0x00008a00000e7ab9 */ /* 0x000fce0000000800 */
[----:B------:R-:W-:-:S04]  /*31020*/  @P1 LOP3.LUT R14, R14, 0x10000000, RZ, 0xfc, !PT ;  /* 0x100000000e0e1812 */ /* 0x000fc800078efcff */
[----:B------:R-:W-:-:S04]  /*31030*/  LOP3.LUT R14, R14, 0xf7ffffff, RZ, 0xc0, !PT ;  /* 0xf7ffffff0e0e7812 */ /* 0x000fc800078ec0ff */
[----:B------:R-:W-:Y:S02]  /*31040*/  @P0 LOP3.LUT R14, R14, 0x8000000, RZ, 0xfc, !PT ;  /* 0x080000000e0e0812 */ /* 0x000fe400078efcff */
[----:B------:R-:W-:Y:S01]  /*31050*/  ISETP.GE.AND P0, PT, R244, UR13, PT ;  /* 0x0000000df4007c0c */ /* 0x000fe2000bf06270 */
[----:B------:R-:W-:Y:S01]  /*31060*/  VIADD R248, R249, UR4 ;  /* 0x00000004f9f87c36 */ /* 0x000fe20008000000 */
        /* <DEDUP_REMOVED lines=14> */
[----:B------:R-:W-:Y:S01]  /*31150*/  ULDC UR5, c[0x0][0x228] ;  /* 0x00008a0000057ab9 */ /* 0x000fe20000000800 */
[----:B------:R-:W-:Y:S01]  /*31160*/  ISETP.LT.AND P0, PT, R7, UR18, !P0 ;  /* 0x0000001207007c0c */ /* 0x000fe2000c701270 */
[----:B------:R-:W-:Y:S01]  /*31170*/  VIADD R246, R247, UR4 ;  /* 0x00000004f7f67c36 */ /* 0x000fe20008000000 */
[----:B------:R-:W-:Y:S01]  /*31180*/  ULDC UR4, c[0x0][0x248] ;  /* 0x0000920000047ab9 */ /* 0x000fe20000000800 */
        /* <DEDUP_REMOVED lines=16> */
[----:B------:R-:W-:Y:S02]  /*31290*/  ISETP.LT.AND P0, PT, R7, UR36, !P0 ;  /* 0x0000002407007c0c */ /* 0x000fe4000c701270 */
[----:B------:R-:W-:-:S09]  /*312a0*/  LOP3.LUT R14, R14, 0xffefffff, RZ, 0xc0, !PT ;  /* 0xffefffff0e0e7812 */ /* 0x000fd200078ec0ff */
        /* <DEDUP_REMOVED lines=104> */
[----:B------:R-:W-:-:S11]  /*31930*/  LOP3.LUT R14, R14, 0xfffffffe, RZ, 0xc0, !PT ;  /* 0xfffffffe0e0e7812 */ /* 0x000fd600078ec0ff */
[----:B------:R-:W-:Y:S02]  /*31940*/  @P0 LOP3.LUT R13, R13, 0x80000000, RZ, 0xfc, !PT ;  /* 0x800000000d0d0812 */ /* 0x000fe400078efcff */
[----:B------:R-:W-:Y:S01]  /*31950*/  ISETP.GE.AND P0, PT, R230, UR21, PT ;  /* 0x00000015e6007c0c */ /* 0x000fe2000bf06270 */
[----:B------:R-:W-:Y:S01]  /*31960*/  VIADD R239, R240, UR9 ;  /* 0x00000009f0ef7c36 */ /* 0x000fe20008000000 */
[----:B------:R-:W-:Y:S01]  /*31970*/  @P1 LOP3.LUT R14, R14, 0x1, RZ, 0xfc, !PT ;  /* 0x000000010e0e1812 */ /* 0x000fe200078efcff */
[----:B------:R-:W-:Y:S01]  /*31980*/  ULDC UR9, c[0x0][0x248] ;  /* 0x0000920000097ab9 */ /* 0x000fe20000000800 */
[----:B------:R-:W-:Y:S01]  /*31990*/  ISETP.LT.AND P1, PT, R8, UR46, !P0 ;  /* 0x0000002e08007c0c */ /* 0x000fe2000c721270 */
[----:B------:R-:W-:Y:S01]  /*319a0*/  ULDC UR46, c[0x0][0x228] ;  /* 0x00008a00002e7ab9 */ /* 0x000fe20000000800 */
[----:B------:R-:W-:Y:S02]  /*319b0*/  ISETP.LT.AND P0, PT, R7, UR36, !P0 ;  /* 0x0000002407007c0c */ /* 0x000fe4000c701270 */
        /* <DEDUP_REMOVED lines=104> */
[----:B------:R-:W-:Y:S01]  /*32040*/  VIADD R229, R230, UR24 ;  /* 0x00000018e6e57c36 */ /* 0x000fe20008000000 */
[----:B------:R-:W-:Y:S01]  /*32050*/  ISETP.LT.AND P0, PT, R7, UR30, !P0 ;  /* 0x0000001e07007c0c */ /* 0x000fe2000c701270 */
[----:B------:R-:W-:Y:S01]  /*32060*/  ULDC.64 UR28, c[0x0][0x228] ;  /* 0x00008a00001c7ab9 */ /* 0x000fe20000000a00 */
[----:B------:R-:W-:Y:S01]  /*32070*/  ULDC UR30, c[0x0][0x248] ;  /* 0x00009200001e7ab9 */ /* 0x000fe20000000800 */
[----:B------:R-:W-:-:S08]  /*32080*/  ULDC UR46, c[0x0][0x22c] ;  /* 0x00008b00002e7ab9 */ /* 0x000fd00000000800 */
[----:B------:R-:W-:Y:S01]  /*32090*/  @P1 LOP3.LUT R13, R13, 0x1000, RZ, 0xfc, !PT ;  /* 0x000010000d0d1812 */ /* 0x000fe200078efcff */
[----:B------:R-:W-:-:S03]  /*320a0*/  ULDC UR24, c[0x0][0x22c] ;  /* 0x00008b0000187ab9 */ /* 0x000fc60000000800 */
[----:B------:R-:W-:-:S04]  /*320b0*/  LOP3.LUT R13, R13, 0xfffff7ff, RZ, 0xc0, !PT ;  /* 0xfffff7ff0d0d7812 */ /* 0x000fc800078ec0ff */
[----:B------:R-:W-:Y:S02]  /*320c0*/  @P0 LOP3.LUT R13, R13, 0x800, RZ, 0xfc, !PT ;  /* 0x000008000d0d0812 */ /* 0x000fe400078efcff */
[----:B------:R-:W-:Y:S01]  /*320d0*/  ISETP.GE.AND P0, PT, R220, UR27, PT ;  /* 0x0000001bdc007c0c */ /* 0x000fe2000bf06270 */
[----:B------:R-:W-:Y:S01]  /*320e0*/  VIADD R228, R229, UR26 ;  /* 0x0000001ae5e47c36 */ /* 0x000fe20008000000 */
[----:B------:R-:W-:Y:S02]  /*320f0*/  ULDC UR26, c[0x0][0x248] ;  /* 0x00009200001a7ab9 */ /* 0x000fe40000000800 */
[----:B------:R-:W-:Y:S01]  /*32100*/  ISETP.LT.AND P1, PT, R8, UR40, !P0 ;  /* 0x0000002808007c0c */ /* 0x000fe2000c721270 */
[----:B------:R-:W-:Y:S01]  /*32110*/  VIADD R227, R228, UR26 ;  /* 0x0000001ae4e37c36 */ /* 0x000fe20008000000 */
[----:B------:R-:W-:Y:S01]  /*32120*/  ISETP.LT.AND P0, PT, R7, UR28, !P0 ;  /* 0x0000001c07007c0c */ /* 0x000fe2000c701270 */
[----:B------:R-:W-:Y:S01]  /*32130*/  ULDC UR26, c[0x0][0x248] ;  /* 0x00009200001a7ab9 */ /* 0x000fe20000000800 */
[----:B------:R-:W-:Y:S01]  /*32140*/  LOP3.LUT R13, R13, 0xfffffbff, RZ, 0xc0, !PT ;  /* 0xfffffbff0d0d7812 */ /* 0x000fe200078ec0ff */
[----:B------:R-:W-:Y:S01]  /*32150*/  VIADD R226, R227, UR26 ;  /* 0x0000001ae3e27c36 */ /* 0x000fe20008000000 */
[----:B------:R-:W-:Y:S01]  /*32160*/  ULDC UR26, c[0x0][0x248] ;  /* 0x00009200001a7ab9 */ /* 0x000fe20000000800 */
[----:B------:R-:W-:Y:S01]  /*32170*/  ULDC UR40, c[0x0][0x228] ;  /* 0x00008a0000287ab9 */ /* 0x000fe20000000800 */
[----:B------:R-:W-:Y:S01]  /*32180*/  ULDC UR28, c[0x0][0x228] ;  /* 0x00008a00001c7ab9 */ /* 0x000fe20000000800 */
[----:B------:R-:W-:Y:S01]  /*32190*/  VIADD R225, R226, UR26 ;  /* 0x0000001ae2e17c36 */ /* 0x000fe20008000000 */
[----:B------:R-:W-:-:S03]  /*321a0*/  ULDC UR26, c[0x0][0x248] ;  /* 0x00009200001a7ab9 */ /* 0x000fc60000000800 */
[----:B------:R-:W-:Y:S01]  /*321b0*/  @P1 LOP3.LUT R13, R13, 0x400, RZ, 0xfc, !PT ;  /* 0x000004000d0d1812 */ /* 0x000fe200078efcff */
[----:B------:R-:W-:Y:S01]  /*321c0*/  VIADD R224, R225, UR26 ;  /* 0x0000001ae1e07c36 */ /* 0x000fe20008000000 */
[----:B------:R-:W-:Y:S02]  /*321d0*/  ULDC UR26, c[0x0][0x248] ;  /* 0x00009200001a7ab9 */ /* 0x000fe40000000800 */
[----:B------:R-:W-:Y:S01]  /*321e0*/  LOP3.LUT R13, R13, 0xfffffdff, RZ, 0xc0, !PT ;  /* 0xfffffdff0d0d7812 */ /* 0x000fe200078ec0ff */
[----:B------:R-:W-:Y:S01]  /*321f0*/  VIADD R223, R224, UR26 ;  /* 0x0000001ae0df7c36 */ /* 0x000fe20008000000 */
[----:B------:R-:W-:Y:S02]  /*32200*/  ULDC UR26, c[0x0][0x248] ;  /* 0x00009200001a7ab9 */ /* 0x000fe40000000800 */
[----:B------:R-:W-:Y:S02]  /*32210*/  @P0 LOP3.LUT R13, R13, 0x200, RZ, 0xfc, !PT ;  /* 0x000002000d0d0812 */ /* 0x000fe400078efcff */
[----:B------:R-:W-:Y:S01]  /*32220*/  ISETP.GE.AND P0, PT, R219, UR41, PT ;  /* 0x00000029db007c0c */ /* 0x000fe2000bf06270 */
[----:B------:R-:W-:Y:S01]  /*32230*/  VIADD R222, R223, UR26 ;  /* 0x0000001adfde7c36 */ /* 0x000fe20008000000 */
[----:B------:R-:W-:-:S02]  /*32240*/  ULDC UR26, c[0x0][0x248] ;  /* 0x00009200001a7ab9 */ /* 0x000fc40000000800 */
[----:B------:R-:W-:Y:S01]  /*32250*/  ISETP.LT.AND P1, PT, R8, UR40, !P0 ;  /* 0x0000002808007c0c */ /* 0x000fe2000c721270 */
[----:B------:R-:W-:Y:S01]  /*32260*/  VIADD R221, R222, UR26 ;  /* 0x0000001adedd7c36 */ /* 0x000fe20008000000 */
[----:B------:R-:W-:Y:S01]  /*32270*/  ULDC.64 UR26, c[0x0][0x228] ;  /* 0x00008a00001a7ab9 */ /* 0x000fe20000000a00 */
[----:B------:R-:W-:Y:S01]  /*32280*/  LOP3.LUT R13, R13, 0xfffffeff, RZ, 0xc0, !PT ;  /* 0xfffffeff0d0d7812 */ /* 0x000fe200078ec0ff */
[----:B------:R-:W-:Y:S01]  /*32290*/  ULDC.64 UR40, c[0x0][0x228] ;  /* 0x00008a0000287ab9 */ /* 0x000fe20000000a00 */
[----:B------:R-:W-:Y:S01]  /*322a0*/  ISETP.LT.AND P0, PT, R7, UR26, !P0 ;  /* 0x0000001a07007c0c */ /* 0x000fe2000c701270 */
[----:B------:R-:W-:Y:S01]  /*322b0*/  VIADD R220, R221, UR30 ;  /* 0x0000001edddc7c36 */ /* 0x000fe20008000000 */
[----:B------:R-:W-:Y:S01]  /*322c0*/  ULDC UR30, c[0x0][0x248] ;  /* 0x00009200001e7ab9 */ /* 0x000fe20000000800 */
[----:B------:R-:W-:-:S05]  /*322d0*/  ULDC UR26, c[0x0][0x228] ;  /* 0x00008a00001a7ab9 */ /* 0x000fca0000000800 */
[----:B------:R-:W-:-:S04]  /*322e0*/  @P1 LOP3.LUT R13, R13, 0x100, RZ, 0xfc, !PT ;  /* 0x000001000d0d1812 */ /* 0x000fc800078efcff */
[----:B------:R-:W-:-:S04]  /*322f0*/  LOP3.LUT R13, R13, 0xffffff7f, RZ, 0xc0, !PT ;  /* 0xffffff7f0d0d7812 */ /* 0x000fc800078ec0ff */
[----:B------:R-:W-:Y:S02]  /*32300*/  @P0 LOP3.LUT R13, R13, 0x80, RZ, 0xfc, !PT ;  /* 0x000000800d0d0812 */ /* 0x000fe400078efcff */
[----:B------:R-:W-:-:S04]  /*32310*/  ISETP.GE.AND P0, PT, R218, UR39, PT ;  /* 0x00000027da007c0c */ /* 0x000fc8000bf06270 */
        /* <DEDUP_REMOVED lines=34> */
[----:B------:R-:W-:Y:S01]  /*32540*/  VIADD R216, R217, UR30 ;  /* 0x0000001ed9d87c36 */ /* 0x000fe20008000000 */
[----:B------:R-:W-:Y:S01]  /*32550*/  ISETP.LT.AND P0, PT, R7, UR32, !P0 ;  /* 0x0000002007007c0c */ /* 0x000fe2000c701270 */
[----:B------:R-:W-:Y:S01]  /*32560*/  ULDC UR30, c[0x0][0x228] ;  /* 0x00008a00001e7ab9 */ /* 0x000fe20000000800 */
[----:B------:R-:W-:Y:S01]  /*32570*/  LOP3.LUT R13, R13, 0xfffffffe, RZ, 0xc0, !PT ;  /* 0xfffffffe0d0d7812 */ /* 0x000fe200078ec0ff */
[----:B------:R-:W-:Y:S01]  /*32580*/  ULDC.64 UR36, c[0x0][0x228] ;  /* 0x00008a0000247ab9 */ /* 0x000fe20000000a00 */
[----:B------:R-:W-:-:S09]  /*32590*/  ULDC UR32, c[0x0][0x22c] ;  /* 0x00008b0000207ab9 */ /* 0x000fd20000000800 */
[----:B------:R-:W-:Y:S02]  /*325a0*/  @P0 LOP3.LUT R12, R12, 0x80000000, RZ, 0xfc, !PT ;  /* 0x800000000c0c0812 */ /* 0x000fe400078efcff */
[----:B------:R-:W-:Y:S02]  /*325b0*/  ISETP.GE.AND P0, PT, R214, UR31, PT ;  /* 0x0000001fd6007c0c */ /* 0x000fe4000bf06270 */
[----:B------:R-:W-:Y:S02]  /*325c0*/  @P1 LOP3.LUT R13, R13, 0x1, RZ, 0xfc, !PT ;  /* 0x000000010d0d1812 */ /* 0x000fe400078efcff */
[----:B------:R-:W-:Y:S01]  /*325d0*/  ISETP.LT.AND P1, PT, R8, UR30, !P0 ;  /* 0x0000001e08007c0c */ /* 0x000fe2000c721270 */
[----:B------:R-:W-:Y:S01]  /*325e0*/  ULDC UR30, c[0x0][0x248] ;  /* 0x00009200001e7ab9 */ /* 0x000fe20000000800 */
[----:B------:R-:W-:Y:S02]  /*325f0*/  ISETP.LT.AND P0, PT, R7, UR36, !P0 ;  /* 0x0000002407007c0c */ /* 0x000fe4000c701270 */
[----:B------:R-:W-:Y:S01]  /*32600*/  LOP3.LUT R12, R12, 0xbfffffff, RZ, 0xc0, !PT ;  /* 0xbfffffff0c0c7812 */ /* 0x000fe200078ec0ff */
[----:B------:R-:W-:Y:S01]  /*32610*/  VIADD R215, R216, UR30 ;  /* 0x0000001ed8d77c36 */ /* 0x000fe20008000000 */
[----:B------:R-:W-:Y:S01]  /*32620*/  ULDC.64 UR30, c[0x0][0x228] ;  /* 0x00008a00001e7ab9 */ /* 0x000fe20000000a00 */
[----:B------:R-:W-:-:S06]  /*32630*/  ULDC UR36, c[0x0][0x228] ;  /* 0x00008a0000247ab9 */ /* 0x000fcc0000000800 */
[----:B------:R-:W-:-:S04]  /*32640*/  @P1 LOP3.LUT R12, R12, 0x40000000, RZ, 0xfc, !PT ;  /* 0x400000000c0c1812 */ /* 0x000fc800078efcff */
[----:B------:R-:W-:-:S04]  /*32650*/  LOP3.LUT R12, R12, 0xdfffffff, RZ, 0xc0, !PT ;  /* 0xdfffffff0c0c7812 */ /* 0x000fc800078ec0ff */
[----:B------:R-:W-:Y:S02]  /*32660*/  @P0 LOP3.LUT R12, R12, 0x20000000, RZ, 0xfc, !PT ;  /* 0x200000000c0c0812 */ /* 0x000fe400078efcff */
[----:B------:R-:W-:Y:S01]  /*32670*/  ISETP.GE.AND P0, PT, R213, UR29, PT ;  /* 0x0000001dd5007c0c */ /* 0x000fe2000bf06270 */
[----:B------:R-:W-:-:S03]  /*32680*/  ULDC UR29, c[0x0][0x248] ;  /* 0x00009200001d7ab9 */ /* 0x000fc60000000800 */
[----:B------:R-:W-:Y:S01]  /*32690*/  ISETP.LT.AND P1, PT, R8, UR47, !P0 ;  /* 0x0000002f08007c0c */ /* 0x000fe2000c721270 */
[----:B------:R-:W-:Y:S01]  /*326a0*/  ULDC UR47, c[0x0][0x228] ;  /* 0x00008a00002f7ab9 */ /* 0x000fe20000000800 */
[----:B------:R-:W-:Y:S01]  /*326b0*/  ISETP.LT.AND P0, PT, R7, UR30, !P0 ;  /* 0x0000001e07007c0c */ /* 0x000fe2000c701270 */
[----:B------:R-:W-:Y:S01]  /*326c0*/  ULDC UR30, c[0x0][0x22c] ;  /* 0x00008b00001e7ab9 */ /* 0x000fe20000000800 */
        /* <DEDUP_REMOVED lines=11> */
[----:B------:R-:W-:Y:S01]  /*32780*/  ULDC UR48, c[0x0][0x22c] ;  /* 0x00008b0000307ab9 */ /* 0x000fe20000000800 */
[----:B------:R-:W-:-:S09]  /*32790*/  ULDC UR27, c[0x0][0x248] ;  /* 0x00009200001b7ab9 */ /* 0x000fd20000000800 */
        /* <DEDUP_REMOVED lines=76> */
[----:B------:R-:W-:-:S03]  /*32c60*/  ULDC UR10, c[0x0][0x228] ;  /* 0x00008a00000a7ab9 */ /* 0x000fc60000000800 */
[----:B------:R-:W-:Y:S01]  /*32c70*/  ISETP.LT.AND P1, PT, R8, UR10, !P0 ;  /* 0x0000000a08007c0c */ /* 0x000fe2000c721270 */
[----:B------:R-:W-:Y:S01]  /*32c80*/  VIADD R207, R208, UR31 ;  /* 0x0000001fd0cf7c36 */ /* 0x000fe20008000000 */
        /* <DEDUP_REMOVED lines=51> */
[----:B------:R-:W-:Y:S01]  /*32fc0*/  ULDC UR12, c[0x0][0x228] ;  /* 0x00008a00000c7ab9 */ /* 0x000fe20000000800 */
[----:B------:R-:W-:Y:S01]  /*32fd0*/  ULDC UR16, c[0x0][0x228] ;  /* 0x00008a0000107ab9 */ /* 0x000fe20000000800 */
        /* <DEDUP_REMOVED lines=19> */
[----:B------:R-:W-:Y:S02]  /*33110*/  ISETP.GE.AND P0, PT, R199, UR24, PT ;  /* 0x00000018c7007c0c */ /* 0x000fe4000bf06270 */
[----:B------:R-:W-:Y:S01]  /*33120*/  LOP3.LUT R12, R12, 0xfffffffe, RZ, 0xc0, !PT ;  /* 0xfffffffe0c0c7812 */ /* 0x000fe200078ec0ff */
[----:B------:R-:W-:Y:S01]  /*33130*/  VIADD R199, R200, UR21 ;  /* 0x00000015c8c77c36 */ /* 0x000fe20008000000 */
[----:B------:R-:W-:Y:S01]  /*33140*/  ISETP.LT.AND P1, PT, R8, UR25, !P0 ;  /* 0x0000001908007c0c */ /* 0x000fe2000c721270 */
[----:B------:R-:W-:Y:S01]  /*33150*/  ULDC UR21, c[0x0][0x22c] ;  /* 0x00008b0000157ab9 */ /* 0x000fe20000000800 */
[----:B------:R-:W-:Y:S01]  /*33160*/  ISETP.LT.AND P0, PT, R7, UR42, !P0 ;  /* 0x0000002a07007c0c */ /* 0x000fe2000c701270 */
[----:B------:R-:W-:Y:S01]  /*33170*/  ULDC UR24, c[0x0][0x248] ;  /* 0x0000920000187ab9 */ /* 0x000fe20000000800 */
[----:B------:R-:W-:Y:S01]  /*33180*/  ULDC UR25, c[0x0][0x228] ;  /* 0x00008a0000197ab9 */ /* 0x000fe20000000800 */
[----:B------:R-:W-:-:S10]  /*33190*/  ULDC UR42, c[0x0][0x228] ;  /* 0x00008a00002a7ab9 */ /* 0x000fd40000000800 */
[----:B------:R-:W-:Y:S02]  /*331a0*/  @P0 LOP3.LUT R11, R11, 0x80000000, RZ, 0xfc, !PT ;  /* 0x800000000b0b0812 */ /* 0x000fe400078efcff */
[----:B------:R-:W-:Y:S02]  /*331b0*/  ISETP.GE.AND P0, PT, R198, UR43, PT ;  /* 0x0000002bc6007c0c */ /* 0x000fe4000bf06270 */
[----:B------:R-:W-:Y:S02]  /*331c0*/  @P1 LOP3.LUT R12, R12, 0x1, RZ, 0xfc, !PT ;  /* 0x000000010c0c1812 */ /* 0x000fe400078efcff */
[----:B------:R-:W-:Y:S01]  /*331d0*/  LOP3.LUT R11, R11, 0xbfffffff, RZ, 0xc0, !PT ;  /* 0xbfffffff0b0b7812 */ /* 0x000fe200078ec0ff */
[----:B------:R-:W-:Y:S01]  /*331e0*/  VIADD R198, R199, UR24 ;  /* 0x00000018c7c67c36 */ /* 0x000fe20008000000 */
[----:B------:R-:W-:Y:S01]  /*331f0*/  ISETP.LT.AND P1, PT, R8, UR44, !P0 ;  /* 0x0000002c08007c0c */ /* 0x000fe2000c721270 */
[----:B------:R-:W-:Y:S01]  /*33200*/  ULDC UR24, c[0x0][0x22c] ;  /* 0x00008b0000187ab9 */ /* 0x000fe20000000800 */
[----:B------:R-:W-:Y:S01]  /*33210*/  ISETP.LT.AND P0, PT, R7, UR45, !P0 ;  /* 0x0000002d07007c0c */ /* 0x000fe2000c701270 */
[----:B------:R-:W-:Y:S01]  /*33220*/  ULDC UR44, c[0x0][0x228] ;  /* 0x00008a00002c7ab9 */ /* 0x000fe20000000800 */
[----:B------:R-:W-:Y:S01]  /*33230*/  ULDC UR43, c[0x0][0x228] ;  /* 0x00008a00002b7ab9 */ /* 0x000fe20000000800 */
[----:B------:R-:W-:-:S08]  /*33240*/  ULDC UR45, c[0x0][0x228] ;  /* 0x00008a00002d7ab9 */ /* 0x000fd00000000800 */
        /* <DEDUP_REMOVED lines=27> */
[----:B------:R-:W-:Y:S02]  /*33400*/  ISETP.LT.AND P1, PT, R8, UR36, !P0 ;  /* 0x0000002408007c0c */ /* 0x000fe4000c721270 */
[----:B------:R-:W-:Y:S01]  /*33410*/  LOP3.LUT R11, R11, 0xfeffffff, RZ, 0xc0, !PT ;  /* 0xfeffffff0b0b7812 */ /* 0x000fe200078ec0ff */
[----:B------:R-:W-:Y:S01]  /*33420*/  VIADD R196, R197, UR32 ;  /* 0x00000020c5c47c36 */ /* 0x000fe20008000000 */
[----:B------:R-:W-:Y:S01]  /*33430*/  ISETP.LT.AND P0, PT, R7, UR47, !P0 ;  /* 0x0000002f07007c0c */ /* 0x000fe2000c701270 */
[----:B------:R-:W-:Y:S01]  /*33440*/  ULDC UR32, c[0x0][0x22c] ;  /* 0x00008b0000207ab9 */ /* 0x000fe20000000800 */
[----:B------:R-:W-:Y:S01]  /*33450*/  ULDC UR36, c[0x0][0x228] ;  /* 0x00008a0000247ab9 */ /* 0x000fe20000000800 */
        /* <DEDUP_REMOVED lines=8> */
[----:B------:R-:W-:Y:S02]  /*334e0*/  ISETP.LT.AND P0, PT, R7, UR49, !P0 ;  /* 0x0000003107007c0c */ /* 0x000fe4000c701270 */
[----:B------:R-:W-:Y:S01]  /*334f0*/  LOP3.LUT R11, R11, 0xffbfffff, RZ, 0xc0, !PT ;  /* 0xffbfffff0b0b7812 */ /* 0x000fe200078ec0ff */
[----:B------:R-:W-:Y:S01]  /*33500*/  VIADD R195, R196, UR29 ;  /* 0x0000001dc4c37c36 */ /* 0x000fe20008000000 */
        /* <DEDUP_REMOVED lines=106> */
[----:B------:R-:W-:Y:S01]  /*33bb0*/  VIADD R166, R6, 0x59 ;  /* 0x0000005906a67836 */ /* 0x000fe20000000000 */
[----:B------:R-:W-:Y:S01]  /*33bc0*/  ULDC UR4, c[0x0][0x248] ;  /* 0x0000920000047ab9 */ /* 0x000fe20000000800 */
[----:B------:R-:W-:-:S08]  /*33bd0*/  ULDC UR58, c[0x0][0x228] ;  /* 0x00008a00003a7ab9 */ /* 0x000fd00000000800 */
        /* <DEDUP_REMOVED lines=8> */
[----:B------:R-:W-:Y:S01]  /*33c60*/  VIADD R165, R6, 0x58 ;  /* 0x0000005806a57836 */ /* 0x000fe20000000000 */
        /* <DEDUP_REMOVED lines=15> */
[----:B------:R-:W-:Y:S01]  /*33d60*/  VIADD R164, R6, 0x57 ;  /* 0x0000005706a47836 */ /* 0x000fe20000000000 */
[----:B------:R-:W-:-:S08]  /*33d70*/  ULDC UR9, c[0x0][0x248] ;  /* 0x0000920000097ab9 */ /* 0x000fd00000000800 */
[----:B------:R-:W-:Y:S02]  /*33d80*/  @P0 LOP3.LUT R10, R10, 0x80000000, RZ, 0xfc, !PT ;  /* 0x800000000a0a0812 */ /* 0x000fe400078efcff */
[----:B------:R-:W-:Y:S02]  /*33d90*/  ISETP.GE.AND P0, PT, R182, UR13, PT ;  /* 0x0000000db6007c0c */ /* 0x000fe4000bf06270 */
[----:B------:R-:W-:Y:S01]  /*33da0*/  @P1 LOP3.LUT R11, R11, 0x1, RZ, 0xfc, !PT ;  /* 0x000000010b0b1812 */ /* 0x000fe200078efcff */
[----:B------:R-:W-:Y:S01]  /*33db0*/  VIADD R184, R185, UR9 ;  /* 0x00000009b9b87c36 */ /* 0x000fe20008000000 */
[----:B------:R-:W-:Y:S01]  /*33dc0*/  ISETP.LT.AND P1, PT, R8, UR12, !P0 ;  /* 0x0000000c08007c0c */ /* 0x000fe2000c721270 */
[----:B------:R-:W-:Y:S01]  /*33dd0*/  ULDC UR9, c[0x0][0x22c] ;  /* 0x00008b0000097ab9 */ /* 0x000fe20000000800 */
[----:B------:R-:W-:Y:S01]  /*33de0*/  ISETP.LT.AND P0, PT, R7, UR16, !P0 ;  /* 0x0000001007007c0c */ /* 0x000fe2000c701270 */
[----:B------:R-:W-:Y:S01]  /*33df0*/  ULDC UR13, c[0x0][0x228] ;  /* 0x00008a00000d7ab9 */ /* 0x000fe20000000800 */
[----:B------:R-:W-:Y:S01]  /*33e00*/  LOP3.LUT R10, R10, 0xbfffffff, RZ, 0xc0, !PT ;  /* 0xbfffffff0a0a7812 */ /* 0x000fe200078ec0ff */
[----:B------:R-:W-:Y:S01]  /*33e10*/  VIADD R163, R6, 0x56 ;  /* 0x0000005606a37836 */ /* 0x000fe20000000000 */
[----:B------:R-:W-:Y:S01]  /*33e20*/  ULDC UR12, c[0x0][0x248] ;  /* 0x00009200000c7ab9 */ /* 0x000fe20000000800 */
[----:B------:R-:W-:-:S06]  /*33e30*/  ULDC UR16, c[0x0][0x228] ;  /* 0x00008a0000107ab9 */ /* 0x000fcc0000000800 */
        /* <DEDUP_REMOVED lines=25> */
[----:B------:R-:W-:Y:S01]  /*33fd0*/  STL [R1+0x163c], R252 ;  /* 0x00163cfc01007387 */ /* 0x000fe20000100800 */
        /* <DEDUP_REMOVED lines=11> */
[----:B------:R-:W-:Y:S01]  /*34090*/  STL [R1+0x1644], R251 ;  /* 0x001644fb01007387 */ /* 0x000fe20000100800 */
[----:B------:R-:W-:Y:S01]  /*340a0*/  ULDC UR19, c[0x0][0x228] ;  /* 0x00008a0000137ab9 */ /* 0x000fe20000000800 */
[----:B------:R-:W-:Y:S01]  /*340b0*/  ULDC UR26, c[0x0][0x228] ;  /* 0x00008a00001a7ab9 */ /* 0x000fe20000000800 */
[----:B------:R-:W-:Y:S01]  /*340c0*/  VIADD R160, R6, 0x53 ;  /* 0x0000005306a07836 */ /* 0x000fe20000000000 */
[----:B------:R-:W-:-:S06]  /*340d0*/  ULDC UR22, c[0x0][0x22c] ;  /* 0x00008b0000167ab9 */ /* 0x000fcc0000000800 */
[----:B------:R-:W-:Y:S01]  /*340e0*/  @P1 LOP3.LUT R10, R10, 0x1000000, RZ, 0xfc, !PT ;  /* 0x010000000a0a1812 */ /* 0x000fe200078efcff */
[----:B------:R-:W-:-:S03]  /*340f0*/  ULDC UR21, c[0x0][0x228] ;  /* 0x00008a0000157ab9 */ /* 0x000fc60000000800 */
[----:B------:R-:W-:-:S04]  /*34100*/  LOP3.LUT R10, R10, 0xff7fffff, RZ, 0xc0, !PT ;  /* 0xff7fffff0a0a7812 */ /* 0x000fc800078ec0ff */
[----:B------:R-:W-:Y:S02]  /*34110*/  @P0 LOP3.LUT R10, R10, 0x800000, RZ, 0xfc, !PT ;  /* 0x008000000a0a0812 */ /* 0x000fe400078efcff */
[----:B------:R-:W-:Y:S01]  /*34120*/  ISETP.GE.AND P0, PT, R178, UR24, PT ;  /* 0x00000018b2007c0c */ /* 0x000fe2000bf06270 */
[----:B------:R-:W-:-:S03]  /*34130*/  ULDC UR24, c[0x0][0x248] ;  /* 0x0000920000187ab9 */ /* 0x000fc60000000800 */
[----:B------:R-:W-:Y:S02]  /*34140*/  ISETP.LT.AND P1, PT, R8, UR25, !P0 ;  /* 0x0000001908007c0c */ /* 0x000fe4000c721270 */
[----:B------:R-:W-:Y:S01]  /*34150*/  LOP3.LUT R10, R10, 0xffbfffff, RZ, 0xc0, !PT ;  /* 0xffbfffff0a0a7812 */ /* 0x000fe200078ec0ff */
[----:B------:R-:W-:Y:S01]  /*34160*/  STL [R1+0x1648], R250 ;  /* 0x001648fa01007387 */ /* 0x000fe20000100800 */
[----:B------:R-:W-:Y:S01]  /*34170*/  ISETP.LT.AND P0, PT, R7, UR38, !P0 ;  /* 0x0000002607007c0c */ /* 0x000fe2000c701270 */
[----:B------:R-:W-:Y:S01]  /*34180*/  VIADD R179, R180, UR24 ;  /* 0x00000018b4b37c36 */ /* 0x000fe20008000000 */
[----:B------:R-:W-:Y:S01]  /*34190*/  ULDC UR38, c[0x0][0x228] ;  /* 0x00008a0000267ab9 */ /* 0x000fe20000000800 */
[----:B------:R-:W-:Y:S01]  /*341a0*/  VIADD R159, R6, 0x52 ;  /* 0x00000052069f7836 */ /* 0x000fe20000000000 */
[----:B------:R-:W-:-:S05]  /*341b0*/  ULDC UR25, c[0x0][0x22c] ;  /* 0x00008b0000197ab9 */ /* 0x000fca0000000800 */
[----:B------:R-:W-:Y:S01]  /*341c0*/  @P1 LOP3.LUT R10, R10, 0x400000, RZ, 0xfc, !PT ;  /* 0x004000000a0a1812 */ /* 0x000fe200078efcff */
[----:B------:R-:W-:Y:S01]  /*341d0*/  STL [R1+0x164c], R249 ;  /* 0x00164cf901007387 */ /* 0x000fe20000100800 */
[----:B------:R-:W-:Y:S02]  /*341e0*/  ULDC UR24, c[0x0][0x228] ;  /* 0x00008a0000187ab9 */ /* 0x000fe40000000800 */
[----:B------:R-:W-:-:S04]  /*341f0*/  LOP3.LUT R10, R10, 0xffdfffff, RZ, 0xc0, !PT ;  /* 0xffdfffff0a0a7812 */ /* 0x000fc800078ec0ff */
[----:B------:R-:W-:Y:S02]  /*34200*/  @P0 LOP3.LUT R10, R10, 0x200000, RZ, 0xfc, !PT ;  /* 0x002000000a0a0812 */ /* 0x000fe400078efcff */
[----:B------:R-:W-:Y:S01]  /*34210*/  ISETP.GE.AND P0, PT, R177, UR28, PT ;  /* 0x0000001cb1007c0c */ /* 0x000fe2000bf06270 */
[----:B------:R-:W-:Y:S01]  /*34220*/  STL [R1+0x1654], R248 ;  /* 0x001654f801007387 */ /* 0x000fe20000100800 */
[----:B------:R-:W-:Y:S01]  /*34230*/  LOP3.LUT R10, R10, 0xffefffff, RZ, 0xc0, !PT ;  /* 0xffefffff0a0a7812 */ /* 0x000fe200078ec0ff */
[----:B------:R-:W-:Y:S01]  /*34240*/  ULDC UR28, c[0x0][0x248] ;  /* 0x00009200001c7ab9 */ /* 0x000fe20000000800 */
[----:B------:R-:W-:Y:S01]  /*34250*/  ISETP.LT.AND P1, PT, R8, UR34, !P0 ;  /* 0x0000002208007c0c */ /* 0x000fe2000c721270 */
[----:B------:R-:W-:Y:S01]  /*34260*/  STL [R1+0x1658], R247 ;  /* 0x001658f701007387 */ /* 0x000fe20000100800 */
[----:B------:R-:W-:Y:S01]  /*34270*/  ISETP.LT.AND P0, PT, R7, UR40, !P0 ;  /* 0x0000002807007c0c */ /* 0x000fe2000c701270 */
[----:B------:R-:W-:Y:S01]  /*34280*/  VIADD R178, R179, UR28 ;  /* 0x0000001cb3b27c36 */ /* 0x000fe20008000000 */
[----:B------:R-:W-:Y:S01]  /*34290*/  ULDC UR40, c[0x0][0x228] ;  /* 0x00008a0000287ab9 */ /* 0x000fe20000000800 */
[----:B------:R-:W-:Y:S01]  /*342a0*/  VIADD R158, R6, 0x51 ;  /* 0x00000051069e7836 */ /* 0x000fe20000000000 */
[----:B------:R-:W-:-:S07]  /*342b0*/  ULDC UR34, c[0x0][0x22c] ;  /* 0x00008b0000227ab9 */ /* 0x000fce0000000800 */
        /* <DEDUP_REMOVED lines=46> */
[----:B--2---:R1:W-:Y:S01]  /*345a0*/  STSM.16.M88.4 [R0], R152 ;  /* 0x0000009800007844 */ /* 0x0043e20000000200 */
[----:B------:R-:W-:Y:S01]  /*345b0*/  ULDC UR43, c[0x0][0x22c] ;  /* 0x00008b00002b7ab9 */ /* 0x000fe20000000800 */
[----:B------:R-:W-:-:S06]  /*345c0*/  ULDC UR27, c[0x0][0x228] ;  /* 0x00008a00001b7ab9 */ /* 0x000fcc0000000800 */
[----:B------:R-:W-:-:S04]  /*345d0*/  @P1 LOP3.LUT R10, R10, 0x4000, RZ, 0xfc, !PT ;  /* 0x000040000a0a1812 */ /* 0x000fc800078efcff */
        /* <DEDUP_REMOVED lines=11> */
[C---:B-1----:R-:W-:Y:S01]  /*34690*/  VIADD R155, R6.reuse, 0x4e ;  /* 0x0000004e069b7836 */ /* 0x042fe20000000000 */
[----:B------:R-:W-:Y:S01]  /*346a0*/  ULDC UR45, c[0x0][0x22c] ;  /* 0x00008b00002d7ab9 */ /* 0x000fe20000000800 */
[----:B------:R-:W-:-:S02]  /*346b0*/  VIADD R154, R6, 0x4d ;  /* 0x0000004d069a7836 */ /* 0x000fc40000000000 */
[----:B------:R-:W-:Y:S01]  /*346c0*/  VIADD R23, R6, 0x4a ;  /* 0x0000004a06177836 */ /* 0x000fe20000000000 */
[----:B------:R-:W-:Y:S01]  /*346d0*/  LOP3.LUT R20, R20, 0xffdfffff, RZ, 0xc0, !PT ;  /* 0xffdfffff14147812 */ /* 0x000fe200078ec0ff */
[----:B------:R-:W-:Y:S01]  /*346e0*/  VIADD R153, R6, 0x4c ;  /* 0x0000004c06997836 */ /* 0x000fe20000000000 */
[----:B------:R-:W-:Y:S01]  /*346f0*/  BAR.SYNC.DEFER_BLOCKING 0x0 ;  /* 0x0000000000007b1d */ /* 0x000fe20000010000 */
[----:B------:R-:W-:-:S04]  /*34700*/  @P1 LOP3.LUT R10, R10, 0x1000, RZ, 0xfc, !PT ;  /* 0x000010000a0a1812 */ /* 0x000fc800078efcff */
[----:B------:R-:W-:Y:S01]  /*34710*/  LOP3.LUT R10, R10, 0xfffff7ff, RZ, 0xc0, !PT ;  /* 0xfffff7ff0a0a7812 */ /* 0x000fe200078ec0ff */
[----:B------:R-:W-:-:S03]  /*34720*/  ULDC UR41, c[0x0][0x228] ;  /* 0x00008a0000297ab9 */ /* 0x000fc60000000800 */
        /* <DEDUP_REMOVED lines=10> */
[----:B------:R-:W-:-:S08]  /*347d0*/  ULDC UR47, c[0x0][0x22c] ;  /* 0x00008b00002f7ab9 */ /* 0x000fd00000000800 */
        /* <DEDUP_REMOVED lines=10> */
[----:B------:R1:W-:Y:S01]  /*34880*/  STL [R1+0x16c4], R231 ;  /* 0x0016c4e701007387 */ /* 0x0003e20000100800 */
[----:B------:R-:W-:Y:S01]  /*34890*/  ISETP.LT.AND P0, PT, R7, UR52, !P0 ;  /* 0x0000003407007c0c */ /* 0x000fe2000c701270 */
[----:B------:R-:W-:Y:S01]  /*348a0*/  VIADD R172, R173, UR35 ;  /* 0x00000023adac7c36 */ /* 0x000fe20008000000 */
[----:B------:R-:W-:Y:S01]  /*348b0*/  ULDC UR52, c[0x0][0x228] ;  /* 0x00008a0000347ab9 */ /* 0x000fe20000000800 */
[----:B------:R-:W-:Y:S01]  /*348c0*/  VIADD R152, R6, 0x4b ;  /* 0x0000004b06987836 */ /* 0x000fe20000000000 */
[----:B------:R-:W-:-:S07]  /*348d0*/  ULDC UR49, c[0x0][0x22c] ;  /* 0x00008b0000317ab9 */ /* 0x000fce0000000800 */
[----:B------:R-:W-:Y:S01]  /*348e0*/  @P1 LOP3.LUT R10, R10, 0x100, RZ, 0xfc, !PT ;  /* 0x000001000a0a1812 */ /* 0x000fe200078efcff */
[----:B------:R2:W-:Y:S01]  /*348f0*/  STL [R1+0x16c8], R230 ;  /* 0x0016c8e601007387 */ /* 0x0005e20000100800 */
        /* <DEDUP_REMOVED lines=16> */
[----:B------:R-:W-:Y:S01]  /*34a00*/  VIADD R22, R6, 0x49 ;  /* 0x0000004906167836 */ /* 0x000fe20000000000 */
[----:B------:R-:W-:Y:S01]  /*34a10*/  ULDC UR33, c[0x0][0x228] ;  /* 0x00008a0000217ab9 */ /* 0x000fe20000000800 */
        /* <DEDUP_REMOVED lines=9> */
[----:B------:R-:W-:Y:S01]  /*34ab0*/  ULDC UR31, c[0x0][0x248] ;  /* 0x00009200001f7ab9 */ /* 0x000fe20000000800 */
[----:B------:R-:W-:-:S09]  /*34ac0*/  ULDC UR53, c[0x0][0x248] ;  /* 0x0000920000357ab9 */ /* 0x000fd20000000800 */
[----:B------:R-:W-:-:S04]  /*34ad0*/  @P1 LOP3.LUT R10, R10, 0x10, RZ, 0xfc, !PT ;  /* 0x000000100a0a1812 */ /* 0x000fc800078efcff */
[----:B------:R-:W-:-:S04]  /*34ae0*/  LOP3.LUT R10, R10, 0xfffffff7, RZ, 0xc0, !PT ;  /* 0xfffffff70a0a7812 */ /* 0x000fc800078ec0ff */
[----:B------:R-:W-:Y:S02]  /*34af0*/  @P0 LOP3.LUT R10, R10, 0x8, RZ, 0xfc, !PT ;  /* 0x000000080a0a0812 */ /* 0x000fe400078efcff */
[----:B------:R-:W-:Y:S01]  /*34b00*/  ISETP.GE.AND P0, PT, R168, UR55, PT ;  /* 0x00000037a8007c0c */ /* 0x000fe2000bf06270 */
[----:B------:R-:W-:Y:S01]  /*34b10*/  STL [R1+0x16f0], R224 ;  /* 0x0016f0e001007387 */ /* 0x000fe20000100800 */
[----:B------:R-:W-:Y:S01]  /*34b20*/  LOP3.LUT R10, R10, 0xfffffffb, RZ, 0xc0, !PT ;  /* 0xfffffffb0a0a7812 */ /* 0x000fe200078ec0ff */
[----:B------:R-:W-:Y:S01]  /*34b30*/  VIADD R170, R171, UR31 ;  /* 0x0000001fabaa7c36 */ /* 0x000fe20008000000 */
[----:B------:R-:W-:Y:S01]  /*34b40*/  ISETP.LT.AND P1, PT, R8, UR10, !P0 ;  /* 0x0000000a08007c0c */ /* 0x000fe2000c721270 */
[----:B------:R-:W-:Y:S01]  /*34b50*/  STL [R1+0x16f4], R223 ;  /* 0x0016f4df01007387 */ /* 0x000fe20000100800 */
[----:B------:R-:W-:Y:S01]  /*34b60*/  ISETP.LT.AND P0, PT, R7, UR56, !P0 ;  /* 0x0000003807007c0c */ /* 0x000fe2000c701270 */
[----:B------:R-:W-:Y:S01]  /*34b70*/  VIADD R169, R170, UR53 ;  /* 0x00000035aaa97c36 */ /* 0x000fe20008000000 */
[----:B------:R-:W-:Y:S01]  /*34b80*/  ULDC UR55, c[0x0][0x248] ;  /* 0x0000920000377ab9 */ /* 0x000fe20000000800 */
[----:B------:R-:W-:Y:S01]  /*34b90*/  ULDC UR10, c[0x0][0x248] ;  /* 0x00009200000a7ab9 */ /* 0x000fe20000000800 */
[----:B------:R-:W-:-:S07]  /*34ba0*/  ULDC UR31, c[0x0][0x22c] ;  /* 0x00008b00001f7ab9 */ /* 0x000fce0000000800 */
[----:B------:R-:W-:Y:S01]  /*34bb0*/  @P1 LOP3.LUT R10, R10, 0x4, RZ, 0xfc, !PT ;  /* 0x000000040a0a1812 */ /* 0x000fe200078efcff */
[----:B------:R-:W-:Y:S01]  /*34bc0*/  STL [R1+0x16f8], R222 ;  /* 0x0016f8de01007387 */ /* 0x000fe20000100800 */
[----:B------:R-:W-:Y:S01]  /*34bd0*/  ULDC UR56, c[0x0][0x248] ;  /* 0x0000920000387ab9 */ /* 0x000fe20000000800 */
[----:B------:R-:W-:Y:S01]  /*34be0*/  ULDC UR53, c[0x0][0x248] ;  /* 0x0000920000357ab9 */ /* 0x000fe20000000800 */
        /* <DEDUP_REMOVED lines=15> */
[----:B------:R-:W-:Y:S01]  /*34ce0*/  @P0 LOP3.LUT R9, R9, 0x80000000, RZ, 0xfc, !PT ;  /* 0x8000000009090812 */ /* 0x000fe200078efcff */
[----:B------:R-:W-:Y:S01]  /*34cf0*/  ULDC UR59, c[0x0][0x248] ;  /* 0x00009200003b7ab9 */ /* 0x000fe20000000800 */
[----:B------:R-:W-:Y:S01]  /*34d00*/  ISETP.GE.AND P0, PT, R166, UR4, PT ;  /* 0x00000004a6007c0c */ /* 0x000fe2000bf06270 */
[----:B------:R-:W-:Y:S01]  /*34d10*/  ULDC UR10, c[0x0][0x248] ;  /* 0x00009200000a7ab9 */ /* 0x000fe20000000800 */
[----:B------:R-:W-:Y:S01]  /*34d20*/  LOP3.LUT R9, R9, 0xbfffffff, RZ, 0xc0, !PT ;  /* 0xbfffffff09097812 */ /* 0x000fe200078ec0ff */
[----:B------:R-:W-:Y:S01]  /*34d30*/  STL [R1+0x1714], R218 ;  /* 0x001714da01007387 */ /* 0x000fe20000100800 */
[----:B------:R-:W-:Y:S01]  /*34d40*/  ISETP.LT.AND P1, PT, R8, UR58, !P0 ;  /* 0x0000003a08007c0c */ /* 0x000fe2000c721270 */
[----:B------:R-:W-:Y:S01]  /*34d50*/  VIADD R166, R167, UR56 ;  /* 0x00000038a7a67c36 */ /* 0x000fe20008000000 */
[----:B------:R-:W-:Y:S01]  /*34d60*/  ISETP.LT.AND P0, PT, R7, UR11, !P0 ;  /* 0x0000000b07007c0c */ /* 0x000fe2000c701270 */
[----:B------:R-:W-:Y:S01]  /*34d70*/  STL [R1+0x171c], R217 ;  /* 0x00171cd901007387 */ /* 0x000fe20000100800 */
[----:B------:R-:W-:Y:S01]  /*34d80*/  ULDC UR11, c[0x0][0x248] ;  /* 0x00009200000b7ab9 */ /* 0x000fe20000000800 */
[----:B------:R-:W-:Y:S01]  /*34d90*/  ULDC UR4, c[0x0][0x248] ;  /* 0x0000920000047ab9 */ /* 0x000fe20000000800 */
[----:B------:R-:W-:-:S07]  /*34da0*/  ULDC UR58, c[0x0][0x248] ;  /* 0x00009200003a7ab9 */ /* 0x000fce0000000800 */
[----:B------:R-:W-:Y:S01]  /*34db0*/  @P1 LOP3.LUT R9, R9, 0x40000000, RZ, 0xfc, !PT ;  /* 0x4000000009091812 */ /* 0x000fe200078efcff */
[----:B------:R-:W-:-:S03]  /*34dc0*/  ULDC UR56, c[0x0][0x248] ;  /* 0x0000920000387ab9 */ /* 0x000fc60000000800 */
[----:B------:R-:W-:-:S04]  /*34dd0*/  LOP3.LUT R9, R9, 0xdfffffff, RZ, 0xc0, !PT ;  /* 0xdfffffff09097812 */ /* 0x000fc800078ec0ff */
[----:B------:R-:W-:Y:S02]  /*34de0*/  @P0 LOP3.LUT R9, R9, 0x20000000, RZ, 0xfc, !PT ;  /* 0x2000000009090812 */ /* 0x000fe400078efcff */
[----:B------:R-:W-:Y:S02]  /*34df0*/  ISETP.GE.AND P0, PT, R165, UR60, PT ;  /* 0x0000003ca5007c0c */ /* 0x000fe4000bf06270 */
        /* <DEDUP_REMOVED lines=9> */
[----:B------:R-:W-:-:S04]  /*34e90*/  @P1 LOP3.LUT R9, R9, 0x10000000, RZ, 0xfc, !PT ;  /* 0x1000000009091812 */ /* 0x000fc800078efcff */
        /* <DEDUP_REMOVED lines=9> */
[----:B------:R-:W-:-:S07]  /*34f30*/  ULDC UR9, c[0x0][0x248] ;  /* 0x0000920000097ab9 */ /* 0x000fce0000000800 */
[----:B------:R-:W-:Y:S01]  /*34f40*/  @P1 LOP3.LUT R9, R9, 0x4000000, RZ, 0xfc, !PT ;  /* 0x0400000009091812 */ /* 0x000fe200078efcff */
[----:B------:R-:W-:Y:S01]  /*34f50*/  STL [R1+0x1734], R213 ;  /* 0x001734d501007387 */ /* 0x000fe20000100800 */
[----:B------:R-:W-:Y:S01]  /*34f60*/  ISETP.GE.AND P4, PT, R22, UR31, PT ;  /* 0x0000001f16007c0c */ /* 0x000fe2000bf86270 */
[----:B------:R-:W-:Y:S01]  /*34f70*/  ULDC UR13, c[0x0][0x228] ;  /* 0x00008a00000d7ab9 */ /* 0x000fe20000000800 */
[----:B------:R-:W-:-:S04]  /*34f80*/  LOP3.LUT R9, R9, 0xfdffffff, RZ, 0xc0, !PT ;  /* 0xfdffffff09097812 */ /* 0x000fc800078ec0ff */
[----:B------:R-:W-:Y:S02]  /*34f90*/  @P0 LOP3.LUT R9, R9, 0x2000000, RZ, 0xfc, !PT ;  /* 0x0200000009090812 */ /* 0x000fe400078efcff */
[----:B------:R-:W-:-:S04]  /*34fa0*/  ISETP.GE.AND P0, PT, R163, UR12, PT ;  /* 0x0000000ca3007c0c */ /* 0x000fc8000bf06270 */
[----:B------:R-:W-:Y:S02]  /*34fb0*/  ISETP.LT.AND P2, PT, R8, UR16, !P0 ;  /* 0x0000001008007c0c */ /* 0x000fe4000c741270 */
[----:B------:R-:W-:Y:S02]  /*34fc0*/  ISETP.LT.AND P1, PT, R7, UR18, !P0 ;  /* 0x0000001207007c0c */ /* 0x000fe4000c721270 */
[----:B------:R-:W-:Y:S02]  /*34fd0*/  LOP3.LUT R9, R9, 0xfeffffff, RZ, 0xc0, !PT ;  /* 0xfeffffff09097812 */ /* 0x000fe400078ec0ff */
[----:B------:R-:W-:-:S07]  /*34fe0*/  ISETP.GE.AND P0, PT, R162, UR17, PT ;  /* 0x00000011a2007c0c */ /* 0x000fce000bf06270 */
[----:B------:R-:W-:Y:S02]  /*34ff0*/  @P2 LOP3.LUT R9, R9, 0x1000000, RZ, 0xfc, !PT ;  /* 0x0100000009092812 */ /* 0x000fe400078efcff */
[----:B------:R-:W-:Y:S02]  /*35000*/  ISETP.LT.AND P2, PT, R8, UR15, !P0 ;  /* 0x0000000f08007c0c */ /* 0x000fe4000c741270 */
[----:B------:R-:W-:-:S04]  /*35010*/  LOP3.LUT R9, R9, 0xff7fffff, RZ, 0xc0, !PT ;  /* 0xff7fffff09097812 */ /* 0x000fc800078ec0ff */
[----:B------:R-:W-:Y:S02]  /*35020*/  @P1 LOP3.LUT R9, R9, 0x800000, RZ, 0xfc, !PT ;  /* 0x0080000009091812 */ /* 0x000fe400078efcff */
[----:B------:R-:W-:Y:S02]  /*35030*/  ISETP.LT.AND P1, PT, R7, UR23, !P0 ;  /* 0x0000001707007c0c */ /* 0x000fe4000c721270 */
[----:B------:R-:W-:Y:S02]  /*35040*/  LOP3.LUT R9, R9, 0xffbfffff, RZ, 0xc0, !PT ;  /* 0xffbfffff09097812 */ /* 0x000fe400078ec0ff */
[----:B------:R-:W-:Y:S02]  /*35050*/  ISETP.GE.AND P0, PT, R161, UR20, PT ;  /* 0x00000014a1007c0c */ /* 0x000fe4000bf06270 */
[----:B------:R-:W-:Y:S02]  /*35060*/  @P2 LOP3.LUT R9, R9, 0x400000, RZ, 0xfc, !PT ;  /* 0x0040000009092812 */ /* 0x000fe400078efcff */
[----:B------:R-:W-:-:S02]  /*35070*/  ISETP.LT.AND P2, PT, R8, UR19, !P0 ;  /* 0x0000001308007c0c */ /* 0x000fc4000c741270 */
        /* <DEDUP_REMOVED lines=12> */
[----:B------:R-:W-:Y:S01]  /*35140*/  @P2 LOP3.LUT R9, R9, 0x40000, RZ, 0xfc, !PT ;  /* 0x0004000009092812 */ /* 0x000fe200078efcff */
[----:B------:R-:W-:Y:S01]  /*35150*/  STL [R1+0x173c], R212 ;  /* 0x00173cd401007387 */ /* 0x000fe20000100800 */
[----:B------:R-:W-:-:S02]  /*35160*/  ISETP.LT.AND P2, PT, R8, UR24, !P0 ;  /* 0x0000001808007c0c */ /* 0x000fc4000c741270 */
[----:B------:R-:W-:Y:S01]  /*35170*/  LOP3.LUT R9, R9, 0xfffdffff, RZ, 0xc0, !PT ;  /* 0xfffdffff09097812 */ /* 0x000fe200078ec0ff */
[----:B------:R-:W-:Y:S04]  /*35180*/  STL [R1+0x1740], R211 ;  /* 0x001740d301007387 */ /* 0x000fe80000100800 */
[----:B------:R-:W-:Y:S01]  /*35190*/  STL [R1+0x1738], R210 ;  /* 0x001738d201007387 */ /* 0x000fe20000100800 */
[----:B------:R-:W-:-:S03]  /*351a0*/  @P1 LOP3.LUT R9, R9, 0x20000, RZ, 0xfc, !PT ;  /* 0x0002000009091812 */ /* 0x000fc600078efcff */
[----:B------:R-:W-:Y:S04]  /*351b0*/  STL [R1+0x1730], R209 ;  /* 0x001730d101007387 */ /* 0x000fe80000100800 */
[----:B------:R-:W-:Y:S01]  /*351c0*/  STL [R1+0x1728], R208 ;  /* 0x001728d001007387 */ /* 0x000fe20000100800 */
[----:B------:R-:W-:-:S03]  /*351d0*/  ISETP.LT.AND P1, PT, R7, UR40, !P0 ;  /* 0x0000002807007c0c */ /* 0x000fc6000c721270 */
[----:B------:R-:W-:Y:S01]  /*351e0*/  STL [R1+0x1718], R207 ;  /* 0x001718cf01007387 */ /* 0x000fe20000100800 */
[----:B------:R-:W-:-:S03]  /*351f0*/  LOP3.LUT R9, R9, 0xfffeffff, RZ, 0xc0, !PT ;  /* 0xfffeffff09097812 */ /* 0x000fc600078ec0ff */
[----:B------:R-:W-:Y:S04]  /*35200*/  STL [R1+0x170c], R206 ;  /* 0x00170cce01007387 */ /* 0x000fe80000100800 */
[----:B------:R-:W-:Y:S04]  /*35210*/  STL [R1+0x1708], R205 ;  /* 0x001708cd01007387 */ /* 0x000fe80000100800 */
[----:B------:R-:W-:Y:S01]  /*35220*/  STL [R1+0x16fc], R204 ;  /* 0x0016fccc01007387 */ /* 0x000fe20000100800 */
[----:B------:R-:W-:-:S03]  /*35230*/  ISETP.GE.AND P0, PT, R158, UR34, PT ;  /* 0x000000229e007c0c */ /* 0x000fc6000bf06270 */
[----:B------:R-:W-:Y:S01]  /*35240*/  STL [R1+0x16ec], R203 ;  /* 0x0016eccb01007387 */ /* 0x000fe20000100800 */
[----:B------:R-:W-:-:S03]  /*35250*/  @P2 LOP3.LUT R9, R9, 0x10000, RZ, 0xfc, !PT ;  /* 0x0001000009092812 */ /* 0x000fc600078efcff */
[----:B------:R-:W-:Y:S04]  /*35260*/  STL [R1+0x16e0], R202 ;  /* 0x0016e0ca01007387 */ /* 0x000fe80000100800 */
[----:B------:R-:W-:Y:S04]  /*35270*/  STL [R1+0x16dc], R201 ;  /* 0x0016dcc901007387 */ /* 0x000fe80000100800 */
[----:B------:R-:W-:Y:S01]  /*35280*/  STL [R1+0x16d0], R200 ;  /* 0x0016d0c801007387 */ /* 0x000fe20000100800 */
[----:B------:R-:W-:-:S03]  /*35290*/  ISETP.LT.AND P2, PT, R8, UR28, !P0 ;  /* 0x0000001c08007c0c */ /* 0x000fc6000c741270 */
[----:B------:R-:W-:Y:S01]  /*352a0*/  STL [R1+0x16c0], R199 ;  /* 0x0016c0c701007387 */ /* 0x000fe20000100800 */
[----:B------:R-:W-:-:S03]  /*352b0*/  LOP3.LUT R9, R9, 0xffff7fff, RZ, 0xc0, !PT ;  /* 0xffff7fff09097812 */ /* 0x000fc600078ec0ff */
[----:B------:R-:W-:Y:S04]  /*352c0*/  STL [R1+0x16b8], R198 ;  /* 0x0016b8c601007387 */ /* 0x000fe80000100800 */
[----:B------:R-:W-:Y:S04]  /*352d0*/  STL [R1+0x16b0], R197 ;  /* 0x0016b0c501007387 */ /* 0x000fe80000100800 */
[----:B------:R-:W-:Y:S04]  /*352e0*/  STL [R1+0x16a8], R196 ;  /* 0x0016a8c401007387 */ /* 0x000fe80000100800 */
        /* <DEDUP_REMOVED lines=8> */
[----:B------:R-:W-:Y:S01]  /*35370*/  STL [R1+0x1660], R190 ;  /* 0x001660be01007387 */ /* 0x000fe20000100800 */
[----:B------:R-:W-:-:S03]  /*35380*/  VIADD R163, R164, UR5 ;  /* 0x00000005a4a37c36 */ /* 0x000fc60008000000 */
[----:B------:R-:W-:Y:S04]  /*35390*/  STL [R1+0x165c], R189 ;  /* 0x00165cbd01007387 */ /* 0x000fe80000100800 */
[----:B------:R-:W-:Y:S01]  /*353a0*/  STL [R1+0x1650], R188 ;  /* 0x001650bc01007387 */ /* 0x000fe20000100800 */
[----:B------:R-:W-:-:S03]  /*353b0*/  ISETP.GE.AND P0, PT, R157, UR36, PT ;  /* 0x000000249d007c0c */ /* 0x000fc6000bf06270 */
[----:B------:R-:W-:Y:S01]  /*353c0*/  STL [R1+0x1640], R187 ;  /* 0x001640bb01007387 */ /* 0x000fe20000100800 */
[----:B------:R-:W-:-:S03]  /*353d0*/  @P2 LOP3.LUT R9, R9, 0x4000, RZ, 0xfc, !PT ;  /* 0x0000400009092812 */ /* 0x000fc600078efcff */
[----:B------:R-:W-:Y:S01]  /*353e0*/  STL [R1+0x1638], R186 ;  /* 0x001638ba01007387 */ /* 0x000fe20000100800 */
[----:B------:R-:W-:-:S03]  /*353f0*/  VIADD R162, R163, UR59 ;  /* 0x0000003ba3a27c36 */ /* 0x000fc60008000000 */
        /* <DEDUP_REMOVED lines=8> */
[----:B------:R-:W-:Y:S04]  /*35480*/  STL [R1+0x15fc], R180 ;  /* 0x0015fcb401007387 */ /* 0x000fe80000100800 */
        /* <DEDUP_REMOVED lines=10> */
[----:B------:R-:W-:Y:S01]  /*35530*/  VIADD R159, R160, UR4 ;  /* 0x00000004a09f7c36 */ /* 0x000fe20008000000 */
[----:B------:R-:W-:Y:S01]  /*35540*/  @P2 LOP3.LUT R9, R9, 0x1000, RZ, 0xfc, !PT ;  /* 0x0000100009092812 */ /* 0x000fe200078efcff */
[----:B------:R-:W-:Y:S01]  /*35550*/  ULDC UR4, c[0x0][0x22c] ;  /* 0x00008b0000047ab9 */ /* 0x000fe20000000800 */
[----:B------:R-:W-:Y:S04]  /*35560*/  STL [R1+0x15bc], R173 ;  /* 0x0015bcad01007387 */ /* 0x000fe80000100800 */
[----:B------:R-:W-:Y:S04]  /*35570*/  STL [R1+0x15b0], R172 ;  /* 0x0015b0ac01007387 */ /* 0x000fe80000100800 */
[----:B------:R-:W-:Y:S04]  /*35580*/  STL [R1+0x15a4], R171 ;  /* 0x0015a4ab01007387 */ /* 0x000fe80000100800 */
[----:B------:R-:W-:Y:S01]  /*35590*/  STL [R1+0x159c], R170 ;  /* 0x00159caa01007387 */ /* 0x000fe20000100800 */
[----:B------:R-:W-:-:S03]  /*355a0*/  VIADD R158, R159, UR58 ;  /* 0x0000003a9f9e7c36 */ /* 0x000fc60008000000 */
[----:B------:R-:W-:Y:S04]  /*355b0*/  STL [R1+0x1594], R169 ;  /* 0x001594a901007387 */ /* 0x000fe80000100800 */
[----:B------:R-:W-:Y:S04]  /*355c0*/  STL [R1+0x158c], R168 ;  /* 0x00158ca801007387 */ /* 0x000fe80000100800 */
[----:B------:R-:W-:Y:S01]  /*355d0*/  STL [R1+0x1580], R167 ;  /* 0x001580a701007387 */ /* 0x000fe20000100800 */
[----:B------:R-:W-:-:S03]  /*355e0*/  LOP3.LUT R9, R9, 0xfffff7ff, RZ, 0xc0, !PT ;  /* 0xfffff7ff09097812 */ /* 0x000fc600078ec0ff */
[----:B------:R-:W-:Y:S01]  /*355f0*/  STL [R1+0x1574], R166 ;  /* 0x001574a601007387 */ /* 0x000fe20000100800 */
[----:B------:R-:W-:-:S03]  /*35600*/  ISETP.GE.AND P0, PT, R156, UR30, PT ;  /* 0x0000001e9c007c0c */ /* 0x000fc6000bf06270 */
[----:B------:R-:W-:Y:S01]  /*35610*/  STL [R1+0x1570], R165 ;  /* 0x001570a501007387 */ /* 0x000fe20000100800 */
[----:B------:R-:W-:-:S03]  /*35620*/  VIADD R157, R158, UR10 ;  /* 0x0000000a9e9d7c36 */ /* 0x000fc60008000000 */
[----:B------:R-:W-:Y:S04]  /*35630*/  STL [R1+0x1564], R164 ;  /* 0x001564a401007387 */ /* 0x000fe80000100800 */
[----:B------:R-:W-:Y:S01]  /*35640*/  STL [R1+0x1558], R163 ;  /* 0x001558a301007387 */ /* 0x000fe20000100800 */
[----:B------:R-:W-:-:S03]  /*35650*/  @P1 LOP3.LUT R9, R9, 0x800, RZ, 0xfc, !PT ;  /* 0x0000080009091812 */ /* 0x000fc600078efcff */
[----:B------:R-:W-:Y:S01]  /*35660*/  STL [R1+0x1550], R162 ;  /* 0x001550a201007387 */ /* 0x000fe20000100800 */
[----:B------:R-:W-:-:S03]  /*35670*/  ISETP.LT.AND P2, PT, R8, UR29, !P0 ;  /* 0x0000001d08007c0c */ /* 0x000fc6000c741270 */
[----:B------:R-:W-:Y:S01]  /*35680*/  STL [R1+0x1548], R161 ;  /* 0x001548a101007387 */ /* 0x000fe20000100800 */
[----:B------:R-:W-:-:S03]  /*35690*/  ISETP.LT.AND P1, PT, R7, UR46, !P0 ;  /* 0x0000002e07007c0c */ /* 0x000fc6000c721270 */
[----:B------:R-:W-:Y:S01]  /*356a0*/  STL [R1+0x1540], R160 ;  /* 0x001540a001007387 */ /* 0x000fe20000100800 */
[----:B------:R-:W-:-:S03]  /*356b0*/  ISETP.GE.AND P0, PT, R155, UR43, PT ;  /* 0x0000002b9b007c0c */ /* 0x000fc6000bf06270 */
[----:B------:R-:W-:Y:S04]  /*356c0*/  STL [R1+0x1534], R159 ;  /* 0x0015349f01007387 */ /* 0x000fe80000100800 */
[----:B------:R-:W-:Y:S04]  /*356d0*/  STL [R1+0x1528], R158 ;  /* 0x0015289e01007387 */ /* 0x000fe80000100800 */
[----:B------:R-:W-:Y:S04]  /*356e0*/  STL [R1+0x1524], R157 ;  /* 0x0015249d01007387 */ /* 0x000fe80000100800 */
[----:B------:R-:W3:Y:S01]  /*356f0*/  LDL.LU R155, [R1+0x12cc] ;  /* 0x0012cc00019b7983 */ /* 0x000ee20000300800 */
[----:B------:R-:W-:-:S04]  /*35700*/  LOP3.LUT R9, R9, 0xfffffbff, RZ, 0xc0, !PT ;  /* 0xfffffbff09097812 */ /* 0x000fc800078ec0ff */
        /* <DEDUP_REMOVED lines=19> */
[----:B------:R-:W-:-:S04]  /*35840*/  LOP3.LUT R9, R9, 0xfffffff7, RZ, 0xc0, !PT ;  /* 0xfffffff709097812 */ /* 0x000fc800078ec0ff */
[----:B------:R-:W-:Y:S02]  /*35850*/  @P2 LOP3.LUT R9, R9, 0x8, RZ, 0xfc, !PT ;  /* 0x0000000809092812 */ /* 0x000fe400078efcff */
[----:B------:R-:W-:Y:S02]  /*35860*/  ISETP.GE.AND P0, PT, R152, UR49, PT ;  /* 0x0000003198007c0c */ /* 0x000fe4000bf06270 */
[----:B------:R-:W-:-:S04]  /*35870*/  LOP3.LUT R9, R9, 0xfffffffb, RZ, 0xc0, !PT ;  /* 0xfffffffb09097812 */ /* 0x000fc800078ec0ff */
[----:B------:R-:W-:Y:S02]  /*35880*/  @P1 LOP3.LUT R9, R9, 0x4, RZ, 0xfc, !PT ;  /* 0x0000000409091812 */ /* 0x000fe400078efcff */
[----:B------:R-:W-:Y:S01]  /*35890*/  ISETP.LT.AND P1, PT, R8, UR35, !P0 ;  /* 0x0000002308007c0c */ /* 0x000fe2000c721270 */
[----:B------:R-:W-:Y:S01]  /*358a0*/  VIADD R156, R157, UR60 ;  /* 0x0000003c9d9c7c36 */ /* 0x000fe20008000000 */
[----:B------:R-:W-:Y:S02]  /*358b0*/  ISETP.LT.AND P0, PT, R7, UR54, !P0 ;  /* 0x0000003607007c0c */ /* 0x000fe4000c701270 */
[----:B------:R-:W-:Y:S01]  /*358c0*/  LOP3.LUT R9, R9, 0xfffffffd, RZ, 0xc0, !PT ;  /* 0xfffffffd09097812 */ /* 0x000fe200078ec0ff */
[----:B------:R-:W-:-:S04]  /*358d0*/  VIADD R252, R156, UR14 ;  /* 0x0000000e9cfc7c36 */ /* 0x000fc80008000000 */
[----:B-1----:R-:W-:-:S04]  /*358e0*/  VIADD R231, R252, UR56 ;  /* 0x00000038fce77c36 */ /* 0x002fc80008000000 */
[----:B------:R-:W-:Y:S01]  /*358f0*/  @P1 LOP3.LUT R9, R9, 0x2, RZ, 0xfc, !PT ;  /* 0x0000000209091812 */ /* 0x000fe200078efcff */
[----:B--2---:R-:W-:-:S03]  /*35900*/  VIADD R230, R231, UR61 ;  /* 0x0000003de7e67c36 */ /* 0x004fc60008000000 */
[----:B------:R-:W-:Y:S02]  /*35910*/  LOP3.LUT R9, R9, 0xfffffffe, RZ, 0xc0, !PT ;  /* 0xfffffffe09097812 */ /* 0x000fe400078ec0ff */
[----:B------:R-:W-:Y:S02]  /*35920*/  ISETP.GE.AND P2, PT, R23, UR51, PT ;  /* 0x0000003317007c0c */ /* 0x000fe4000bf46270 */
[----:B------:R-:W-:Y:S01]  /*35930*/  @P0 LOP3.LUT R9, R9, 0x1, RZ, 0xfc, !PT ;  /* 0x0000000109090812 */ /* 0x000fe200078efcff */
[----:B------:R-:W-:Y:S01]  /*35940*/  VIADD R23, R230, UR9 ;  /* 0x00000009e6177c36 */ /* 0x000fe20008000000 */
[----:B------:R1:W-:Y:S04]  /*35950*/  STL [R1+0x1518], R156 ;  /* 0x0015189c01007387 */ /* 0x0003e80000100800 */
        /* <DEDUP_REMOVED lines=12> */
[----:B------:R-:W2:Y:S01]  /*35a20*/  LDS.128 R12, [R21] ;  /* 0x00000000150c7984 */ /* 0x000ea20000000c00 */
[----:B------:R-:W-:Y:S01]  /*35a30*/  BAR.SYNC.DEFER_BLOCKING 0x0 ;  /* 0x0000000000007b1d */ /* 0x000fe20000010000 */
[----:B---3--:R-:W-:-:S13]  /*35a40*/  ISETP.GE.AND P0, PT, R251, R155, PT ;  /* 0x0000009bfb00720c */ /* 0x008fda0003f06270 */
[----:B------:R-:W-:-:S05]  /*35a50*/  @P0 LOP3.LUT R20, R20, 0x200000, RZ, 0xfc, !PT ;  /* 0x0020000014140812 */ /* 0x000fca00078efcff */
[----:B------:R-:W-:Y:S04]  /*35a60*/  STL [R1+0x176c], R20 ;  /* 0x00176c1401007387 */ /* 0x000fe80000100800 */
[----:B-1----:R-:W3:Y:S04]  /*35a70*/  LDL.LU R156, [R1+0x550] ;  /* 0x00055000019c7983 */ /* 0x002ee80000300800 */
[----:B------:R-:W3:Y:S04]  /*35a80*/  LDL.LU R157, [R1+0x558] ;  /* 0x00055800019d7983 */ /* 0x000ee80000300800 */
[----:B------:R-:W3:Y:S04]  /*35a90*/  LDL.LU R158, [R1+0x150] ;  /* 0x00015000019e7983 */ /* 0x000ee80000300800 */
[----:B------:R-:W3:Y:S04]  /*35aa0*/  LDL.LU R159, [R1+0x158] ;  /* 0x00015800019f7983 */ /* 0x000ee80000300800 */
[----:B------:R-:W4:Y:S04]  /*35ab0*/  LDL.LU R152, [R1+0xd54] ;  /* 0x000d540001987983 */ /* 0x000f280000300800 */
[----:B--2---:R-:W-:Y:S04]  /*35ac0*/  STL.64 [R1+0xd40], R12 ;  /* 0x000d400c01007387 */ /* 0x004fe80000100a00 */
[----:B------:R-:W-:Y:S04]  /*35ad0*/  STL.64 [R1+0xd48], R14 ;  /* 0x000d480e01007387 */ /* 0x000fe80000100a00 */
[----:B------:R-:W4:Y:S04]  /*35ae0*/  LDL.LU R153, [R1+0xd5c] ;  /* 0x000d5c0001997983 */ /* 0x000f280000300800 */
[----:B------:R-:W4:Y:S04]  /*35af0*/  LDL.LU R154, [R1+0x954] ;  /* 0x00095400019a7983 */ /* 0x000f280000300800 */
[----:B------:R-:W4:Y:S04]  /*35b00*/  LDL.LU R155, [R1+0x95c] ;  /* 0x00095c00019b7983 */ /* 0x000f280000300800 */
[----:B---3--:R1:W-:Y:S01]  /*35b10*/  STSM.16.M88.4 [R0], R156 ;  /* 0x0000009c00007844 */ /* 0x0083e20000000200 */
[----:B------:R-:W-:Y:S06]  /*35b20*/  BAR.SYNC.DEFER_BLOCKING 0x0 ;  /* 0x0000000000007b1d */ /* 0x000fec0000010000 */
[----:B-1----:R-:W2:Y:S04]  /*35b30*/  LDL.LU R156, [R1+0x554] ;  /* 0x00055400019c7983 */ /* 0x002ea80000300800 */
[----:B------:R-:W1:Y:S01]  /*35b40*/  LDS.128 R12, [R21] ;  /* 0x00000000150c7984 */ /* 0x000e620000000c00 */
[----:B------:R-:W-:Y:S06]  /*35b50*/  BAR.SYNC.DEFER_BLOCKING 0x0 ;  /* 0x0000000000007b1d */ /* 0x000fec0000010000 */
[----:B----4-:R3:W-:Y:S04]  /*35b60*/  STSM.16.M88.4 [R0], R152 ;  /* 0x0000009800007844 */ /* 0x0107e80000000200 */
[----:B-1----:R-:W-:Y:S04]  /*35b70*/  STL.64 [R1+0x950], R12 ;  /* 0x0009500c01007387 */ /* 0x002fe80000100a00 */
[----:B------:R-:W-:Y:S01]  /*35b80*/  STL.64 [R1+0x958], R14 ;  /* 0x0009580e01007387 */ /* 0x000fe20000100a00 */
[----:B------:R-:W-:Y:S06]  /*35b90*/  BAR.SYNC.DEFER_BLOCKING 0x0 ;  /* 0x0000000000007b1d */ /* 0x000fec0000010000 */
[----:B------:R-:W2:Y:S04]  /*35ba0*/  LDL.LU R157, [R1+0x55c] ;  /* 0x00055c00019d7983 */ /* 0x000ea80000300800 */
[----:B------:R-:W2:Y:S04]  /*35bb0*/  LDL.LU R158, [R1+0x154] ;  /* 0x00015400019e7983 */ /* 0x000ea80000300800 */
[----:B------:R-:W2:Y:S04]  /*35bc0*/  LDL.LU R159, [R1+0x15c] ;  /* 0x00015c00019f7983 */ /* 0x000ea80000300800 */
[----:B---3--:R-:W3:Y:S04]  /*35bd0*/  LDL.LU R152, [R1+0xd60] ;  /* 0x000d600001987983 */ /* 0x008ee80000300800 */
[----:B------:R-:W1:Y:S01]  /*35be0*/  LDS.128 R12, [R21] ;  /* 0x00000000150c7984 */ /* 0x000e620000000c00 */
[----:B------:R-:W-:Y:S06]  /*35bf0*/  BAR.SYNC.DEFER_BLOCKING 0x0 ;  /* 0x0000000000007b1d */ /* 0x000fec0000010000 */
[----:B-1----:R-:W-:Y:S04]  /*35c00*/  STL.64 [R1+0x550], R12 ;  /* 0x0005500c01007387 */ /* 0x002fe80000100a00 */
[----:B------:R-:W-:Y:S04]  /*35c10*/  STL.64 [R1+0x558], R14 ;  /* 0x0005580e01007387 */ /* 0x000fe80000100a00 */
[----:B------:R-:W3:Y:S04]  /*35c20*/  LDL.LU R153, [R1+0xd68] ;  /* 0x000d680001997983 */ /* 0x000ee80000300800 */
[----:B------:R-:W3:Y:S04]  /*35c30*/  LDL.LU R154, [R1+0x960] ;  /* 0x00096000019a7983 */ /* 0x000ee80000300800 */
[----:B------:R-:W3:Y:S04]  /*35c40*/  LDL.LU R155, [R1+0x968] ;  /* 0x00096800019b7983 */ /* 0x000ee80000300800 */
[----:B--2---:R1:W-:Y:S01]  /*35c50*/  STSM.16.M88.4 [R0], R156 ;  /* 0x0000009c00007844 */ /* 0x0043e20000000200 */
[----:B------:R-:W-:Y:S06]  /*35c60*/  BAR.SYNC.DEFER_BLOCKING 0x0 ;  /* 0x0000000000007b1d */ /* 0x000fec0000010000 */
[----:B-1----:R-:W2:Y:S04]  /*35c70*/  LDL.LU R156, [R1+0x560] ;  /* 0x00056000019c7983 */ /* 0x002ea80000300800 */
[----:B------:R-:W1:Y:S01]  /*35c80*/  LDS.128 R12, [R21] ;  /* 0x00000000150c7984 */ /* 0x000e620000000c00 */
[----:B------:R-:W-:Y:S06]  /*35c90*/  BAR.SYNC.DEFER_BLOCKING 0x0 ;  /* 0x0000000000007b1d */ /* 0x000fec0000010000 */
[----:B---3--:R3:W-:Y:S04]  /*35ca0*/  STSM.16.M88.4 [R0], R152 ;  /* 0x0000009800007844 */ /* 0x0087e80000000200 */
        /* <DEDUP_REMOVED lines=48> */
[----:B------:R-:W-:Y:S01]  /*35fb0*/  BAR.SYNC.DEFER_BLOCKING 0x0 ;  /* 0x0000000000007b1d */ /* 0x000fe20000010000 */
[----:B-1----:R-:W-:-:S05]  /*35fc0*/  IMAD.MOV.U32 R16, RZ, RZ, R12 ;  /* 0x000000ffff107224 */ /* 0x002fca00078e000c */
[----:B------:R-:W-:Y:S04]  /*35fd0*/  STL [R1+0xd64], R13 ;  /* 0x000d640d01007387 */ /* 0x000fe80000100800 */
[----:B------:R-:W-:Y:S04]  /*35fe0*/  STL.64 [R1+0xd68], R14 ;  /* 0x000d680e01007387 */ /* 0x000fe80000100a00 */
[----:B------:R-:W-:Y:S04]  /*35ff0*/  STL [R1+0x17a0], R16 ;  /* 0x0017a01001007387 */ /* 0x000fe80000100800 */
        /* <DEDUP_REMOVED lines=50> */
[----:B-1----:R-:W-:Y:S04]  /*36320*/  STL.64 [R1+0x980], R12 ;  /* 0x0009800c01007387 */ /* 0x002fe80000100a00 */
[----:B---3--:R1:W-:Y:S04]  /*36330*/  STSM.16.M88.4 [R0], R152 ;  /* 0x0000009800007844 */ /* 0x0083e80000000200 */
[----:B------:R-:W-:Y:S04]  /*36340*/  STL.64 [R1+0x988], R14 ;  /* 0x0009880e01007387 */ /* 0x000fe80000100a00 */
[----:B------:R-:W2:Y:S01]  /*36350*/  LDL.LU R157, [R1+0x58c] ;  /* 0x00058c00019d7983 */ /* 0x000ea20000300800 */
[----:B------:R-:W-:Y:S06]  /*36360*/  BAR.SYNC.DEFER_BLOCKING 0x0 ;  /* 0x0000000000007b1d */ /* 0x000fec0000010000 */
[----:B------:R-:W2:Y:S04]  /*36370*/  LDL.LU R158, [R1+0x184] ;  /* 0x00018400019e7983 */ /* 0x000ea80000300800 */
[----:B------:R-:W2:Y:S04]  /*36380*/  LDL.LU R159, [R1+0x18c] ;  /* 0x00018c00019f7983 */ /* 0x000ea80000300800 */
[----:B-1----:R-:W3:Y:S04]  /*36390*/  LDL.LU R152, [R1+0xd90] ;  /* 0x000d900001987983 */ /* 0x002ee80000300800 */
        /* <DEDUP_REMOVED lines=71> */
[----:B------:R-:W-:Y:S01]  /*36810*/  BAR.SYNC.DEFER_BLOCKING 0x0 ;  /* 0x0000000000007b1d */ /* 0x000fe20000010000 */
[----:B-1----:R-:W-:-:S05]  /*36820*/  IMAD.MOV.U32 R18, RZ, RZ, R14 ;  /* 0x000000ffff127224 */ /* 0x002fca00078e000e */
[----:B---3--:R1:W-:Y:S04]  /*36830*/  STSM.16.M88.4 [R0], R152 ;  /* 0x0000009800007844 */ /* 0x0083e80000000200 */
[----:B------:R-:W-:Y:S04]  /*36840*/  STL.64 [R1+0x9a0], R12 ;  /* 0x0009a00c01007387 */ /* 0x000fe80000100a00 */
[----:B------:R-:W-:Y:S01]  /*36850*/  STL [R1+0x9ac], R15 ;  /* 0x0009ac0f01007387 */ /* 0x000fe20000100800 */
[----:B------:R-:W-:Y:S06]  /*36860*/  BAR.SYNC.DEFER_BLOCKING 0x0 ;  /* 0x0000000000007b1d */ /* 0x000fec0000010000 */
[----:B------:R-:W-:Y:S04]  /*36870*/  STL [R1+0x1788], R18 ;  /* 0x0017881201007387 */ /* 0x000fe80000100800 */
[----:B------:R-:W2:Y:S04]  /*36880*/  LDL.LU R157, [R1+0x5ac] ;  /* 0x0005ac00019d7983 */ /* 0x000ea80000300800 */
[----:B------:R-:W2:Y:S04]  /*36890*/  LDL.LU R158, [R1+0x1a4] ;  /* 0x0001a400019e7983 */ /* 0x000ea80000300800 */
[----:B------:R-:W2:Y:S04]  /*368a0*/  LDL.LU R159, [R1+0x1ac] ;  /* 0x0001ac00019f7983 */ /* 0x000ea80000300800 */
[----:B------:R-:W3:Y:S04]  /*368b0*/  LDS.128 R12, [R21] ;  /* 0x00000000150c7984 */ /* 0x000ee80000000c00 */
[----:B-1----:R-:W4:Y:S01]  /*368c0*/  LDL.LU R152, [R1+0xdb0] ;  /* 0x000db00001987983 */ /* 0x002f220000300800 */
[----:B------:R-:W-:Y:S06]  /*368d0*/  BAR.SYNC.DEFER_BLOCKING 0x0 ;  /* 0x0000000000007b1d */ /* 0x000fec0000010000 */
[----:B---3--:R-:W-:Y:S04]  /*368e0*/  STL.64 [R1+0x5a0], R12 ;  /* 0x0005a00c01007387 */ /* 0x008fe80000100a00 */
[----:B------:R-:W-:Y:S04]  /*368f0*/  STL.64 [R1+0x5a8], R14 ;  /* 0x0005a80e01007387 */ /* 0x000fe80000100a00 */
[----:B------:R-:W4:Y:S04]  /*36900*/  LDL.LU R153, [R1+0xdb8] ;  /* 0x000db80001997983 */ /* 0x000f280000300800 */
[----:B------:R-:W4:Y:S04]  /*36910*/  LDL.LU R154, [R1+0x9b0] ;  /* 0x0009b000019a7983 */ /* 0x000f280000300800 */
[----:B------:R-:W4:Y:S04]  /*36920*/  LDL.LU R155, [R1+0x9b8] ;  /* 0x0009b800019b7983 */ /* 0x000f280000300800 */
[----:B--2---:R1:W-:Y:S01]  /*36930*/  STSM.16.M88.4 [R0], R156 ;  /* 0x0000009c00007844 */ /* 0x0043e20000000200 */
[----:B------:R-:W-:Y:S06]  /*36940*/  BAR.SYNC.DEFER_BLOCKING 0x0 ;  /* 0x0000000000007b1d */ /* 0x000fec0000010000 */
[----:B-1----:R-:W2:Y:S04]  /*36950*/  LDL.LU R156, [R1+0x5b0] ;  /* 0x0005b000019c7983 */ /* 0x002ea80000300800 */
[----:B------:R-:W1:Y:S01]  /*36960*/  LDS.128 R12, [R21] ;  /* 0x00000000150c7984 */ /* 0x000e620000000c00 */
[----:B------:R-:W-:Y:S06]  /*36970*/  BAR.SYNC.DEFER_BLOCKING 0x0 ;  /* 0x0000000000007b1d */ /* 0x000fec0000010000 */
[----:B----4-:R3:W-:Y:S01]  /*36980*/  STSM.16.M88.4 [R0], R152 ;  /* 0x0000009800007844 */ /* 0x0107e20000000200 */
[----:B-1----:R-:W-:-:S03]  /*36990*/  IMAD.MOV.U32 R18, RZ, RZ, R12 ;  /* 0x000000ffff127224 */ /* 0x002fc600078e000c */
[----:B------:R-:W-:Y:S04]  /*369a0*/  STL [R1+0x1a4], R13 ;  /* 0x0001a40d01007387 */ /* 0x000fe80000100800 */
[----:B------:R-:W-:Y:S01]  /*369b0*/  STL.64 [R1+0x1a8], R14 ;  /* 0x0001a80e01007387 */ /* 0x000fe20000100a00 */
[----:B------:R-:W-:Y:S06]  /*369c0*/  BAR.SYNC.DEFER_BLOCKING 0x0 ;  /* 0x0000000000007b1d */ /* 0x000fec0000010000 */
[----:B------:R-:W-:Y:S04]  /*369d0*/  STL [R1+0x178c], R18 ;  /* 0x00178c1201007387 */ /* 0x000fe80000100800 */
[----:B------:R-:W2:Y:S04]  /*369e0*/  LDL.LU R157, [R1+0x5b8] ;  /* 0x0005b800019d7983 */ /* 0x000ea80000300800 */
[----:B------:R-:W2:Y:S04]  /*369f0*/  LDL.LU R158, [R1+0x1b0] ;  /* 0x0001b000019e7983 */ /* 0x000ea80000300800 */
[----:B------:R-:W2:Y:S04]  /*36a00*/  LDL.LU R159, [R1+0x1b8] ;  /* 0x0001b800019f7983 */ /* 0x000ea80000300800 */
[----:B------:R-:W1:Y:S04]  /*36a10*/  LDS.128 R12, [R21] ;  /* 0x00000000150c7984 */ /* 0x000e680000000c00 */
[----:B---3--:R-:W3:Y:S01]  /*36a20*/  LDL.LU R152, [R1+0xdb4] ;  /* 0x000db40001987983 */ /* 0x008ee20000300800 */
        /* <DEDUP_REMOVED lines=71> */
[----:B---3--:R3:W-:Y:S01]  /*36ea0*/  STSM.16.M88.4 [R0], R152 ;  /* 0x0000009800007844 */ /* 0x0087e20000000200 */
[----:B-1----:R-:W-:-:S03]  /*36eb0*/  IMAD.MOV.U32 R19, RZ, RZ, R15 ;  /* 0x000000ffff137224 */ /* 0x002fc600078e000f */
[----:B------:R-:W-:Y:S04]  /*36ec0*/  STL.64 [R1+0x1c0], R12 ;  /* 0x0001c00c01007387 */ /* 0x000fe80000100a00 */
[----:B------:R-:W-:Y:S01]  /*36ed0*/  STL [R1+0x1c8], R14 ;  /* 0x0001c80e01007387 */ /* 0x000fe20000100800 */
        /* <DEDUP_REMOVED lines=115> */
[----:B------:R-:W4:Y:S04]  /*37610*/  LDL.LU R160, [R1+0x200] ;  /* 0x0002000001a07983 */ /* 0x000f280000300800 */
[----:B--2---:R-:W-:Y:S01]  /*37620*/  STSM.16.M88.4 [R0], R156 ;  /* 0x0000009c00007844 */ /* 0x004fe20000000200 */
[----:B------:R-:W-:Y:S06]  /*37630*/  BAR.SYNC.DEFER_BLOCKING 0x0 ;  /* 0x0000000000007b1d */ /* 0x000fec0000010000 */
[----:B------:R-:W1:Y:S02]  /*37640*/  LDS.128 R12, [R21] ;  /* 0x00000000150c7984 */ /* 0x000e640000000c00 */
[----:B------:R-:W-:Y:S06]  /*37650*/  BAR.SYNC.DEFER_BLOCKING 0x0 ;  /* 0x0000000000007b1d */ /* 0x000fec0000010000 */
[----:B---3--:R-:W-:Y:S04]  /*37660*/  STSM.16.M88.4 [R0], R152 ;  /* 0x0000009800007844 */ /* 0x008fe80000000200 */
[----:B-1----:R-:W-:Y:S04]  /*37670*/  STL.64 [R1+0x5f0], R12 ;  /* 0x0005f00c01007387 */ /* 0x002fe80000100a00 */
[----:B------:R-:W-:Y:S01]  /*37680*/  STL.64 [R1+0x5f8], R14 ;  /* 0x0005f80e01007387 */ /* 0x000fe20000100a00 */
[----:B------:R-:W-:Y:S06]  /*37690*/  BAR.SYNC.DEFER_BLOCKING 0x0 ;  /* 0x0000000000007b1d */ /* 0x000fec0000010000 */
[----:B------:R-:W4:Y:S04]  /*376a0*/  LDL.LU R161, [R1+0x208] ;  /* 0x0002080001a17983 */ /* 0x000f280000300800 */
[----:B------:R-:W2:Y:S04]  /*376b0*/  LDL.LU R156, [R1+0xa04] ;  /* 0x000a0400019c7983 */ /* 0x000ea80000300800 */
[----:B------:R-:W1:Y:S04]  /*376c0*/  LDS.128 R12, [R21] ;  /* 0x00000000150c7984 */ /* 0x000e680000000c00 */
[----:B-1----:R-:W-:Y:S04]  /*376d0*/  STL.64 [R1+0xdf0], R12 ;  /* 0x000df00c01007387 */ /* 0x002fe80000100a00 */
[----:B------:R-:W-:Y:S04]  /*376e0*/  STL.64 [R1+0xdf8], R14 ;  /* 0x000df80e01007387 */ /* 0x000fe80000100a00 */
[----:B------:R-:W2:Y:S04]  /*376f0*/  LDL.LU R157, [R1+0xa0c] ;  /* 0x000a0c00019d7983 */ /* 0x000ea80000300800 */
[----:B------:R-:W2:Y:S04]  /*37700*/  LDL.LU R158, [R1+0x604] ;  /* 0x00060400019e7983 */ /* 0x000ea80000300800 */
[----:B------:R-:W2:Y:S01]  /*37710*/  LDL.LU R159, [R1+0x60c] ;  /* 0x00060c00019f7983 */ /* 0x000ea20000300800 */
[----:B------:R-:W-:Y:S01]  /*37720*/  BAR.SYNC.DEFER_BLOCKING 0x0 ;  /* 0x0000000000007b1d */ /* 0x000fe20000010000 */
[----:B------:R-:W-:-:S02]  /*37730*/  IMAD.MOV.U32 R162, RZ, RZ, R24 ;  /* 0x000000ffffa27224 */ /* 0x000fc400078e0018 */
[----:B------:R-:W-:-:S03]  /*37740*/  IMAD.MOV.U32 R163, RZ, RZ, R26 ;  /* 0x000000ffffa37224 */ /* 0x000fc600078e001a */
[----:B------:R-:W3:Y:S01]  /*37750*/  LDL.LU R152, [R1+0x204] ;  /* 0x0002040001987983 */ /* 0x000ee20000300800 */
[----:B------:R-:W-:Y:S02]  /*37760*/  IMAD.MOV.U32 R154, RZ, RZ, R25 ;  /* 0x000000ffff9a7224 */ /* 0x000fe400078e0019 */
[----:B------:R-:W-:Y:S01]  /*37770*/  IMAD.MOV.U32 R155, RZ, RZ, R27 ;  /* 0x000000ffff9b7224 */ /* 0x000fe200078e001b */
[----:B----4-:R-:W-:Y:S01]  /*37780*/  STSM.16.M88.4 [R0], R160 ;  /* 0x000000a000007844 */ /* 0x010fe20000000200 */
[----:B------:R-:W-:Y:S06]  /*37790*/  BAR.SYNC.DEFER_BLOCKING 0x0 ;  /* 0x0000000000007b1d */ /* 0x000fec0000010000 */
[----:B------:R-:W1:Y:S02]  /*377a0*/  LDS.128 R12, [R21] ;  /* 0x00000000150c7984 */ /* 0x000e640000000c00 */
[----:B------:R-:W-:Y:S06]  /*377b0*/  BAR.SYNC.DEFER_BLOCKING 0x0 ;  /* 0x0000000000007b1d */ /* 0x000fec0000010000 */
[----:B--2---:R-:W-:Y:S04]  /*377c0*/  STSM.16.M88.4 [R0], R156 ;  /* 0x0000009c00007844 */ /* 0x004fe80000000200 */
[----:B-1----:R-:W-:Y:S04]  /*377d0*/  STL.64 [R1+0xa00], R12 ;  /* 0x000a000c01007387 */ /* 0x002fe80000100a00 */
[----:B------:R-:W-:Y:S01]  /*377e0*/  STL.64 [R1+0xa08], R14 ;  /* 0x000a080e01007387 */ /* 0x000fe20000100a00 */
[----:B------:R-:W-:Y:S06]  /*377f0*/  BAR.SYNC.DEFER_BLOCKING 0x0 ;  /* 0x0000000000007b1d */ /* 0x000fec0000010000 */
[----:B------:R-:W3:Y:S04]  /*37800*/  LDL.LU R153, [R1+0x20c] ;  /* 0x00020c0001997983 */ /* 0x000ee80000300800 */
[----:B------:R-:W2:Y:S04]  /*37810*/  LDL.LU R24, [R1+0xa10] ;  /* 0x000a100001187983 */ /* 0x000ea80000300800 */
[----:B------:R-:W1:Y:S01]  /*37820*/  LDS.128 R12, [R21] ;  /* 0x00000000150c7984 */ /* 0x000e620000000c00 */
[----:B------:R-:W-:Y:S06]  /*37830*/  BAR.SYNC.DEFER_BLOCKING 0x0 ;  /* 0x0000000000007b1d */ /* 0x000fec0000010000 */
[----:B-1----:R-:W-:Y:S04]  /*37840*/  STL.64 [R1+0x1f0], R12 ;  /* 0x0001f00c01007387 */ /* 0x002fe80000100a00 */
[----:B------:R-:W-:Y:S04]  /*37850*/  STL.64 [R1+0x1f8], R14 ;  /* 0x0001f80e01007387 */ /* 0x000fe80000100a00 */
[----:B------:R-:W2:Y:S04]  /*37860*/  LDL.LU R25, [R1+0xa18] ;  /* 0x000a180001197983 */ /* 0x000ea80000300800 */
[----:B------:R-:W2:Y:S04]  /*37870*/  LDL.LU R26, [R1+0x610] ;  /* 0x00061000011a7983 */ /* 0x000ea80000300800 */
[----:B------:R-:W2:Y:S04]  /*37880*/  LDL.LU R27, [R1+0x618] ;  /* 0x00061800011b7983 */ /* 0x000ea80000300800 */
[----:B---3--:R1:W-:Y:S01]  /*37890*/  STSM.16.M88.4 [R0], R152 ;  /* 0x0000009800007844 */ /* 0x0083e20000000200 */
[----:B------:R-:W-:Y:S06]  /*378a0*/  BAR.SYNC.DEFER_BLOCKING 0x0 ;  /* 0x0000000000007b1d */ /* 0x000fec0000010000 */
[----:B-1----:R-:W3:Y:S04]  /*378b0*/  LDL.LU R152, [R1+0x210] ;  /* 0x0002100001987983 */ /* 0x002ee80000300800 */
[----:B------:R-:W1:Y:S01]  /*378c0*/  LDS.128 R12, [R21] ;  /* 0x00000000150c7984 */ /* 0x000e620000000c00 */
[----:B------:R-:W-:Y:S06]  /*378d0*/  BAR.SYNC.DEFER_BLOCKING 0x0 ;  /* 0x0000000000007b1d */ /* 0x000fec0000010000 */
[----:B--2---:R2:W-:Y:S04]  /*378e0*/  STSM.16.M88.4 [R0], R24 ;  /* 0x0000001800007844 */ /* 0x0045e80000000200 */
[----:B-1----:R-:W-:Y:S04]  /*378f0*/  STL.64 [R1+0x600], R12 ;  /* 0x0006000c01007387 */ /* 0x002fe80000100a00 */
[----:B------:R-:W-:Y:S01]  /*37900*/  STL.64 [R1+0x608], R14 ;  /* 0x0006080e01007387 */ /* 0x000fe20000100a00 */
[----:B------:R-:W-:Y:S06]  /*37910*/  BAR.SYNC.DEFER_BLOCKING 0x0 ;  /* 0x0000000000007b1d */ /* 0x000fec0000010000 */
[----:B------:R-:W3:Y:S04]  /*37920*/  LDL.LU R153, [R1+0x218] ;  /* 0x0002180001997983 */ /* 0x000ee80000300800 */
[----:B--2---:R-:W2:Y:S04]  /*37930*/  LDL.LU R24, [R1+0xa14] ;  /* 0x000a140001187983 */ /* 0x004ea80000300800 */
        /* <DEDUP_REMOVED lines=8> */
[----:B------:R-:W-:-:S05]  /*379c0*/  IMAD.MOV.U32 R155, RZ, RZ, R30 ;  /* 0x000000ffff9b7224 */ /* 0x000fca00078e001e */
        /* <DEDUP_REMOVED lines=20> */
[----:B------:R-:W4:Y:S04]  /*37b10*/  LDL.LU R28, [R1+0x220] ;  /* 0x00022000011c7983 */ /* 0x000f280000300800 */
[----:B---3--:R-:W-:Y:S01]  /*37b20*/  STSM.16.M88.4 [R0], R152 ;  /* 0x0000009800007844 */ /* 0x008fe20000000200 */
[----:B------:R-:W-:Y:S06]  /*37b30*/  BAR.SYNC.DEFER_BLOCKING 0x0 ;  /* 0x0000000000007b1d */ /* 0x000fec0000010000 */
[----:B------:R-:W1:Y:S02]  /*37b40*/  LDS.128 R12, [R21] ;  /* 0x00000000150c7984 */ /* 0x000e640000000c00 */
[----:B------:R-:W-:Y:S06]  /*37b50*/  BAR.SYNC.DEFER_BLOCKING 0x0 ;  /* 0x0000000000007b1d */ /* 0x000fec0000010000 */
[----:B--2---:R2:W-:Y:S04]  /*37b60*/  STSM.16.M88.4 [R0], R24 ;  /* 0x0000001800007844 */ /* 0x0045e80000000200 */
[----:B-1----:R-:W-:Y:S04]  /*37b70*/  STL.64 [R1+0x200], R12 ;  /* 0x0002000c01007387 */ /* 0x002fe80000100a00 */
[----:B------:R-:W-:Y:S01]  /*37b80*/  STL.64 [R1+0x208], R14 ;  /* 0x0002080e01007387 */ /* 0x000fe20000100a00 */
[----:B------:R-:W-:Y:S06]  /*37b90*/  BAR.SYNC.DEFER_BLOCKING 0x0 ;  /* 0x0000000000007b1d */ /* 0x000fec0000010000 */
[----:B------:R-:W4:Y:S04]  /*37ba0*/  LDL.LU R29, [R1+0x228] ;  /* 0x00022800011d7983 */ /* 0x000f280000300800 */
        /* <DEDUP_REMOVED lines=10> */
[----:B----4-:R1:W-:Y:S01]  /*37c50*/  STSM.16.M88.4 [R0], R28 ;  /* 0x0000001c00007844 */ /* 0x0103e20000000200 */
        /* <DEDUP_REMOVED lines=604> */
[----:B--2---:R2:W-:Y:S01]  /*3a220*/  STSM.16.M88.4 [R0], R24 ;  /* 0x0000001800007844 */ /* 0x0045e20000000200 */
[----:B-1----:R-:W-:-:S03]  /*3a230*/  IMAD.MOV.U32 R252, RZ, RZ, R15 ;  /* 0x000000fffffc7224 */ /* 0x002fc600078e000f */
[----:B------:R-:W-:Y:S04]  /*3a240*/  STL.64 [R1+0xc0], R12 ;  /* 0x0000c00c01007387 */ /* 0x000fe80000100a00 */
[----:B------:R-:W-:Y:S01]  /*3a250*/  STL [R1+0xc8], R14 ;  /* 0x0000c80e01007387 */ /* 0x000fe20000100800 */
[----:B------:R-:W-:Y:S06]  /*3a260*/  BAR.SYNC.DEFER_BLOCKING 0x0 ;  /* 0x0000000000007b1d */ /* 0x000fec0000010000 */
[----:B------:R-:W-:Y:S04]  /*3a270*/  STL [R1+0x175c], R252 ;  /* 0x00175cfc01007387 */ /* 0x000fe80000100800 */
[----:B------:R-:W3:Y:S04]  /*3a280*/  LDL.LU R29, [R1+0x31c] ;  /* 0x00031c00011d7983 */ /* 0x000ee80000300800 */
[----:B--2---:R-:W2:Y:S04]  /*3a290*/  LDL.LU R24, [R1+0xb20] ;  /* 0x000b200001187983 */ /* 0x004ea80000300800 */
[----:B------:R-:W1:Y:S02]  /*3a2a0*/  LDS.128 R12, [R21] ;  /* 0x00000000150c7984 */ /* 0x000e640000000c00 */
[----:B-1----:R-:W-:-:S02]  /*3a2b0*/  IMAD.MOV.U32 R252, RZ, RZ, R14 ;  /* 0x000000fffffc7224 */ /* 0x002fc400078e000e */
[----:B------:R-:W-:Y:S01]  /*3a2c0*/  IMAD.MOV.U32 R231, RZ, RZ, R15 ;  /* 0x000000ffffe77224 */ /* 0x000fe200078e000f */
[----:B------:R-:W-:Y:S04]  /*3a2d0*/  STL.64 [R1+0x80], R12 ;  /* 0x0000800c01007387 */ /* 0x000fe80000100a00 */
[----:B------:R-:W-:Y:S04]  /*3a2e0*/  STL [R1+0x1760], R252 ;  /* 0x001760fc01007387 */ /* 0x000fe80000100800 */
[----:B------:R-:W-:Y:S04]  /*3a2f0*/  STL [R1+0x1758], R231 ;  /* 0x001758e701007387 */ /* 0x000fe80000100800 */
        /* <DEDUP_REMOVED lines=11> */
[----:B--2---:R2:W-:Y:S02]  /*3a3b0*/  STSM.16.M88.4 [R0], R24 ;  /* 0x0000001800007844 */ /* 0x0045e40000000200 */
[----:B------:R-:W-:Y:S01]  /*3a3c0*/  BAR.SYNC.DEFER_BLOCKING 0x0 ;  /* 0x0000000000007b1d */ /* 0x000fe20000010000 */
[----:B-1----:R-:W-:-:S02]  /*3a3d0*/  IMAD.MOV.U32 R230, RZ, RZ, R15 ;  /* 0x000000ffffe67224 */ /* 0x002fc400078e000f */
[----:B------:R-:W-:Y:S02]  /*3a3e0*/  IMAD.MOV.U32 R252, RZ, RZ, R13 ;  /* 0x000000fffffc7224 */ /* 0x000fe400078e000d */
[----:B------:R-:W-:Y:S01]  /*3a3f0*/  IMAD.MOV.U32 R231, RZ, RZ, R14 ;  /* 0x000000ffffe77224 */ /* 0x000fe200078e000e */
[----:B------:R-:W-:Y:S04]  /*3a400*/  STL [R1+0x20], R12 ;  /* 0x0000200c01007387 */ /* 0x000fe80000100800 */
[----:B------:R-:W4:Y:S04]  /*3a410*/  LDL.LU R13, [R1+0x12c8] ;  /* 0x0012c800010d7983 */ /* 0x000f280000300800 */
[----:B------:R-:W4:Y:S04]  /*3a420*/  LDL.LU R16, [R1+0xe00] ;  /* 0x000e000001107983 */ /* 0x000f280000300800 */
[----:B------:R-:W4:Y:S04]  /*3a430*/  LDL.LU R14, [R1+0x1744] ;  /* 0x00174400010e7983 */ /* 0x000f280000300800 */
[----:B------:R-:W-:Y:S04]  /*3a440*/  STL [R1+0x1774], R230 ;  /* 0x001774e601007387 */ /* 0x000fe80000100800 */
[----:B------:R-:W-:Y:S04]  /*3a450*/  STL [R1+0x1768], R231 ;  /* 0x001768e701007387 */ /* 0x000fe80000100800 */
[----:B------:R-:W-:Y:S04]  /*3a460*/  STL [R1+0x1764], R252 ;  /* 0x001764fc01007387 */ /* 0x000fe80000100800 */
[----:B------:R-:W3:Y:S04]  /*3a470*/  LDL.LU R29, [R1+0x328] ;  /* 0x00032800011d7983 */ /* 0x000ee80000300800 */
[----:B------:R-:W1:Y:S04]  /*3a480*/  LDS.128 R248, [R21] ;  /* 0x0000000015f87984 */ /* 0x000e680000000c00 */
[----:B--2---:R-:W2:Y:S04]  /*3a490*/  LDL.LU R24, [R1+0xb24] ;  /* 0x000b240001187983 */ /* 0x004ea80000300800 */
[----:B-1----:R-:W-:Y:S04]  /*3a4a0*/  STL [R1+0x17a8], R248 ;  /* 0x0017a8f801007387 */ /* 0x002fe80000100800 */
[----:B------:R-:W-:Y:S04]  /*3a4b0*/  STL [R1+0x1794], R249 ;  /* 0x001794f901007387 */ /* 0x000fe80000100800 */
        /* <DEDUP_REMOVED lines=11> */
[----:B------:R-:W3:Y:S04]  /*3a570*/  LDL.LU R29, [R1+0x32c] ;  /* 0x00032c00011d7983 */ /* 0x000ee80000300800 */
[----:B------:R-:W1:Y:S01]  /*3a580*/  LDS.128 R244, [R21] ;  /* 0x0000000015f47984 */ /* 0x000e620000000c00 */
[----:B------:R-:W-:Y:S06]  /*3a590*/  BAR.SYNC.DEFER_BLOCKING 0x0 ;  /* 0x0000000000007b1d */ /* 0x000fec0000010000 */
[----:B--2---:R2:W-:Y:S02]  /*3a5a0*/  STSM.16.M88.4 [R0], R24 ;  /* 0x0000001800007844 */ /* 0x0045e40000000200 */
[----:B------:R-:W-:Y:S06]  /*3a5b0*/  BAR.SYNC.DEFER_BLOCKING 0x0 ;  /* 0x0000000000007b1d */ /* 0x000fec0000010000 */
[----:B--2---:R-:W2:Y:S04]  /*3a5c0*/  LDL.LU R24, [R1+0xb30] ;  /* 0x000b300001187983 */ /* 0x004ea80000300800 */
[----:B------:R-:W2:Y:S04]  /*3a5d0*/  LDL.LU R25, [R1+0xb38] ;  /* 0x000b380001197983 */ /* 0x000ea80000300800 */
[----:B------:R-:W2:Y:S04]  /*3a5e0*/  LDL.LU R26, [R1+0x730] ;  /* 0x00073000011a7983 */ /* 0x000ea80000300800 */
[----:B------:R-:W2:Y:S04]  /*3a5f0*/  LDL.LU R27, [R1+0x738] ;  /* 0x00073800011b7983 */ /* 0x000ea80000300800 */
[----:B------:R-:W1:Y:S01]  /*3a600*/  LDS.128 R240, [R21] ;  /* 0x0000000015f07984 */ /* 0x000e620000000c00 */
[----:B------:R-:W-:-:S02]  /*3a610*/  IMAD.MOV.U32 R30, RZ, RZ, R97 ;  /* 0x000000ffff1e7224 */ /* 0x000fc400078e0061 */
[----:B------:R-:W-:Y:S01]  /*3a620*/  IMAD.MOV.U32 R31, RZ, RZ, R99 ;  /* 0x000000ffff1f7224 */ /* 0x000fe200078e0063 */
[----:B------:R-:W-:Y:S06]  /*3a630*/  BAR.SYNC.DEFER_BLOCKING 0x0 ;  /* 0x0000000000007b1d */ /* 0x000fec0000010000 */
[----:B---3--:R3:W-:Y:S02]  /*3a640*/  STSM.16.M88.4 [R0], R28 ;  /* 0x0000001c00007844 */ /* 0x0087e40000000200 */
[----:B------:R-:W-:Y:S06]  /*3a650*/  BAR.SYNC.DEFER_BLOCKING 0x0 ;  /* 0x0000000000007b1d */ /* 0x000fec0000010000 */
[----:B---3--:R-:W3:Y:S04]  /*3a660*/  LDL.LU R28, [R1+0x330] ;  /* 0x00033000011c7983 */ /* 0x008ee80000300800 */
        /* <DEDUP_REMOVED lines=57> */
[----:B------:R-:W4:Y:S04]  /*3aa00*/  LDL.LU R32, [R1+0x350] ;  /* 0x0003500001207983 */ /* 0x000f280000300800 */
[----:B------:R-:W4:Y:S04]  /*3aa10*/  LDL.LU R33, [R1+0x358] ;  /* 0x0003580001217983 */ /* 0x000f280000300800 */
        /* <DEDUP_REMOVED lines=8> */
[----:B------:R-:W3:Y:S04]  /*3aaa0*/  LDL.LU R30, [R1+0x754] ;  /* 0x00075400011e7983 */ /* 0x000ee80000300800 */
[----:B------:R-:W3:Y:S04]  /*3aab0*/  LDL.LU R31, [R1+0x75c] ;  /* 0x00075c00011f7983 */ /* 0x000ee80000300800 */
[----:B------:R-:W1:Y:S01]  /*3aac0*/  LDS.128 R200, [R21] ;  /* 0x0000000015c87984 */ /* 0x000e620000000c00 */
[----:B------:R-:W-:Y:S06]  /*3aad0*/  BAR.SYNC.DEFER_BLOCKING 0x0 ;  /* 0x0000000000007b1d */ /* 0x000fec0000010000 */
[----:B--2---:R2:W-:Y:S02]  /*3aae0*/  STSM.16.M88.4 [R0], R24 ;  /* 0x0000001800007844 */ /* 0x0045e40000000200 */
[----:B------:R-:W-:Y:S06]  /*3aaf0*/  BAR.SYNC.DEFER_BLOCKING 0x0 ;  /* 0x0000000000007b1d */ /* 0x000fec0000010000 */
[----:B--2---:R-:W2:Y:S04]  /*3ab00*/  LDL.LU R24, [R1+0x354] ;  /* 0x0003540001187983 */ /* 0x004ea80000300800 */
[----:B------:R-:W2:Y:S04]  /*3ab10*/  LDL.LU R25, [R1+0x35c] ;  /* 0x00035c0001197983 */ /* 0x000ea80000300800 */
[----:B------:R-:W1:Y:S01]  /*3ab20*/  LDS.128 R196, [R21] ;  /* 0x0000000015c47984 */ /* 0x000e620000000c00 */
[----:B------:R-:W-:-:S02]  /*3ab30*/  IMAD.MOV.U32 R34, RZ, RZ, R108 ;  /* 0x000000ffff227224 */ /* 0x000fc400078e006c */
[----:B------:R-:W-:Y:S01]  /*3ab40*/  IMAD.MOV.U32 R35, RZ, RZ, R110 ;  /* 0x000000ffff237224 */ /* 0x000fe200078e006e */
[----:B------:R-:W-:Y:S06]  /*3ab50*/  BAR.SYNC.DEFER_BLOCKING 0x0 ;  /* 0x0000000000007b1d */ /* 0x000fec0000010000 */
[----:B----4-:R-:W-:Y:S02]  /*3ab60*/  STSM.16.M88.4 [R0], R32 ;  /* 0x0000002000007844 */ /* 0x010fe40000000200 */
[----:B------:R-:W-:Y:S06]  /*3ab70*/  BAR.SYNC.DEFER_BLOCKING 0x0 ;  /* 0x0000000000007b1d */ /* 0x000fec0000010000 */
[----:B------:R-:W4:Y:S02]  /*3ab80*/  LDS.128 R192, [R21] ;  /* 0x0000000015c07984 */ /* 0x000f240000000c00 */
[----:B------:R-:W-:Y:S01]  /*3ab90*/  BAR.SYNC.DEFER_BLOCKING 0x0 ;  /* 0x0000000000007b1d */ /* 0x000fe20000010000 */
[----:B------:R-:W-:-:S02]  /*3aba0*/  IMAD.MOV.U32 R26, RZ, RZ, R109 ;  /* 0x000000ffff1a7224 */ /* 0x000fc400078e006d */
[----:B------:R-:W-:-:S03]  /*3abb0*/  IMAD.MOV.U32 R27, RZ, RZ, R111 ;  /* 0x000000ffff1b7224 */ /* 0x000fc600078e006f */
[----:B---3--:R3:W-:Y:S02]  /*3abc0*/  STSM.16.M88.4 [R0], R28 ;  /* 0x0000001c00007844 */ /* 0x0087e40000000200 */
[----:B------:R-:W-:Y:S06]  /*3abd0*/  BAR.SYNC.DEFER_BLOCKING 0x0 ;  /* 0x0000000000007b1d */ /* 0x000fec0000010000 */
[----:B---3--:R-:W3:Y:S04]  /*3abe0*/  LDL.LU R28, [R1+0xb60] ;  /* 0x000b6000011c7983 */ /* 0x008ee80000300800 */
[----:B------:R-:W3:Y:S04]  /*3abf0*/  LDL.LU R29, [R1+0xb68] ;  /* 0x000b6800011d7983 */ /* 0x000ee80000300800 */
[----:B------:R-:W3:Y:S04]  /*3ac00*/  LDL.LU R30, [R1+0x760] ;  /* 0x00076000011e7983 */ /* 0x000ee80000300800 */
[----:B------:R-:W3:Y:S04]  /*3ac10*/  LDL.LU R31, [R1+0x768] ;  /* 0x00076800011f7983 */ /* 0x000ee80000300800 */
[----:B------:R-:W4:Y:S01]  /*3ac20*/  LDS.128 R188, [R21] ;  /* 0x0000000015bc7984 */ /* 0x000f220000000c00 */
[----:B------:R-:W-:Y:S06]  /*3ac30*/  BAR.SYNC.DEFER_BLOCKING 0x0 ;  /* 0x0000000000007b1d */ /* 0x000fec0000010000 */
[----:B--2---:R2:W-:Y:S02]  /*3ac40*/  STSM.16.M88.4 [R0], R24 ;  /* 0x0000001800007844 */ /* 0x0045e40000000200 */
[----:B------:R-:W-:Y:S06]  /*3ac50*/  BAR.SYNC.DEFER_BLOCKING 0x0 ;  /* 0x0000000000007b1d */ /* 0x000fec0000010000 */
[----:B--2---:R-:W2:Y:S04]  /*3ac60*/  LDL.LU R24, [R1+0x360] ;  /* 0x0003600001187983 */ /* 0x004ea80000300800 */
[----:B------:R-:W2:Y:S04]  /*3ac70*/  LDL.LU R25, [R1+0x368] ;  /* 0x0003680001197983 */ /* 0x000ea80000300800 */
[----:B------:R-:W4:Y:S01]  /*3ac80*/  LDS.128 R184, [R21] ;  /* 0x0000000015b87984 */ /* 0x000f220000000c00 */
        /* <DEDUP_REMOVED lines=31> */
[----:B------:R-:W4:Y:S04]  /*3ae80*/  LDL.LU R32, [R1+0xb74] ;  /* 0x000b740001207983 */ /* 0x000f280000300800 */
[----:B------:R-:W4:Y:S04]  /*3ae90*/  LDL.LU R33, [R1+0xb7c] ;  /* 0x000b7c0001217983 */ /* 0x000f280000300800 */
[----:B------:R-:W4:Y:S04]  /*3aea0*/  LDL.LU R34, [R1+0x774] ;  /* 0x0007740001227983 */ /* 0x000f280000300800 */
[----:B------:R-:W4:Y:S04]  /*3aeb0*/  LDL.LU R35, [R1+0x77c] ;  /* 0x00077c0001237983 */ /* 0x000f280000300800 */
[----:B------:R-:W1:Y:S01]  /*3aec0*/  LDS.128 R168, [R21] ;  /* 0x0000000015a87984 */ /* 0x000e620000000c00 */
[----:B------:R-:W-:Y:S01]  /*3aed0*/  BAR.SYNC.DEFER_BLOCKING 0x0 ;  /* 0x0000000000007b1d */ /* 0x000fe20000010000 */
[----:B------:R-:W-:-:S02]  /*3aee0*/  IMAD.MOV.U32 R26, RZ, RZ, R116 ;  /* 0x000000ffff1a7224 */ /* 0x000fc400078e0074 */
[----:B------:R-:W-:-:S03]  /*3aef0*/  IMAD.MOV.U32 R27, RZ, RZ, R118 ;  /* 0x000000ffff1b7224 */ /* 0x000fc600078e0076 */
[----:B------:R-:W4:Y:S04]  /*3af00*/  LDL.LU R36, [R1+0x374] ;  /* 0x0003740001247983 */ /* 0x000f280000300800 */
[----:B------:R-:W4:Y:S04]  /*3af10*/  LDL.LU R37, [R1+0x37c] ;  /* 0x00037c0001257983 */ /* 0x000f280000300800 */
[----:B---3--:R-:W-:Y:S01]  /*3af20*/  STSM.16.M88.4 [R0], R28 ;  /* 0x0000001c00007844 */ /* 0x008fe20000000200 */
[----:B------:R-:W-:Y:S06]  /*3af30*/  BAR.SYNC.DEFER_BLOCKING 0x0 ;  /* 0x0000000000007b1d */ /* 0x000fec0000010000 */
[----:B------:R-:W3:Y:S02]  /*3af40*/  LDS.128 R28, [R21] ;  /* 0x00000000151c7984 */ /* 0x000ee40000000c00 */
[----:B------:R-:W-:Y:S06]  /*3af50*/  BAR.SYNC.DEFER_BLOCKING 0x0 ;  /* 0x0000000000007b1d */ /* 0x000fec0000010000 */
[----:B--2---:R-:W-:Y:S02]  /*3af60*/  STSM.16.M88.4 [R0], R24 ;  /* 0x0000001800007844 */ /* 0x004fe40000000200 */
[----:B------:R-:W-:Y:S06]  /*3af70*/  BAR.SYNC.DEFER_BLOCKING 0x0 ;  /* 0x0000000000007b1d */ /* 0x000fec0000010000 */
[----:B------:R-:W2:Y:S02]  /*3af80*/  LDS.128 R24, [R21] ;  /* 0x0000000015187984 */ /* 0x000ea40000000c00 */
[----:B------:R-:W-:Y:S06]  /*3af90*/  BAR.SYNC.DEFER_BLOCKING 0x0 ;  /* 0x0000000000007b1d */ /* 0x000fec0000010000 */
[----:B----4-:R4:W-:Y:S02]  /*3afa0*/  STSM.16.M88.4 [R0], R32 ;  /* 0x0000002000007844 */ /* 0x0109e40000000200 */
[----:B------:R-:W-:Y:S06]  /*3afb0*/  BAR.SYNC.DEFER_BLOCKING 0x0 ;  /* 0x0000000000007b1d */ /* 0x000fec0000010000 */
[----:B----4-:R-:W4:Y:S04]  /*3afc0*/  LDL.LU R32, [R1+0xb80] ;  /* 0x000b800001207983 */ /* 0x010f280000300800 */
[----:B------:R-:W4:Y:S04]  /*3afd0*/  LDL.LU R33, [R1+0xb88] ;  /* 0x000b880001217983 */ /* 0x000f280000300800 */
[----:B------:R-:W4:Y:S04]  /*3afe0*/  LDL.LU R34, [R1+0x780] ;  /* 0x0007800001227983 */ /* 0x000f280000300800 */
[----:B------:R-:W4:Y:S04]  /*3aff0*/  LDL.LU R35, [R1+0x788] ;  /* 0x0007880001237983 */ /* 0x000f280000300800 */
[----:B------:R-:W3:Y:S04]  /*3b000*/  LDL.LU R44, [R1+0x380] ;  /* 0x00038000012c7983 */ /* 0x000ee80000300800 */
[----:B------:R-:W3:Y:S04]  /*3b010*/  LDL.LU R45, [R1+0x388] ;  /* 0x00038800012d7983 */ /* 0x000ee80000300800 */
[----:B------:R-:W2:Y:S04]  /*3b020*/  LDL.LU R48, [R1+0xb84] ;  /* 0x000b840001307983 */ /* 0x000ea80000300800 */
[----:B------:R-:W2:Y:S04]  /*3b030*/  LDL.LU R49, [R1+0xb8c] ;  /* 0x000b8c0001317983 */ /* 0x000ea80000300800 */
[----:B------:R-:W2:Y:S04]  /*3b040*/  LDL.LU R50, [R1+0x784] ;  /* 0x0007840001327983 */ /* 0x000ea80000300800 */
[----:B------:R-:W2:Y:S04]  /*3b050*/  LDL.LU R51, [R1+0x78c] ;  /* 0x00078c0001337983 */ /* 0x000ea80000300800 */
[----:B------:R-:W1:Y:S01]  /*3b060*/  LDS.128 R40, [R21] ;  /* 0x0000000015287984 */ /* 0x000e620000000c00 */
[----:B------:R-:W-:-:S02]  /*3b070*/  IMAD.MOV.U32 R38, RZ, RZ, R117 ;  /* 0x000000ffff267224 */ /* 0x000fc400078e0075 */
[----:B------:R-:W-:Y:S01]  /*3b080*/  IMAD.MOV.U32 R39, RZ, RZ, R119 ;  /* 0x000000ffff277224 */ /* 0x000fe200078e0077 */
[----:B------:R-:W-:Y:S01]  /*3b090*/  BAR.SYNC.DEFER_BLOCKING 0x0 ;  /* 0x0000000000007b1d */ /* 0x000fe20000010000 */
[----:B------:R-:W-:Y:S02]  /*3b0a0*/  IMAD.MOV.U32 R46, RZ, RZ, R120 ;  /* 0x000000ffff2e7224 */ /* 0x000fe400078e0078 */
[----:B------:R-:W-:-:S03]  /*3b0b0*/  IMAD.MOV.U32 R47, RZ, RZ, R122 ;  /* 0x000000ffff2f7224 */ /* 0x000fc600078e007a */
[----:B------:R-:W2:Y:S04]  /*3b0c0*/  LDL.LU R52, [R1+0x384] ;  /* 0x0003840001347983 */ /* 0x000ea80000300800 */
[----:B------:R-:W2:Y:S04]  /*3b0d0*/  LDL.LU R53, [R1+0x38c] ;  /* 0x00038c0001357983 */ /* 0x000ea80000300800 */
[----:B------:R-:W-:Y:S01]  /*3b0e0*/  STSM.16.M88.4 [R0], R36 ;  /* 0x0000002400007844 */ /* 0x000fe20000000200 */
[----:B------:R-:W-:Y:S06]  /*3b0f0*/  BAR.SYNC.DEFER_BLOCKING 0x0 ;  /* 0x0000000000007b1d */ /* 0x000fec0000010000 */
[----:B------:R-:W1:Y:S02]  /*3b100*/  LDS.128 R36, [R21] ;  /* 0x0000000015247984 */ /* 0x000e640000000c00 */
[----:B------:R-:W-:Y:S06]  /*3b110*/  BAR.SYNC.DEFER_BLOCKING 0x0 ;  /* 0x0000000000007b1d */ /* 0x000fec0000010000 */
[----:B----4-:R-:W-:Y:S02]  /*3b120*/  STSM.16.M88.4 [R0], R32 ;  /* 0x0000002000007844 */ /* 0x010fe40000000200 */
[----:B------:R-:W-:Y:S06]  /*3b130*/  BAR.SYNC.DEFER_BLOCKING 0x0 ;  /* 0x0000000000007b1d */ /* 0x000fec0000010000 */
[----:B------:R-:W4:Y:S02]  /*3b140*/  LDS.128 R32, [R21] ;  /* 0x0000000015207984 */ /* 0x000f240000000c00 */
[----:B------:R-:W-:Y:S06]  /*3b150*/  BAR.SYNC.DEFER_BLOCKING 0x0 ;  /* 0x0000000000007b1d */ /* 0x000fec0000010000 */
[----:B---3--:R-:W-:Y:S02]  /*3b160*/  STSM.16.M88.4 [R0], R44 ;  /* 0x0000002c00007844 */ /* 0x008fe40000000200 */
[----:B------:R-:W-:Y:S06]  /*3b170*/  BAR.SYNC.DEFER_BLOCKING 0x0 ;  /* 0x0000000000007b1d */ /* 0x000fec0000010000 */
[----:B------:R-:W3:Y:S02]  /*3b180*/  LDS.128 R44, [R21] ;  /* 0x00000000152c7984 */ /* 0x000ee40000000c00 */
        /* <DEDUP_REMOVED lines=9> */
[----:B------:R-:W3:Y:S04]  /*3b220*/  LDL.LU R64, [R1+0xb94] ;  /* 0x000b940001407983 */ /* 0x000ee80000300800 */
[----:B------:R-:W3:Y:S04]  /*3b230*/  LDL.LU R65, [R1+0xb9c] ;  /* 0x000b9c0001417983 */ /* 0x000ee80000300800 */
[----:B------:R-:W3:Y:S04]  /*3b240*/  LDL.LU R66, [R1+0x794] ;  /* 0x0007940001427983 */ /* 0x000ee80000300800 */
[----:B------:R-:W3:Y:S04]  /*3b250*/  LDL.LU R67, [R1+0x79c] ;  /* 0x00079c0001437983 */ /* 0x000ee80000300800 */
[----:B------:R-:W1:Y:S01]  /*3b260*/  LDS.128 R56, [R21] ;  /* 0x0000000015387984 */ /* 0x000e620000000c00 */
[----:B------:R-:W-:-:S02]  /*3b270*/  IMAD.MOV.U32 R54, RZ, RZ, R121 ;  /* 0x000000ffff367224 */ /* 0x000fc400078e0079 */
[----:B------:R-:W-:Y:S01]  /*3b280*/  IMAD.MOV.U32 R55, RZ, RZ, R123 ;  /* 0x000000ffff377224 */ /* 0x000fe200078e007b */
[----:B------:R-:W-:Y:S01]  /*3b290*/  BAR.SYNC.DEFER_BLOCKING 0x0 ;  /* 0x0000000000007b1d */ /* 0x000fe20000010000 */
[----:B------:R-:W-:Y:S02]  /*3b2a0*/  IMAD.MOV.U32 R62, RZ, RZ, R124 ;  /* 0x000000ffff3e7224 */ /* 0x000fe400078e007c */
[----:B------:R-:W-:-:S03]  /*3b2b0*/  IMAD.MOV.U32 R63, RZ, RZ, R126 ;  /* 0x000000ffff3f7224 */ /* 0x000fc600078e007e */
[----:B------:R-:W3:Y:S04]  /*3b2c0*/  LDL.LU R68, [R1+0x394] ;  /* 0x0003940001447983 */ /* 0x000ee80000300800 */
[----:B------:R-:W3:Y:S04]  /*3b2d0*/  LDL.LU R69, [R1+0x39c] ;  /* 0x00039c0001457983 */ /* 0x000ee80000300800 */
[----:B------:R-:W-:Y:S01]  /*3b2e0*/  STSM.16.M88.4 [R0], R52 ;  /* 0x0000003400007844 */ /* 0x000fe20000000200 */
[----:B------:R-:W-:Y:S06]  /*3b2f0*/  BAR.SYNC.DEFER_BLOCKING 0x0 ;  /* 0x0000000000007b1d */ /* 0x000fec0000010000 */
[----:B------:R-:W1:Y:S02]  /*3b300*/  LDS.128 R52, [R21] ;  /* 0x0000000015347984 */ /* 0x000e640000000c00 */
[----:B------:R-:W-:Y:S06]  /*3b310*/  BAR.SYNC.DEFER_BLOCKING 0x0 ;  /* 0x0000000000007b1d */ /* 0x000fec0000010000 */
[----:B--2---:R-:W-:Y:S02]  /*3b320*/  STSM.16.M88.4 [R0], R48 ;  /* 0x0000003000007844 */ /* 0x004fe40000000200 */
[----:B------:R-:W-:Y:S06]  /*3b330*/  BAR.SYNC.DEFER_BLOCKING 0x0 ;  /* 0x0000000000007b1d */ /* 0x000fec0000010000 */
[----:B------:R-:W2:Y:S02]  /*3b340*/  LDS.128 R48, [R21] ;  /* 0x0000000015307984 */ /* 0x000ea40000000c00 */
[----:B------:R-:W-:Y:S06]  /*3b350*/  BAR.SYNC.DEFER_BLOCKING 0x0 ;  /* 0x0000000000007b1d */ /* 0x000fec0000010000 */
[----:B----4-:R-:W-:Y:S02]  /*3b360*/  STSM.16.M88.4 [R0], R60 ;  /* 0x0000003c00007844 */ /* 0x010fe40000000200 */
[----:B------:R-:W-:Y:S06]  /*3b370*/  BAR.SYNC.DEFER_BLOCKING 0x0 ;  /* 0x0000000000007b1d */ /* 0x000fec0000010000 */
[----:B------:R-:W4:Y:S02]  /*3b380*/  LDS.128 R60, [R21] ;  /* 0x00000000153c7984 */ /* 0x000f240000000c00 */
[----:B------:R-:W-:Y:S06]  /*3b390*/  BAR.SYNC.DEFER_BLOCKING 0x0 ;  /* 0x0000000000007b1d */ /* 0x000fec0000010000 */
[----:B---3--:R3:W-:Y:S02]  /*3b3a0*/  STSM.16.M88.4 [R0], R64 ;  /* 0x0000004000007844 */ /* 0x0087e40000000200 */
[----:B------:R-:W-:Y:S06]  /*3b3b0*/  BAR.SYNC.DEFER_BLOCKING 0x0 ;  /* 0x0000000000007b1d */ /* 0x000fec0000010000 */
[----:B---3--:R-:W3:Y:S04]  /*3b3c0*/  LDL.LU R64, [R1+0xba0] ;  /* 0x000ba00001407983 */ /* 0x008ee80000300800 */
[----:B------:R-:W3:Y:S04]  /*3b3d0*/  LDL.LU R65, [R1+0xba8] ;  /* 0x000ba80001417983 */ /* 0x000ee80000300800 */
[----:B------:R-:W3:Y:S04]  /*3b3e0*/  LDL.LU R66, [R1+0x7a0] ;  /* 0x0007a00001427983 */ /* 0x000ee80000300800 */
[----:B------:R-:W3:Y:S04]  /*3b3f0*/  LDL.LU R67, [R1+0x7a8] ;  /* 0x0007a80001437983 */ /* 0x000ee80000300800 */
[----:B------:R-:W2:Y:S04]  /*3b400*/  LDL.LU R76, [R1+0x3a0] ;  /* 0x0003a000014c7983 */ /* 0x000ea80000300800 */
[----:B------:R-:W2:Y:S04]  /*3b410*/  LDL.LU R77, [R1+0x3a8] ;  /* 0x0003a800014d7983 */ /* 0x000ea80000300800 */
[----:B------:R-:W4:Y:S04]  /*3b420*/  LDL.LU R80, [R1+0xba4] ;  /* 0x000ba40001507983 */ /* 0x000f280000300800 */
[----:B------:R-:W4:Y:S04]  /*3b430*/  LDL.LU R81, [R1+0xbac] ;  /* 0x000bac0001517983 */ /* 0x000f280000300800 */
[----:B------:R-:W4:Y:S04]  /*3b440*/  LDL.LU R82, [R1+0x7a4] ;  /* 0x0007a40001527983 */ /* 0x000f280000300800 */
[----:B------:R-:W4:Y:S04]  /*3b450*/  LDL.LU R83, [R1+0x7ac] ;  /* 0x0007ac0001537983 */ /* 0x000f280000300800 */
[----:B------:R-:W1:Y:S01]  /*3b460*/  LDS.128 R72, [R21] ;  /* 0x0000000015487984 */ /* 0x000e620000000c00 */
[----:B------:R-:W-:-:S02]  /*3b470*/  IMAD.MOV.U32 R70, RZ, RZ, R125 ;  /* 0x000000ffff467224 */ /* 0x000fc400078e007d */
[----:B------:R-:W-:Y:S01]  /*3b480*/  IMAD.MOV.U32 R71, RZ, RZ, R127 ;  /* 0x000000ffff477224 */ /* 0x000fe200078e007f */
[----:B------:R-:W-:Y:S01]  /*3b490*/  BAR.SYNC.DEFER_BLOCKING 0x0 ;  /* 0x0000000000007b1d */ /* 0x000fe20000010000 */
[----:B------:R-:W-:Y:S02]  /*3b4a0*/  IMAD.MOV.U32 R78, RZ, RZ, R128 ;  /* 0x000000ffff4e7224 */ /* 0x000fe400078e0080 */
[----:B------:R-:W-:-:S03]  /*3b4b0*/  IMAD.MOV.U32 R79, RZ, RZ, R130 ;  /* 0x000000ffff4f7224 */ /* 0x000fc600078e0082 */
[----:B------:R-:W4:Y:S04]  /*3b4c0*/  LDL.LU R84, [R1+0x3a4] ;  /* 0x0003a40001547983 */ /* 0x000f280000300800 */
[----:B------:R-:W4:Y:S04]  /*3b4d0*/  LDL.LU R85, [R1+0x3ac] ;  /* 0x0003ac0001557983 */ /* 0x000f280000300800 */
[----:B------:R-:W-:Y:S01]  /*3b4e0*/  STSM.16.M88.4 [R0], R68 ;  /* 0x0000004400007844 */ /* 0x000fe20000000200 */
[----:B------:R-:W-:Y:S06]  /*3b4f0*/  BAR.SYNC.DEFER_BLOCKING 0x0 ;  /* 0x0000000000007b1d */ /* 0x000fec0000010000 */
[----:B------:R-:W1:Y:S02]  /*3b500*/  LDS.128 R68, [R21] ;  /* 0x0000000015447984 */ /* 0x000e640000000c00 */
[----:B------:R-:W-:Y:S06]  /*3b510*/  BAR.SYNC.DEFER_BLOCKING 0x0 ;  /* 0x0000000000007b1d */ /* 0x000fec0000010000 */
[----:B---3--:R-:W-:Y:S02]  /*3b520*/  STSM.16.M88.4 [R0], R64 ;  /* 0x0000004000007844 */ /* 0x008fe40000000200 */
        /* <DEDUP_REMOVED lines=94> */
[----:B------:R-:W-:Y:S01]  /*3bb10*/  BAR.SYNC.DEFER_BLOCKING 0x0 ;  /* 0x0000000000007b1d */ /* 0x000fe20000010000 */
[----:B------:R-:W-:-:S05]  /*3bb20*/  IMAD.MOV.U32 R134, RZ, RZ, R141 ;  /* 0x000000ffff867224 */ /* 0x000fca00078e008d */
        /* <DEDUP_REMOVED lines=8> */
[----:B----4-:R4:W-:Y:S01]  /*3bbb0*/  STSM.16.M88.4 [R0], R128 ;  /* 0x0000008000007844 */ /* 0x0109e20000000200 */
[----:B------:R-:W-:-:S02]  /*3bbc0*/  IMAD.MOV.U32 R142, RZ, RZ, R144 ;  /* 0x000000ffff8e7224 */ /* 0x000fc400078e0090 */
[----:B------:R-:W-:Y:S01]  /*3bbd0*/  IMAD.MOV.U32 R135, RZ, RZ, R143 ;  /* 0x000000ffff877224 */ /* 0x000fe200078e008f */
        /* <DEDUP_REMOVED lines=11> */
[----:B------:R-:W2:Y:S04]  /*3bc90*/  LDL.LU R156, [R1+0x3e4] ;  /* 0x0003e400019c7983 */ /* 0x000ea80000300800 */
[----:B------:R-:W2:Y:S01]  /*3bca0*/  LDL.LU R157, [R1+0x3ec] ;  /* 0x0003ec00019d7983 */ /* 0x000ea20000300800 */
[----:B------:R-:W-:-:S02]  /*3bcb0*/  IMAD.MOV.U32 R158, RZ, RZ, R145 ;  /* 0x000000ffff9e7224 */ /* 0x000fc400078e0091 */
[----:B------:R-:W-:Y:S01]  /*3bcc0*/  IMAD.MOV.U32 R143, RZ, RZ, R146 ;  /* 0x000000ffff8f7224 */ /* 0x000fe200078e0092 */
[----:B------:R-:W2:Y:S01]  /*3bcd0*/  LDL.LU R144, [R1+0xbf0] ;  /* 0x000bf00001907983 */ /* 0x000ea20000300800 */
[----:B------:R-:W-:-:S03]  /*3bce0*/  IMAD.MOV.U32 R159, RZ, RZ, R147 ;  /* 0x000000ffff9f7224 */ /* 0x000fc600078e0093 */
[----:B------:R-:W2:Y:S04]  /*3bcf0*/  LDL.LU R145, [R1+0xbf8] ;  /* 0x000bf80001917983 */ /* 0x000ea80000300800 */
[----:B------:R-:W2:Y:S04]  /*3bd00*/  LDL.LU R146, [R1+0x7f0] ;  /* 0x0007f00001927983 */ /* 0x000ea80000300800 */
[----:B------:R-:W2:Y:S04]  /*3bd10*/  LDL.LU R147, [R1+0x7f8] ;  /* 0x0007f80001937983 */ /* 0x000ea80000300800 */
[----:B------:R-:W1:Y:S01]  /*3bd20*/  LDS.128 R136, [R21] ;  /* 0x0000000015887984 */ /* 0x000e620000000c00 */
[----:B------:R-:W-:Y:S06]  /*3bd30*/  BAR.SYNC.DEFER_BLOCKING 0x0 ;  /* 0x0000000000007b1d */ /* 0x000fec0000010000 */
[----:B------:R-:W2:Y:S04]  /*3bd40*/  LDL.LU R160, [R1+0x3f0] ;  /* 0x0003f00001a07983 */ /* 0x000ea80000300800 */
[----:B------:R-:W2:Y:S04]  /*3bd50*/  LDL.LU R161, [R1+0x3f8] ;  /* 0x0003f80001a17983 */ /* 0x000ea80000300800 */
[----:B------:R-:W2:Y:S04]  /*3bd60*/  LDL.LU R164, [R1+0xbf4] ;  /* 0x000bf40001a47983 */ /* 0x000ea80000300800 */
[----:B------:R-:W2:Y:S04]  /*3bd70*/  LDL.LU R165, [R1+0xbfc] ;  /* 0x000bfc0001a57983 */ /* 0x000ea80000300800 */
[----:B------:R-:W-:Y:S01]  /*3bd80*/  STSM.16.M88.4 [R0], R132 ;  /* 0x0000008400007844 */ /* 0x000fe20000000200 */
[----:B------:R-:W-:Y:S06]  /*3bd90*/  BAR.SYNC.DEFER_BLOCKING 0x0 ;  /* 0x0000000000007b1d */ /* 0x000fec0000010000 */
[----:B------:R-:W2:Y:S04]  /*3bda0*/  LDL.LU R166, [R1+0x7f4] ;  /* 0x0007f40001a67983 */ /* 0x000ea80000300800 */
[----:B------:R-:W2:Y:S01]  /*3bdb0*/  LDL.LU R167, [R1+0x7fc] ;  /* 0x0007fc0001a77983 */ /* 0x000ea20000300800 */
[----:B------:R-:W-:-:S02]  /*3bdc0*/  IMAD.MOV.U32 R162, RZ, RZ, R148 ;  /* 0x000000ffffa27224 */ /* 0x000fc400078e0094 */
[----:B------:R-:W-:Y:S01]  /*3bdd0*/  IMAD.MOV.U32 R163, RZ, RZ, R150 ;  /* 0x000000ffffa37224 */ /* 0x000fe200078e0096 */
[----:B------:R-:W-:Y:S01]  /*3bde0*/  ISETP.LT.AND P5, PT, R7, UR8, !P0 ;  /* 0x0000000807007c0c */ /* 0x000fe2000c7a1270 */
[----:B------:R-:W2:Y:S01]  /*3bdf0*/  LDL.LU R23, [R1+0x800] ;  /* 0x0008000001177983 */ /* 0x000ea20000300800 */
[----:B------:R-:W-:Y:S01]  /*3be00*/  LOP3.LUT R9, R9, 0xffffffdf, RZ, 0xc0, !PT ;  /* 0xffffffdf09097812 */ /* 0x000fe200078ec0ff */
[----:B------:R-:W-:Y:S01]  /*3be10*/  IMAD.WIDE R228, R14, 0x4, R2 ;  /* 0x000000040ee47825 */ /* 0x000fe200078e0202 */
[----:B------:R-:W-:Y:S01]  /*3be20*/  ULDC.64 UR8, c[0x0][0x228] ;  /* 0x00008a0000087ab9 */ /* 0x000fe20000000a00 */
[----:B------:R-:W2:Y:S04]  /*3be30*/  LDL.LU R12, [R1+0x1444] ;  /* 0x00144400010c7983 */ /* 0x000ea80000300800 */
[----:B------:R-:W1:Y:S01]  /*3be40*/  LDS.128 R132, [R21] ;  /* 0x0000000015847984 */ /* 0x000e620000000c00 */
        /* <DEDUP_REMOVED lines=13> */
[----:B------:R-:W-:Y:S02]  /*3bf20*/  STSM.16.M88.4 [R0], R156 ;  /* 0x0000009c00007844 */ /* 0x000fe40000000200 */
        /* <DEDUP_REMOVED lines=8> */
[----:B------:R-:W-:Y:S01]  /*3bfb0*/  BAR.SYNC.DEFER_BLOCKING 0x0 ;  /* 0x0000000000007b1d */ /* 0x000fe20000010000 */
[----:B------:R-:W-:-:S05]  /*3bfc0*/  @P5 LOP3.LUT R9, R9, 0x20, RZ, 0xfc, !PT ;  /* 0x0000002009095812 */ /* 0x000fca00078efcff */
[----:B------:R-:W2:Y:S02]  /*3bfd0*/  LDS.128 R160, [R21] ;  /* 0x0000000015a07984 */ /* 0x000ea40000000c00 */
[----:B------:R-:W-:Y:S01]  /*3bfe0*/  BAR.SYNC.DEFER_BLOCKING 0x0 ;  /* 0x0000000000007b1d */ /* 0x000fe20000010000 */
[----:B------:R-:W-:-:S05]  /*3bff0*/  ISETP.GE.AND P5, PT, R7, R13, PT ;  /* 0x0000000d0700720c */ /* 0x000fca0003fa6270 */
[----:B------:R-:W4:Y:S04]  /*3c000*/  LDL.LU R13, [R1+0x400] ;  /* 0x00040000010d7983 */ /* 0x000f280000300800 */
[----:B------:R1:W-:Y:S04]  /*3c010*/  STSM.16.M88.4 [R0], R164 ;  /* 0x000000a400007844 */ /* 0x0003e80000000200 */
[----:B-1----:R-:W3:Y:S04]  /*3c020*/  LDL.LU R164, [R1+0x3f4] ;  /* 0x0003f40001a47983 */ /* 0x002ee80000300800 */
[----:B------:R-:W3:Y:S04]  /*3c030*/  LDL.LU R165, [R1+0x3fc] ;  /* 0x0003fc0001a57983 */ /* 0x000ee80000300800 */
[----:B------:R-:W2:Y:S04]  /*3c040*/  LDL.LU R19, [R1] ;  /* 0x0000000001137983 */ /* 0x000ea80000300800 */
[----:B------:R-:W2:Y:S04]  /*3c050*/  LDL.LU R18, [R1+0xe04] ;  /* 0x000e040001127983 */ /* 0x000ea80000300800 */
[----:B------:R-:W2:Y:S01]  /*3c060*/  LDL.LU R15, [R1+0x1288] ;  /* 0x00128800010f7983 */ /* 0x000ea20000300800 */
[----:B------:R-:W-:-:S02]  /*3c070*/  IMAD.MOV.U32 R166, RZ, RZ, R149 ;  /* 0x000000ffffa67224 */ /* 0x000fc400078e0095 */
[----:B------:R-:W-:Y:S01]  /*3c080*/  IMAD.MOV.U32 R167, RZ, RZ, R151 ;  /* 0x000000ffffa77224 */ /* 0x000fe200078e0097 */
[----:B------:R-:W-:Y:S01]  /*3c090*/  BAR.SYNC.DEFER_BLOCKING 0x0 ;  /* 0x0000000000007b1d */ /* 0x000fe20000010000 */
[----:B------:R-:W-:-:S05]  /*3c0a0*/  ISETP.LT.AND P5, PT, R6, UR4, !P5 ;  /* 0x0000000406007c0c */ /* 0x000fca000efa1270 */
[----:B------:R-:W-:Y:S01]  /*3c0b0*/  ULDC.64 UR4, c[0x0][0x228] ;  /* 0x00008a0000047ab9 */ /* 0x000fe20000000a00 */
[----:B------:R-:W2:Y:S04]  /*3c0c0*/  LDL.LU R17, [R1+0x804] ;  /* 0x0008040001117983 */ /* 0x000ea80000300800 */
[----:B------:R-:W1:Y:S01]  /*3c0d0*/  LDS.128 R148, [R21] ;  /* 0x0000000015947984 */ /* 0x000e620000000c00 */
[----:B------:R-:W-:Y:S06]  /*3c0e0*/  BAR.SYNC.DEFER_BLOCKING 0x0 ;  /* 0x0000000000007b1d */ /* 0x000fec0000010000 */
[----:B---3--:R3:W-:Y:S02]  /*3c0f0*/  STSM.16.M88.4 [R0], R164 ;  /* 0x000000a400007844 */ /* 0x0087e40000000200 */
[----:B------:R-:W-:Y:S06]  /*3c100*/  BAR.SYNC.DEFER_BLOCKING 0x0 ;  /* 0x0000000000007b1d */ /* 0x000fec0000010000 */
[----:B------:R1:W-:Y:S01]  /*3c110*/  @P5 STG.E desc[UR6][R228.64], R16 ;  /* 0x00000010e4005986 */ /* 0x0003e2000c101906 */
[----:B------:R-:W-:Y:S01]  /*3c120*/  ISETP.GE.AND P5, PT, R6, UR5, PT ;  /* 0x0000000506007c0c */ /* 0x000fe2000bfa6270 */
[----:B---3--:R-:W-:Y:S01]  /*3c130*/  IMAD.WIDE R164, R14, 0x4, R4 ;  /* 0x000000040ea47825 */ /* 0x008fe200078e0204 */
[----:B------:R-:W-:-:S02]  /*3c140*/  ULDC UR5, c[0x0][0x228] ;  /* 0x00008a0000057ab9 */ /* 0x000fc40000000800 */
[----:B------:R-:W-:Y:S01]  /*3c150*/  ISETP.LT.AND P5, PT, R8, UR4, !P5 ;  /* 0x0000000408007c0c */ /* 0x000fe2000efa1270 */
[----:B-1----:R-:W3:Y:S04]  /*3c160*/  LDL.LU R16, [R1+0x404] ;  /* 0x0004040001107983 */ /* 0x002ee80000300800 */
[----:B------:R-:W3:Y:S08]  /*3c170*/  LDL.LU R14, [R1+0xf50] ;  /* 0x000f5000010e7983 */ /* 0x000ef00000300800 */
[----:B------:R1:W-:Y:S04]  /*3c180*/  @P5 STG.E desc[UR6][R164.64], R23 ;  /* 0x00000017a4005986 */ /* 0x0003e8000c101906 */
[----:B------:R-:W3:Y:S01]  /*3c190*/  LDL.LU R231, [R1+0x4] ;  /* 0x0000040001e77983 */ /* 0x000ee20000300800 */
[----:B-1----:R-:W-:-:S05]  /*3c1a0*/  VIADD R23, R6, 0x1 ;  /* 0x0000000106177836 */ /* 0x002fca0000000000 */
[----:B------:R-:W-:-:S04]  /*3c1b0*/  ISETP.GE.AND P5, PT, R23, UR9, PT ;  /* 0x0000000917007c0c */ /* 0x000fc8000bfa6270 */
[----:B------:R-:W-:Y:S01]  /*3c1c0*/  ISETP.LT.AND P6, PT, R7, UR5, !P5 ;  /* 0x0000000507007c0c */ /* 0x000fe2000efc1270 */
[----:B------:R-:W-:Y:S01]  /*3c1d0*/  IMAD.WIDE R164, R12, 0x4, R2 ;  /* 0x000000040ca47825 */ /* 0x000fe200078e0202 */
[----:B------:R-:W-:Y:S01]  /*3c1e0*/  ISETP.LT.AND P5, PT, R8, UR8, !P5 ;  /* 0x0000000808007c0c */ /* 0x000fe2000efa1270 */
[----:B------:R-:W-:Y:S01]  /*3c1f0*/  ULDC UR5, c[0x0][0x22c] ;  /* 0x00008b0000057ab9 */ /* 0x000fe20000000800 */
[----:B------:R-:W-:Y:S01]  /*3c200*/  ULDC UR8, c[0x0][0x228] ;  /* 0x00008a0000087ab9 */ /* 0x000fe20000000800 */
[----:B------:R-:W-:-:S08]  /*3c210*/  VIADD R23, R6, 0x2 ;  /* 0x0000000206177836 */ /* 0x000fd00000000000 */
[----:B----4-:R1:W-:Y:S02]  /*3c220*/  @P6 STG.E desc[UR6][R164.64], R13 ;  /* 0x0000000da4006986 */ /* 0x0103e4000c101906 */
[----:B-1----:R-:W-:Y:S02]  /*3c230*/  IMAD.WIDE R164, R12, 0x4, R4 ;  /* 0x000000040ca47825 */ /* 0x002fe400078e0204 */
[----:B------:R-:W4:Y:S04]  /*3c240*/  LDL.LU R13, [R1+0xe08] ;  /* 0x000e0800010d7983 */ /* 0x000f280000300800 */
[----:B------:R-:W4:Y:S04]  /*3c250*/  LDL.LU R12, [R1+0xf54] ;  /* 0x000f5400010c7983 */ /* 0x000f280000300800 */
[----:B--2---:R1:W-:Y:S01]  /*3c260*/  @P5 STG.E desc[UR6][R164.64], R19 ;  /* 0x00000013a4005986 */ /* 0x0043e2000c101906 */
[----:B------:R-:W-:Y:S01]  /*3c270*/  ISETP.GE.AND P5, PT, R23, UR5, PT ;  /* 0x0000000517007c0c */ /* 0x000fe2000bfa6270 */
[----:B------:R-:W-:-:S02]  /*3c280*/  ULDC UR5, c[0x0][0x228] ;  /* 0x00008a0000057ab9 */ /* 0x000fc40000000800 */
[----:B------:R-:W2:Y:S01]  /*3c290*/  LDL.LU R230, [R1+0x808] ;  /* 0x0008080001e67983 */ /* 0x000ea20000300800 */
[----:B------:R-:W-:Y:S01]  /*3c2a0*/  ISETP.LT.AND P6, PT, R7, UR8, !P5 ;  /* 0x0000000807007c0c */ /* 0x000fe2000efc1270 */
[----:B-1----:R-:W-:Y:S02]  /*3c2b0*/  IMAD.WIDE R164, R15, 0x4, R2 ;  /* 0x000000040fa47825 */ /* 0x002fe400078e0202 */
[----:B------:R-:W2:Y:S01]  /*3c2c0*/  LDL.LU R20, [R1+0x408] ;  /* 0x0004080001147983 */ /* 0x000ea20000300800 */
[----:B------:R-:W-:-:S09]  /*3c2d0*/  ULDC UR8, c[0x0][0x228] ;  /* 0x00008a0000087ab9 */ /* 0x000fd20000000800 */
[----:B------:R1:W-:Y:S02]  /*3c2e0*/  @P6 STG.E desc[UR6][R164.64], R18 ;  /* 0x00000012a4006986 */ /* 0x0003e4000c101906 */
[----:B-1----:R-:W-:Y:S02]  /*3c2f0*/  IMAD.WIDE R164, R15, 0x4, R4 ;  /* 0x000000040fa47825 */ /* 0x002fe400078e0204 */
[----:B------:R-:W2:Y:S01]  /*3c300*/  LDL.LU R15, [R1+0xf58] ;  /* 0x000f5800010f7983 */ /* 0x000ea20000300800 */
[----:B------:R-:W-:Y:S01]  /*3c310*/  ISETP.LT.AND P5, PT, R8, UR5, !P5 ;  /* 0x0000000508007c0c */ /* 0x000fe2000efa1270 */
[----:B------:R-:W-:Y:S01]  /*3c320*/  VIADD R23, R6, 0x3 ;  /* 0x0000000306177836 */ /* 0x000fe20000000000 */
[----:B------:R-:W-:Y:S01]  /*3c330*/  ULDC UR5, c[0x0][0x22c] ;  /* 0x00008b0000057ab9 */ /* 0x000fe20000000800 */
[----:B------:R-:W2:Y:S04]  /*3c340*/  LDL.LU R19, [R1+0x8] ;  /* 0x0000080001137983 */ /* 0x000ea80000300800 */
[----:B------:R-:W2:Y:S06]  /*3c350*/  LDL.LU R18, [R1+0xf5c] ;  /* 0x000f5c0001127983 */ /* 0x000eac0000300800 */
[----:B------:R3:W-:Y:S01]  /*3c360*/  @P5 STG.E desc[UR6][R164.64], R17 ;  /* 0x00000011a4005986 */ /* 0x0007e2000c101906 */
[----:B------:R-:W-:Y:S01]  /*3c370*/  ISETP.GE.AND P5, PT, R23, UR5, PT ;  /* 0x0000000517007c0c */ /* 0x000fe2000bfa6270 */
[----:B------:R-:W-:-:S03]  /*3c380*/  ULDC UR5, c[0x0][0x228] ;  /* 0x00008a0000057ab9 */ /* 0x000fc60000000800 */
[----:B------:R-:W-:Y:S01]  /*3c390*/  ISETP.LT.AND P6, PT, R7, UR8, !P5 ;  /* 0x0000000807007c0c */ /* 0x000fe2000efc1270 */
[----:B------:R-:W-:Y:S01]  /*3c3a0*/  VIADD R23, R6, 0x4 ;  /* 0x0000000406177836 */ /* 0x000fe20000000000 */
[----:B------:R-:W-:Y:S01]  /*3c3b0*/  ISETP.LT.AND P5, PT, R8, UR5, !P5 ;  /* 0x0000000508007c0c */ /* 0x000fe2000efa1270 */
[----:B------:R-:W-:Y:S01]  /*3c3c0*/  ULDC.64 UR8, c[0x0][0x228] ;  /* 0x00008a0000087ab9 */ /* 0x000fe20000000a00 */
[----:B------:R-:W-:Y:S01]  /*3c3d0*/  ULDC UR5, c[0x0][0x228] ;  /* 0x00008a0000057ab9 */ /* 0x000fe20000000800 */
[----:B---3--:R-:W-:-:S08]  /*3c3e0*/  IMAD.WIDE R164, R14, 0x4, R2 ;  /* 0x000000040ea47825 */ /* 0x008fd000078e0202 */
[----:B------:R1:W-:Y:S02]  /*3c3f0*/  @P6 STG.E desc[UR6][R164.64], R16 ;  /* 0x00000010a4006986 */ /* 0x0003e4000c101906 */
[----:B-1----:R-:W-:Y:S02]  /*3c400*/  IMAD.WIDE R164, R14, 0x4, R4 ;  /* 0x000000040ea47825 */ /* 0x002fe400078e0204 */
[----:B------:R-:W3:Y:S04]  /*3c410*/  LDL.LU R16, [R1+0xe0c] ;  /* 0x000e0c0001107983 */ /* 0x000ee80000300800 */
[----:B------:R4:W-:Y:S01]  /*3c420*/  @P5 STG.E desc[UR6][R164.64], R231 ;  /* 0x000000e7a4005986 */ /* 0x0009e2000c101906 */
[----:B------:R-:W-:-:S03]  /*3c430*/  ISETP.GE.AND P5, PT, R23, UR9, PT ;  /* 0x0000000917007c0c */ /* 0x000fc6000bfa6270 */
[----:B------:R-:W3:Y:S01]  /*3c440*/  LDL.LU R17, [R1+0x80c] ;  /* 0x00080c0001117983 */ /* 0x000ee20000300800 */
[----:B------:R-:W-:Y:S01]  /*3c450*/  ISETP.LT.AND P6, PT, R7, UR5, !P5 ;  /* 0x0000000507007c0c */ /* 0x000fe2000efc1270 */
[----:B------:R-:W-:Y:S01]  /*3c460*/  VIADD R23, R6, 0x5 ;  /* 0x0000000506177836 */ /* 0x000fe20000000000 */
[----:B------:R-:W-:Y:S01]  /*3c470*/  ISETP.LT.AND P5, PT, R8, UR8, !P5 ;  /* 0x0000000808007c0c */ /* 0x000fe2000efa1270 */
[----:B------:R-:W3:Y:S01]  /*3c480*/  LDL.LU R14, [R1+0xf60] ;  /* 0x000f6000010e7983 */ /* 0x000ee20000300800 */
[----:B------:R-:W-:Y:S01]  /*3c490*/  ULDC.64 UR8, c[0x0][0x228] ;  /* 0x00008a0000087ab9 */ /* 0x000fe20000000a00 */
[----:B------:R-:W-:Y:S01]  /*3c4a0*/  ULDC UR5, c[0x0][0x228] ;  /* 0x00008a0000057ab9 */ /* 0x000fe20000000800 */
[----:B----4-:R-:W-:-:S07]  /*3c4b0*/  IMAD.WIDE R164, R12, 0x4, R2 ;  /* 0x000000040ca47825 */ /* 0x010fce00078e0202 */
[----:B------:R1:W-:Y:S02]  /*3c4c0*/  @P6 STG.E desc[UR6][R164.64], R13 ;  /* 0x0000000da4006986 */ /* 0x0003e4000c101906 */
[----:B-1----:R-:W-:Y:S02]  /*3c4d0*/  IMAD.WIDE R164, R12, 0x4, R4 ;  /* 0x000000040ca47825 */ /* 0x002fe400078e0204 */
[----:B------:R-:W4:Y:S04]  /*3c4e0*/  LDL.LU R13, [R1+0x40c] ;  /* 0x00040c00010d7983 */ /* 0x000f280000300800 */
[----:B--2---:R1:W-:Y:S01]  /*3c4f0*/  @P5 STG.E desc[UR6][R164.64], R230 ;  /* 0x000000e6a4005986 */ /* 0x0043e2000c101906 */
[----:B------:R-:W-:-:S03]  /*3c500*/  ISETP.GE.AND P5, PT, R23, UR9, PT ;  /* 0x0000000917007c0c */ /* 0x000fc6000bfa6270 */
        /* <DEDUP_REMOVED lines=10> */
[----:B------:R-:W-:-:S11]  /*3c5b0*/  ULDC UR8, c[0x0][0x228] ;  /* 0x00008a0000087ab9 */ /* 0x000fd60000000800 */
[----:B------:R1:W-:Y:S01]  /*3c5c0*/  @P5 STG.E desc[UR6][R164.64], R19 ;  /* 0x00000013a4005986 */ /* 0x0003e2000c101906 */
[----:B------:R-:W-:Y:S01]  /*3c5d0*/  ISETP.GE.AND P5, PT, R23, UR5, PT ;  /* 0x0000000517007c0c */ /* 0x000fe2000bfa6270 */
[----:B------:R-:W-:-:S03]  /*3c5e0*/  ULDC UR5, c[0x0][0x228] ;  /* 0x00008a0000057ab9 */ /* 0x000fc60000000800 */
[----:B------:R-:W-:Y:S01]  /*3c5f0*/  ISETP.LT.AND P6, PT, R7, UR8, !P5 ;  /* 0x0000000807007c0c */ /* 0x000fe2000efc1270 */
[----:B-1----:R-:W2:Y:S01]  /*3c600*/  LDL.LU R19, [R1+0x810] ;  /* 0x0008100001137983 */ /* 0x002ea20000300800 */
[----:B------:R-:W-:Y:S01]  /*3c610*/  ISETP.LT.AND P5, PT, R8, UR5, !P5 ;  /* 0x0000000508007c0c */ /* 0x000fe2000efa1270 */
[----:B------:R-:W-:Y:S01]  /*3c620*/  IMAD.WIDE R164, R18, 0x4, R2 ;  /* 0x0000000412a47825 */ /* 0x000fe200078e0202 */
[----:B------:R-:W-:Y:S01]  /*3c630*/  ULDC UR5, c[0x0][0x22c] ;  /* 0x00008b0000057ab9 */ /* 0x000fe20000000800 */
[----:B------:R-:W-:Y:S02]  /*3c640*/  ULDC UR8, c[0x0][0x228] ;  /* 0x00008a0000087ab9 */ /* 0x000fe40000000800 */
[----:B------:R-:W-:-:S06]  /*3c650*/  VIADD R23, R6, 0x7 ;  /* 0x0000000706177836 */ /* 0x000fcc0000000000 */
[----:B---3--:R1:W-:Y:S02]  /*3c660*/  @P6 STG.E desc[UR6][R164.64], R16 ;  /* 0x00000010a4006986 */ /* 0x0083e4000c101906 */
[----:B-1----:R-:W-:Y:S02]  /*3c670*/  IMAD.WIDE R164, R18, 0x4, R4 ;  /* 0x0000000412a47825 */ /* 0x002fe400078e0204 */
[----:B------:R-:W3:Y:S04]  /*3c680*/  LDL.LU R16, [R1+0xf68] ;  /* 0x000f680001107983 */ /* 0x000ee80000300800 */
[----:B------:R1:W-:Y:S01]  /*3c690*/  @P5 STG.E desc[UR6][R164.64], R17 ;  /* 0x00000011a4005986 */ /* 0x0003e2000c101906 */
[----:B------:R-:W-:Y:S01]  /*3c6a0*/  ISETP.GE.AND P5, PT, R23, UR5, PT ;  /* 0x0000000517007c0c */ /* 0x000fe2000bfa6270 */
[----:B------:R-:W-:-:S03]  /*3c6b0*/  ULDC UR5, c[0x0][0x228] ;  /* 0x00008a0000057ab9 */ /* 0x000fc60000000800 */
[----:B------:R-:W-:Y:S01]  /*3c6c0*/  ISETP.LT.AND P6, PT, R7, UR8, !P5 ;  /* 0x0000000807007c0c */ /* 0x000fe2000efc1270 */
[----:B-1----:R-:W3:Y:S01]  /*3c6d0*/  LDL.LU R17, [R1+0x410] ;  /* 0x0004100001117983 */ /* 0x002ee20000300800 */
[----:B------:R-:W-:Y:S01]  /*3c6e0*/  IMAD.WIDE R164, R14, 0x4, R2 ;  /* 0x000000040ea47825 */ /* 0x000fe200078e0202 */
[----:B------:R-:W-:Y:S02]  /*3c6f0*/  ULDC.64 UR8, c[0x0][0x228] ;  /* 0x00008a0000087ab9 */ /* 0x000fe40000000a00 */
[----:B------:R-:W3:Y:S01]  /*3c700*/  LDL.LU R20, [R1+0x10] ;  /* 0x0000100001147983 */ /* 0x000ee20000300800 */
[----:B------:R-:W-:Y:S01]  /*3c710*/  ISETP.LT.AND P5, PT, R8, UR5, !P5 ;  /* 0x0000000508007c0c */ /* 0x000fe2000efa1270 */
[----:B------:R-:W-:Y:S01]  /*3c720*/  VIADD R23, R6, 0x8 ;  /* 0x0000000806177836 */ /* 0x000fe20000000000 */
[----:B------:R-:W-:-:S05]  /*3c730*/  ULDC UR5, c[0x0][0x228] ;  /* 0x00008a0000057ab9 */ /* 0x000fca0000000800 */
[----:B----4-:R1:W-:Y:S04]  /*3c740*/  @P6 STG.E desc[UR6][R164.64], R13 ;  /* 0x0000000da4006986 */ /* 0x0103e8000c101906 */
[----:B-1----:R-:W4:Y:S01]  /*3c750*/  LDL.LU R13, [R1+0xf6c] ;  /* 0x000f6c00010d7983 */ /* 0x002f220000300800 */
[----:B------:R-:W-:-:S03]  /*3c760*/  IMAD.WIDE R164, R14, 0x4, R4 ;  /* 0x000000040ea47825 */ /* 0x000fc600078e0204 */
        /* <DEDUP_REMOVED lines=13> */
[----:B------:R-:W-:-:S11]  /*3c840*/  ULDC.64 UR8, c[0x0][0x228] ;  /* 0x00008a0000087ab9 */ /* 0x000fd60000000a00 */
[----:B------:R1:W-:Y:S01]  /*3c850*/  @P5 STG.E desc[UR6][R164.64], R19 ;  /* 0x00000013a4005986 */ /* 0x0003e2000c101906 */
[----:B------:R-:W-:-:S04]  /*3c860*/  ISETP.GE.AND P5, PT, R23, UR9, PT ;  /* 0x0000000917007c0c */ /* 0x000fc8000bfa6270 */
[----:B------:R-:W-:Y:S01]  /*3c870*/  ISETP.LT.AND P6, PT, R7, UR5, !P5 ;  /* 0x0000000507007c0c */ /* 0x000fe2000efc1270 */
[----:B-1----:R-:W2:Y:S01]  /*3c880*/  LDL.LU R19, [R1+0x14] ;  /* 0x0000140001137983 */ /* 0x002ea20000300800 */
[----:B------:R-:W-:Y:S01]  /*3c890*/  ISETP.LT.AND P5, PT, R8, UR8, !P5 ;  /* 0x0000000808007c0c */ /* 0x000fe2000efa1270 */
[----:B------:R-:W-:Y:S01]  /*3c8a0*/  VIADD R23, R6, 0xa ;  /* 0x0000000a06177836 */ /* 0x000fe20000000000 */
[----:B------:R-:W-:Y:S01]  /*3c8b0*/  ULDC UR5, c[0x0][0x22c] ;  /* 0x00008b0000057ab9 */ /* 0x000fe20000000800 */
[----:B------:R-:W-:Y:S01]  /*3c8c0*/  ULDC UR8, c[0x0][0x228] ;  /* 0x00008a0000087ab9 */ /* 0x000fe20000000800 */
[----:B---3--:R-:W-:-:S07]  /*3c8d0*/  IMAD.WIDE R164, R16, 0x4, R2 ;  /* 0x0000000410a47825 */ /* 0x008fce00078e0202 */
[----:B------:R1:W-:Y:S02]  /*3c8e0*/  @P6 STG.E desc[UR6][R164.64], R17 ;  /* 0x00000011a4006986 */ /* 0x0003e4000c101906 */
[----:B-1----:R-:W-:Y:S02]  /*3c8f0*/  IMAD.WIDE R164, R16, 0x4, R4 ;  /* 0x0000000410a47825 */ /* 0x002fe400078e0204 */
[----:B------:R-:W3:Y:S04]  /*3c900*/  LDL.LU R17, [R1+0xc08] ;  /* 0x000c080001117983 */ /* 0x000ee80000300800 */
[----:B------:R-:W3:Y:S04]  /*3c910*/  LDL.LU R16, [R1+0xf74] ;  /* 0x000f740001107983 */ /* 0x000ee80000300800 */
[----:B------:R4:W-:Y:S01]  /*3c920*/  @P5 STG.E desc[UR6][R164.64], R20 ;  /* 0x00000014a4005986 */ /* 0x0009e2000c101906 */
[----:B------:R-:W-:Y:S01]  /*3c930*/  ISETP.GE.AND P5, PT, R23, UR5, PT ;  /* 0x0000000517007c0c */ /* 0x000fe2000bfa6270 */
[----:B------:R-:W-:-:S02]  /*3c940*/  ULDC UR5, c[0x0][0x228] ;  /* 0x00008a0000057ab9 */ /* 0x000fc40000000800 */
[----:B------:R-:W3:Y:S01]  /*3c950*/  LDL.LU R230, [R1+0x818] ;  /* 0x0008180001e67983 */ /* 0x000ee20000300800 */
[----:B------:R-:W-:Y:S01]  /*3c960*/  ISETP.LT.AND P6, PT, R7, UR8, !P5 ;  /* 0x0000000807007c0c */ /* 0x000fe2000efc1270 */
[----:B------:R-:W-:Y:S01]  /*3c970*/  VIADD R23, R6, 0xb ;  /* 0x0000000b06177836 */ /* 0x000fe20000000000 */
[----:B------:R-:W-:Y:S01]  /*3c980*/  ISETP.LT.AND P5, PT, R8, UR5, !P5 ;  /* 0x0000000508007c0c */ /* 0x000fe2000efa1270 */
[----:B------:R-:W-:Y:S01]  /*3c990*/  ULDC UR5, c[0x0][0x22c] ;  /* 0x00008b0000057ab9 */ /* 0x000fe20000000800 */
[----:B------:R-:W-:Y:S01]  /*3c9a0*/  ULDC UR8, c[0x0][0x228] ;  /* 0x00008a0000087ab9 */ /* 0x000fe20000000800 */
[----:B----4-:R-:W-:-:S08]  /*3c9b0*/  IMAD.WIDE R164, R13, 0x4, R2 ;  /* 0x000000040da47825 */ /* 0x010fd000078e0202 */
[----:B------:R1:W-:Y:S02]  /*3c9c0*/  @P6 STG.E desc[UR6][R164.64], R14 ;  /* 0x0000000ea4006986 */ /* 0x0003e4000c101906 */
        /* <DEDUP_REMOVED lines=13> */
[----:B------:R-:W2:Y:S04]  /*3caa0*/  LDL.LU R12, [R1+0xf7c] ;  /* 0x000f7c00010c7983 */ /* 0x000ea80000300800 */
        /* <DEDUP_REMOVED lines=8> */
[----:B------:R-:W-:Y:S01]  /*3cb30*/  VIADD R23, R6, 0xd ;  /* 0x0000000d06177836 */ /* 0x000fe20000000000 */
[----:B------:R-:W-:Y:S01]  /*3cb40*/  ISETP.LT.AND P5, PT, R8, UR5, !P5 ;  /* 0x0000000508007c0c */ /* 0x000fe2000efa1270 */
[----:B------:R-:W-:Y:S01]  /*3cb50*/  ULDC UR5, c[0x0][0x22c] ;  /* 0x00008b0000057ab9 */ /* 0x000fe20000000800 */
[----:B------:R-:W-:Y:S01]  /*3cb60*/  ULDC UR8, c[0x0][0x228] ;  /* 0x00008a0000087ab9 */ /* 0x000fe20000000800 */
[----:B-1----:R-:W2:Y:S01]  /*3cb70*/  LDL.LU R19, [R1+0x41c] ;  /* 0x00041c0001137983 */ /* 0x002ea20000300800 */
[----:B---3--:R-:W-:-:S07]  /*3cb80*/  IMAD.WIDE R164, R16, 0x4, R2 ;  /* 0x0000000410a47825 */ /* 0x008fce00078e0202 */
[----:B------:R1:W-:Y:S02]  /*3cb90*/  @P6 STG.E desc[UR6][R164.64], R17 ;  /* 0x00000011a4006986 */ /* 0x0003e4000c101906 */
[----:B-1----:R-:W-:Y:S02]  /*3cba0*/  IMAD.WIDE R164, R16, 0x4, R4 ;  /* 0x0000000410a47825 */ /* 0x002fe400078e0204 */
        /* <DEDUP_REMOVED lines=17> */
[----:B------:R-:W-:-:S03]  /*3ccc0*/  ULDC UR5, c[0x0][0x228] ;  /* 0x00008a0000057ab9 */ /* 0x000fc60000000800 */
[----:B------:R-:W-:Y:S01]  /*3ccd0*/  ISETP.LT.AND P6, PT, R7, UR8, !P5 ;  /* 0x0000000807007c0c */ /* 0x000fe2000efc1270 */
[----:B-1----:R-:W-:Y:S01]  /*3cce0*/  IMAD.WIDE R164, R12, 0x4, R2 ;  /* 0x000000040ca47825 */ /* 0x002fe200078e0202 */
[----:B------:R-:W-:Y:S01]  /*3ccf0*/  ISETP.LT.AND P5, PT, R8, UR5, !P5 ;  /* 0x0000000508007c0c */ /* 0x000fe2000efa1270 */
[----:B------:R-:W-:Y:S01]  /*3cd00*/  ULDC UR5, c[0x0][0x22c] ;  /* 0x00008b0000057ab9 */ /* 0x000fe20000000800 */
[----:B------:R-:W-:-:S09]  /*3cd10*/  ULDC UR8, c[0x0][0x228] ;  /* 0x00008a0000087ab9 */ /* 0x000fd20000000800 */
[----:B------:R1:W-:Y:S04]  /*3cd20*/  @P6 STG.E desc[UR6][R164.64], R18 ;  /* 0x00000012a4006986 */ /* 0x0003e8000c101906 */
[----:B-1----:R-:W2:Y:S01]  /*3cd30*/  LDL.LU R18, [R1+0xc10] ;  /* 0x000c100001127983 */ /* 0x002ea20000300800 */
[----:B------:R-:W-:-:S03]  /*3cd40*/  IMAD.WIDE R164, R12, 0x4, R4 ;  /* 0x000000040ca47825 */ /* 0x000fc600078e0204 */
[----:B------:R-:W2:Y:S04]  /*3cd50*/  LDL.LU R12, [R1+0xf88] ;  /* 0x000f8800010c7983 */ /* 0x000ea80000300800 */
[----:B------:R1:W-:Y:S04]  /*3cd60*/  @P5 STG.E desc[UR6][R164.64], R15 ;  /* 0x0000000fa4005986 */ /* 0x0003e8000c101906 */
[----:B-1----:R-:W2:Y:S01]  /*3cd70*/  LDL.LU R15, [R1+0x820] ;  /* 0x00082000010f7983 */ /* 0x002ea20000300800 */
[----:B------:R-:W-:-:S03]  /*3cd80*/  VIADD R23, R6, 0xf ;  /* 0x0000000f06177836 */ /* 0x000fc60000000000 */
[----:B------:R-:W2:Y:S02]  /*3cd90*/  LDL.LU R20, [R1+0x420] ;  /* 0x0004200001147983 */ /* 0x000ea40000300800 */
[----:B------:R-:W-:Y:S01]  /*3cda0*/  ISETP.GE.AND P5, PT, R23, UR5, PT ;  /* 0x0000000517007c0c */ /* 0x000fe2000bfa6270 */
[----:B------:R-:W-:-:S03]  /*3cdb0*/  ULDC UR5, c[0x0][0x228] ;  /* 0x00008a0000057ab9 */ /* 0x000fc60000000800 */
[----:B------:R-:W-:Y:S01]  /*3cdc0*/  ISETP.LT.AND P6, PT, R7, UR8, !P5 ;  /* 0x0000000807007c0c */ /* 0x000fe2000efc1270 */
[----:B------:R-:W-:Y:S01]  /*3cdd0*/  VIADD R23, R6, 0x10 ;  /* 0x0000001006177836 */ /* 0x000fe20000000000 */
[----:B------:R-:W-:Y:S01]  /*3cde0*/  ISETP.LT.AND P5, PT, R8, UR5, !P5 ;  /* 0x0000000508007c0c */ /* 0x000fe2000efa1270 */
[----:B------:R-:W-:Y:S01]  /*3cdf0*/  ULDC UR5, c[0x0][0x22c] ;  /* 0x00008b0000057ab9 */ /* 0x000fe20000000800 */
[----:B------:R-:W-:Y:S01]  /*3ce00*/  ULDC UR8, c[0x0][0x228] ;  /* 0x00008a0000087ab9 */ /* 0x000fe20000000800 */
[----:B---3--:R-:W-:-:S08]  /*3ce10*/  IMAD.WIDE R164, R16, 0x4, R2 ;  /* 0x0000000410a47825 */ /* 0x008fd000078e0202 */
[----:B------:R1:W-:Y:S02]  /*3ce20*/  @P6 STG.E desc[UR6][R164.64], R19 ;  /* 0x00000013a4006986 */ /* 0x0003e4000c101906 */
[----:B-1----:R-:W-:Y:S02]  /*3ce30*/  IMAD.WIDE R164, R16, 0x4, R4 ;  /* 0x0000000410a47825 */ /* 0x002fe400078e0204 */
[----:B------:R-:W3:Y:S04]  /*3ce40*/  LDL.LU R16, [R1+0xf8c] ;  /* 0x000f8c0001107983 */ /* 0x000ee80000300800 */
[----:B------:R1:W-:Y:S01]  /*3ce50*/  @P5 STG.E desc[UR6][R164.64], R17 ;  /* 0x00000011a4005986 */ /* 0x0003e2000c101906 */
[----:B------:R-:W-:Y:S01]  /*3ce60*/  ISETP.GE.AND P5, PT, R23, UR5, PT ;  /* 0x0000000517007c0c */ /* 0x000fe2000bfa6270 */
[----:B------:R-:W-:-:S03]  /*3ce70*/  ULDC UR5, c[0x0][0x228] ;  /* 0x00008a0000057ab9 */ /* 0x000fc60000000800 */
[----:B------:R-:W-:Y:S01]  /*3ce80*/  ISETP.LT.AND P6, PT, R7, UR8, !P5 ;  /* 0x0000000807007c0c */ /* 0x000fe2000efc1270 */
[----:B-1----:R-:W3:Y:S01]  /*3ce90*/  LDL.LU R17, [R1+0xe14] ;  /* 0x000e140001117983 */ /* 0x002ee20000300800 */
[----:B----4-:R-:W-:-:S03]  /*3cea0*/  IMAD.WIDE R164, R13, 0x4, R2 ;  /* 0x000000040da47825 */ /* 0x010fc600078e0202 */
[----:B------:R-:W4:Y:S01]  /*3ceb0*/  LDL.LU R19, [R1+0xc14] ;  /* 0x000c140001137983 */ /* 0x000f220000300800 */
[----:B------:R-:W-:-:S07]  /*3cec0*/  ULDC UR8, c[0x0][0x228] ;  /* 0x00008a0000087ab9 */ /* 0x000fce0000000800 */
[----:B------:R1:W-:Y:S01]  /*3ced0*/  @P6 STG.E desc[UR6][R164.64], R14 ;  /* 0x0000000ea4006986 */ /* 0x0003e2000c101906 */
[----:B------:R-:W-:Y:S01]  /*3cee0*/  ISETP.LT.AND P5, PT, R8, UR5, !P5 ;  /* 0x0000000508007c0c */ /* 0x000fe2000efa1270 */
[----:B------:R-:W-:Y:S01]  /*3cef0*/  VIADD R23, R6, 0x11 ;  /* 0x0000001106177836 */ /* 0x000fe20000000000 */
[----:B------:R-:W-:Y:S01]  /*3cf00*/  ULDC UR5, c[0x0][0x22c] ;  /* 0x00008b0000057ab9 */ /* 0x000fe20000000800 */
[----:B-1----:R-:W-:Y:S01]  /*3cf10*/  IMAD.WIDE R164, R13, 0x4, R4 ;  /* 0x000000040da47825 */ /* 0x002fe200078e0204 */
[----:B------:R-:W4:Y:S04]  /*3cf20*/  LDL.LU R14, [R1+0x824] ;  /* 0x00082400010e7983 */ /* 0x000f280000300800 */
[----:B------:R-:W4:Y:S05]  /*3cf30*/  LDL.LU R13, [R1+0xf90] ;  /* 0x000f9000010d7983 */ /* 0x000f2a0000300800 */
[----:B--2---:R1:W-:Y:S01]  /*3cf40*/  @P5 STG.E desc[UR6][R164.64], R18 ;  /* 0x00000012a4005986 */ /* 0x0043e2000c101906 */
[----:B------:R-:W-:Y:S01]  /*3cf50*/  ISETP.GE.AND P5, PT, R23, UR5, PT ;  /* 0x0000000517007c0c */ /* 0x000fe2000bfa6270 */
[----:B------:R-:W-:-:S03]  /*3cf60*/  ULDC UR5, c[0x0][0x228] ;  /* 0x00008a0000057ab9 */ /* 0x000fc60000000800 */
[----:B------:R-:W-:Y:S01]  /*3cf70*/  ISETP.LT.AND P6, PT, R7, UR8, !P5 ;  /* 0x0000000807007c0c */ /* 0x000fe2000efc1270 */
[----:B-1----:R-:W2:Y:S01]  /*3cf80*/  LDL.LU R18, [R1+0x424] ;  /* 0x0004240001127983 */ /* 0x002ea20000300800 */
[----:B------:R-:W-:Y:S01]  /*3cf90*/  IMAD.WIDE R164, R12, 0x4, R2 ;  /* 0x000000040ca47825 */ /* 0x000fe200078e0202 */
[----:B------:R-:W-:-:S10]  /*3cfa0*/  ULDC UR8, c[0x0][0x228] ;  /* 0x00008a0000087ab9 */ /* 0x000fd40000000800 */
[----:B------:R1:W-:Y:S02]  /*3cfb0*/  @P6 STG.E desc[UR6][R164.64], R15 ;  /* 0x0000000fa4006986 */ /* 0x0003e4000c101906 */
[----:B-1----:R-:W-:Y:S02]  /*3cfc0*/  IMAD.WIDE R164, R12, 0x4, R4 ;  /* 0x000000040ca47825 */ /* 0x002fe400078e0204 */
[----:B------:R-:W2:Y:S04]  /*3cfd0*/  LDL.LU R15, [R1+0xe18] ;  /* 0x000e1800010f7983 */ /* 0x000ea80000300800 */
[----:B------:R-:W2:Y:S01]  /*3cfe0*/  LDL.LU R12, [R1+0xf94] ;  /* 0x000f9400010c7983 */ /* 0x000ea20000300800 */
[----:B------:R-:W-:Y:S01]  /*3cff0*/  ISETP.LT.AND P5, PT, R8, UR5, !P5 ;  /* 0x0000000508007c0c */ /* 0x000fe2000efa1270 */
[----:B------:R-:W-:Y:S01]  /*3d000*/  VIADD R23, R6, 0x12 ;  /* 0x0000001206177836 */ /* 0x000fe20000000000 */
[----:B------:R-:W-:Y:S01]  /*3d010*/  ULDC UR5, c[0x0][0x22c] ;  /* 0x00008b0000057ab9 */ /* 0x000fe20000000800 */
[----:B------:R-:W2:Y:S10]  /*3d020*/  LDL.LU R230, [R1+0xc18] ;  /* 0x000c180001e67983 */ /* 0x000eb40000300800 */
        /* <DEDUP_REMOVED lines=12> */
[----:B------:R-:W3:Y:S04]  /*3d0f0*/  LDL.LU R16, [R1+0xf98] ;  /* 0x000f980001107983 */ /* 0x000ee80000300800 */
[----:B----4-:R1:W-:Y:S01]  /*3d100*/  @P5 STG.E desc[UR6][R164.64], R19 ;  /* 0x00000013a4005986 */ /* 0x0103e2000c101906 */
[----:B------:R-:W-:Y:S01]  /*3d110*/  ISETP.GE.AND P5, PT, R23, UR5, PT ;  /* 0x0000000517007c0c */ /* 0x000fe2000bfa6270 */
[----:B------:R-:W-:-:S02]  /*3d120*/  ULDC UR5, c[0x0][0x228] ;  /* 0x00008a0000057ab9 */ /* 0x000fc40000000800 */
[----:B------:R-:W4:Y:S01]  /*3d130*/  LDL.LU R20, [R1+0x428] ;  /* 0x0004280001147983 */ /* 0x000f220000300800 */
[----:B------:R-:W-:Y:S01]  /*3d140*/  ISETP.LT.AND P6, PT, R7, UR8, !P5 ;  /* 0x0000000807007c0c */ /* 0x000fe2000efc1270 */
[----:B-1----:R-:W-:Y:S02]  /*3d150*/  IMAD.WIDE R164, R13, 0x4, R2 ;  /* 0x000000040da47825 */ /* 0x002fe400078e0202 */
[----:B------:R-:W4:Y:S01]  /*3d160*/  LDL.LU R19, [R1+0xe1c] ;  /* 0x000e1c0001137983 */ /* 0x000f220000300800 */
[----:B------:R-:W-:-:S09]  /*3d170*/  ULDC UR8, c[0x0][0x228] ;  /* 0x00008a0000087ab9 */ /* 0x000fd20000000800 */
[----:B------:R1:W-:Y:S01]  /*3d180*/  @P6 STG.E desc[UR6][R164.64], R14 ;  /* 0x0000000ea4006986 */ /* 0x0003e2000c101906 */
[----:B------:R-:W-:Y:S01]  /*3d190*/  ISETP.LT.AND P5, PT, R8, UR5, !P5 ;  /* 0x0000000508007c0c */ /* 0x000fe2000efa1270 */
[----:B------:R-:W-:Y:S01]  /*3d1a0*/  VIADD R23, R6, 0x14 ;  /* 0x0000001406177836 */ /* 0x000fe20000000000 */
[----:B------:R-:W-:Y:S01]  /*3d1b0*/  ULDC UR5, c[0x0][0x22c] ;  /* 0x00008b0000057ab9 */ /* 0x000fe20000000800 */
[----:B-1----:R-:W-:Y:S02]  /*3d1c0*/  IMAD.WIDE R164, R13, 0x4, R4 ;  /* 0x000000040da47825 */ /* 0x002fe400078e0204 */
[----:B------:R-:W4:Y:S08]  /*3d1d0*/  LDL.LU R13, [R1+0xf9c] ;  /* 0x000f9c00010d7983 */ /* 0x000f300000300800 */
        /* <DEDUP_REMOVED lines=37> */
[----:B-1----:R-:W4:Y:S01]  /*3d430*/  LDL.LU R19, [R1+0x830] ;  /* 0x0008300001137983 */ /* 0x002f220000300800 */
[----:B------:R-:W-:-:S03]  /*3d440*/  IMAD.WIDE R164, R13, 0x4, R4 ;  /* 0x000000040da47825 */ /* 0x000fc600078e0204 */
[----:B------:R-:W4:Y:S01]  /*3d450*/  LDL.LU R13, [R1+0xfa8] ;  /* 0x000fa800010d7983 */ /* 0x000f220000300800 */
[----:B------:R-:W-:-:S03]  /*3d460*/  VIADD R23, R6, 0x17 ;  /* 0x0000001706177836 */ /* 0x000fc60000000000 */
[----:B--2---:R1:W-:Y:S02]  /*3d470*/  @P5 STG.E desc[UR6][R164.64], R14 ;  /* 0x0000000ea4005986 */ /* 0x0043e4000c101906 */
[----:B------:R-:W-:Y:S01]  /*3d480*/  ISETP.GE.AND P5, PT, R23, UR5, PT ;  /* 0x0000000517007c0c */ /* 0x000fe2000bfa6270 */
[----:B------:R-:W-:-:S03]  /*3d490*/  ULDC UR5, c[0x0][0x228] ;  /* 0x00008a0000057ab9 */ /* 0x000fc60000000800 */
[----:B------:R-:W-:Y:S01]  /*3d4a0*/  ISETP.LT.AND P6, PT, R7, UR8, !P5 ;  /* 0x0000000807007c0c */ /* 0x000fe2000efc1270 */
[----:B-1----:R-:W2:Y:S01]  /*3d4b0*/  LDL.LU R14, [R1+0x430] ;  /* 0x00043000010e7983 */ /* 0x002ea20000300800 */
[----:B------:R-:W-:-:S03]  /*3d4c0*/  IMAD.WIDE R164, R12, 0x4, R2 ;  /* 0x000000040ca47825 */ /* 0x000fc600078e0202 */
[----:B------:R-:W2:Y:S01]  /*3d4d0*/  LDL.LU R20, [R1+0x30] ;  /* 0x0000300001147983 */ /* 0x000ea20000300800 */
[----:B------:R-:W-:Y:S01]  /*3d4e0*/  ISETP.LT.AND P5, PT, R8, UR5, !P5 ;  /* 0x0000000508007c0c */ /* 0x000fe2000efa1270 */
[----:B------:R-:W-:Y:S01]  /*3d4f0*/  ULDC UR5, c[0x0][0x22c] ;  /* 0x00008b0000057ab9 */ /* 0x000fe20000000800 */
[----:B------:R-:W-:-:S05]  /*3d500*/  VIADD R23, R6, 0x18 ;  /* 0x0000001806177836 */ /* 0x000fca0000000000 */
[----:B------:R1:W-:Y:S01]  /*3d510*/  @P6 STG.E desc[UR6][R164.64], R18 ;  /* 0x00000012a4006986 */ /* 0x0003e2000c101906 */
[----:B------:R-:W-:Y:S01]  /*3d520*/  ULDC UR8, c[0x0][0x228] ;  /* 0x00008a0000087ab9 */ /* 0x000fe20000000800 */
[----:B-1----:R-:W-:Y:S02]  /*3d530*/  IMAD.WIDE R164, R12, 0x4, R4 ;  /* 0x000000040ca47825 */ /* 0x002fe400078e0204 */
[----:B------:R-:W2:Y:S04]  /*3d540*/  LDL.LU R12, [R1+0xfac] ;  /* 0x000fac00010c7983 */ /* 0x000ea80000300800 */
[----:B------:R1:W-:Y:S04]  /*3d550*/  @P5 STG.E desc[UR6][R164.64], R15 ;  /* 0x0000000fa4005986 */ /* 0x0003e8000c101906 */
[----:B-1----:R-:W2:Y:S01]  /*3d560*/  LDL.LU R15, [R1+0xc24] ;  /* 0x000c2400010f7983 */ /* 0x002ea20000300800 */
[----:B------:R-:W-:Y:S01]  /*3d570*/  ISETP.GE.AND P5, PT, R23, UR5, PT ;  /* 0x0000000517007c0c */ /* 0x000fe2000bfa6270 */
[----:B------:R-:W-:-:S02]  /*3d580*/  ULDC UR5, c[0x0][0x228] ;  /* 0x00008a0000057ab9 */ /* 0x000fc40000000800 */
[----:B------:R-:W2:Y:S01]  /*3d590*/  LDL.LU R18, [R1+0x834] ;  /* 0x0008340001127983 */ /* 0x000ea20000300800 */
        /* <DEDUP_REMOVED lines=14> */
[----:B-1----:R-:W4:Y:S01]  /*3d680*/  LDL.LU R19, [R1+0x34] ;  /* 0x0000340001137983 */ /* 0x002f220000300800 */
[----:B------:R-:W-:Y:S01]  /*3d690*/  ISETP.LT.AND P5, PT, R8, UR5, !P5 ;  /* 0x0000000508007c0c */ /* 0x000fe2000efa1270 */
[----:B------:R-:W-:Y:S01]  /*3d6a0*/  IMAD.WIDE R164, R13, 0x4, R2 ;  /* 0x000000040da47825 */ /* 0x000fe200078e0202 */
[----:B------:R-:W-:Y:S01]  /*3d6b0*/  ULDC UR5, c[0x0][0x22c] ;  /* 0x00008b0000057ab9 */ /* 0x000fe20000000800 */
[----:B------:R-:W-:Y:S02]  /*3d6c0*/  ULDC UR8, c[0x0][0x228] ;  /* 0x00008a0000087ab9 */ /* 0x000fe40000000800 */
[----:B------:R-:W-:-:S06]  /*3d6d0*/  VIADD R23, R6, 0x1a ;  /* 0x0000001a06177836 */ /* 0x000fcc0000000000 */
[----:B--2---:R1:W-:Y:S02]  /*3d6e0*/  @P6 STG.E desc[UR6][R164.64], R14 ;  /* 0x0000000ea4006986 */ /* 0x0043e4000c101906 */
[----:B-1----:R-:W-:Y:S02]  /*3d6f0*/  IMAD.WIDE R164, R13, 0x4, R4 ;  /* 0x000000040da47825 */ /* 0x002fe400078e0204 */
[----:B------:R-:W2:Y:S04]  /*3d700*/  LDL.LU R14, [R1+0xc28] ;  /* 0x000c2800010e7983 */ /* 0x000ea80000300800 */
[----:B------:R-:W2:Y:S04]  /*3d710*/  LDL.LU R13, [R1+0xfb4] ;  /* 0x000fb400010d7983 */ /* 0x000ea80000300800 */
[----:B------:R1:W-:Y:S01]  /*3d720*/  @P5 STG.E desc[UR6][R164.64], R20 ;  /* 0x00000014a4005986 */ /* 0x0003e2000c101906 */
[----:B------:R-:W-:Y:S01]  /*3d730*/  ISETP.GE.AND P5, PT, R23, UR5, PT ;  /* 0x0000000517007c0c */ /* 0x000fe2000bfa6270 */
[----:B------:R-:W-:-:S02]  /*3d740*/  ULDC UR5, c[0x0][0x228] ;  /* 0x00008a0000057ab9 */ /* 0x000fc40000000800 */
[----:B------:R-:W2:Y:S01]  /*3d750*/  LDL.LU R230, [R1+0x838] ;  /* 0x0008380001e67983 */ /* 0x000ea20000300800 */
[----:B------:R-:W-:Y:S01]  /*3d760*/  ISETP.LT.AND P6, PT, R7, UR8, !P5 ;  /* 0x0000000807007c0c */ /* 0x000fe2000efc1270 */
[----:B-1----:R-:W-:Y:S01]  /*3d770*/  IMAD.WIDE R164, R12, 0x4, R2 ;  /* 0x000000040ca47825 */ /* 0x002fe200078e0202 */
[----:B------:R-:W-:-:S11]  /*3d780*/  ULDC UR8, c[0x0][0x228] ;  /* 0x00008a0000087ab9 */ /* 0x000fd60000000800 */
        /* <DEDUP_REMOVED lines=26> */
[----:B------:R-:W-:Y:S01]  /*3d930*/  VIADD R23, R6, 0x1d ;  /* 0x0000001d06177836 */ /* 0x000fe20000000000 */
[----:B------:R-:W-:Y:S01]  /*3d940*/  ISETP.LT.AND P5, PT, R8, UR5, !P5 ;  /* 0x0000000508007c0c */ /* 0x000fe2000efa1270 */
[----:B------:R-:W-:Y:S01]  /*3d950*/  ULDC UR5, c[0x0][0x22c] ;  /* 0x00008b0000057ab9 */ /* 0x000fe20000000800 */
[----:B------:R-:W-:Y:S01]  /*3d960*/  ULDC UR8, c[0x0][0x228] ;  /* 0x00008a0000087ab9 */ /* 0x000fe20000000800 */
[----:B-1----:R-:W4:Y:S01]  /*3d970*/  LDL.LU R19, [R1+0x43c] ;  /* 0x00043c0001137983 */ /* 0x002f220000300800 */
[----:B--2---:R-:W-:-:S07]  /*3d980*/  IMAD.WIDE R164, R13, 0x4, R2 ;  /* 0x000000040da47825 */ /* 0x004fce00078e0202 */
[----:B------:R1:W-:Y:S02]  /*3d990*/  @P6 STG.E desc[UR6][R164.64], R14 ;  /* 0x0000000ea4006986 */ /* 0x0003e4000c101906 */
[----:B-1----:R-:W-:Y:S02]  /*3d9a0*/  IMAD.WIDE R164, R13, 0x4, R4 ;  /* 0x000000040da47825 */ /* 0x002fe400078e0204 */
[----:B------:R-:W2:Y:S04]  /*3d9b0*/  LDL.LU R13, [R1+0xfc0] ;  /* 0x000fc000010d7983 */ /* 0x000ea80000300800 */
[----:B------:R1:W-:Y:S01]  /*3d9c0*/  @P5 STG.E desc[UR6][R164.64], R230 ;  /* 0x000000e6a4005986 */ /* 0x0003e2000c101906 */
[----:B------:R-:W-:Y:S01]  /*3d9d0*/  ISETP.GE.AND P5, PT, R23, UR5, PT ;  /* 0x0000000517007c0c */ /* 0x000fe2000bfa6270 */
[----:B------:R-:W-:-:S02]  /*3d9e0*/  ULDC UR5, c[0x0][0x228] ;  /* 0x00008a0000057ab9 */ /* 0x000fc40000000800 */
[----:B------:R-:W4:Y:S01]  /*3d9f0*/  LDL.LU R14, [R1+0x3c] ;  /* 0x00003c00010e7983 */ /* 0x000f220000300800 */
[----:B------:R-:W-:Y:S01]  /*3da00*/  ISETP.LT.AND P6, PT, R7, UR8, !P5 ;  /* 0x0000000807007c0c */ /* 0x000fe2000efc1270 */
[----:B-1----:R-:W-:Y:S01]  /*3da10*/  IMAD.WIDE R164, R12, 0x4, R2 ;  /* 0x000000040ca47825 */ /* 0x002fe200078e0202 */
[----:B------:R-:W-:-:S11]  /*3da20*/  ULDC UR8, c[0x0][0x228] ;  /* 0x00008a0000087ab9 */ /* 0x000fd60000000800 */
[----:B------:R1:W-:Y:S02]  /*3da30*/  @P6 STG.E desc[UR6][R164.64], R15 ;  /* 0x0000000fa4006986 */ /* 0x0003e4000c101906 */
[----:B-1----:R-:W-:Y:S02]  /*3da40*/  IMAD.WIDE R164, R12, 0x4, R4 ;  /* 0x000000040ca47825 */ /* 0x002fe400078e0204 */
[----:B------:R-:W4:Y:S04]  /*3da50*/  LDL.LU R15, [R1+0xc30] ;  /* 0x000c3000010f7983 */ /* 0x000f280000300800 */
[----:B------:R-:W4:Y:S01]  /*3da60*/  LDL.LU R12, [R1+0xfc4] ;  /* 0x000fc400010c7983 */ /* 0x000f220000300800 */
        /* <DEDUP_REMOVED lines=12> */
[----:B------:R1:W-:Y:S04]  /*3db30*/  @P6 STG.E desc[UR6][R164.64], R18 ;  /* 0x00000012a4006986 */ /* 0x0003e8000c101906 */
[----:B-1----:R-:W3:Y:S01]  /*3db40*/  LDL.LU R18, [R1+0x840] ;  /* 0x0008400001127983 */ /* 0x002ee20000300800 */
[----:B------:R-:W-:-:S03]  /*3db50*/  IMAD.WIDE R164, R16, 0x4, R4 ;  /* 0x0000000410a47825 */ /* 0x000fc600078e0204 */
[----:B------:R-:W3:Y:S04]  /*3db60*/  LDL.LU R16, [R1+0xfc8] ;  /* 0x000fc80001107983 */ /* 0x000ee80000300800 */
[----:B------:R1:W-:Y:S01]  /*3db70*/  @P5 STG.E desc[UR6][R164.64], R17 ;  /* 0x00000011a4005986 */ /* 0x0003e2000c101906 */
[----:B------:R-:W-:Y:S01]  /*3db80*/  ISETP.GE.AND P5, PT, R23, UR5, PT ;  /* 0x0000000517007c0c */ /* 0x000fe2000bfa6270 */
[----:B------:R-:W-:-:S03]  /*3db90*/  ULDC UR5, c[0x0][0x228] ;  /* 0x00008a0000057ab9 */ /* 0x000fc60000000800 */
[----:B------:R-:W-:Y:S01]  /*3dba0*/  ISETP.LT.AND P6, PT, R7, UR8, !P5 ;  /* 0x0000000807007c0c */ /* 0x000fe2000efc1270 */
[----:B-1----:R-:W3:Y:S01]  /*3dbb0*/  LDL.LU R17, [R1+0x440] ;  /* 0x0004400001117983 */ /* 0x002ee20000300800 */
[----:B------:R-:W-:Y:S01]  /*3dbc0*/  VIADD R23, R6, 0x20 ;  /* 0x0000002006177836 */ /* 0x000fe20000000000 */
[----:B------:R-:W-:Y:S02]  /*3dbd0*/  ULDC UR8, c[0x0][0x228] ;  /* 0x00008a0000087ab9 */ /* 0x000fe40000000800 */
[----:B------:R-:W3:Y:S01]  /*3dbe0*/  LDL.LU R20, [R1+0x40] ;  /* 0x0000400001147983 */ /* 0x000ee20000300800 */
[----:B------:R-:W-:Y:S01]  /*3dbf0*/  ISETP.LT.AND P5, PT, R8, UR5, !P5 ;  /* 0x0000000508007c0c */ /* 0x000fe2000efa1270 */
[----:B------:R-:W-:Y:S01]  /*3dc00*/  ULDC UR5, c[0x0][0x22c] ;  /* 0x00008b0000057ab9 */ /* 0x000fe20000000800 */
[----:B--2---:R-:W-:-:S05]  /*3dc10*/  IMAD.WIDE R164, R13, 0x4, R2 ;  /* 0x000000040da47825 */ /* 0x004fca00078e0202 */
[----:B----4-:R1:W-:Y:S02]  /*3dc20*/  @P6 STG.E desc[UR6][R164.64], R19 ;  /* 0x00000013a4006986 */ /* 0x0103e4000c101906 */
[----:B-1----:R-:W-:Y:S02]  /*3dc30*/  IMAD.WIDE R164, R13, 0x4, R4 ;  /* 0x000000040da47825 */ /* 0x002fe400078e0204 */
[----:B------:R-:W2:Y:S04]  /*3dc40*/  LDL.LU R13, [R1+0xfcc] ;  /* 0x000fcc00010d7983 */ /* 0x000ea80000300800 */
[----:B------:R1:W-:Y:S01]  /*3dc50*/  @P5 STG.E desc[UR6][R164.64], R14 ;  /* 0x0000000ea4005986 */ /* 0x0003e2000c101906 */
[----:B------:R-:W-:Y:S01]  /*3dc60*/  ISETP.GE.AND P5, PT, R23, UR5, PT ;  /* 0x0000000517007c0c */ /* 0x000fe2000bfa6270 */
[----:B------:R-:W-:-:S03]  /*3dc70*/  ULDC UR5, c[0x0][0x228] ;  /* 0x00008a0000057ab9 */ /* 0x000fc60000000800 */
[----:B------:R-:W-:Y:S01]  /*3dc80*/  ISETP.LT.AND P6, PT, R7, UR8, !P5 ;  /* 0x0000000807007c0c */ /* 0x000fe2000efc1270 */
[----:B-1----:R-:W4:Y:S01]  /*3dc90*/  LDL.LU R14, [R1+0xc34] ;  /* 0x000c3400010e7983 */ /* 0x002f220000300800 */
[----:B------:R-:W-:-:S03]  /*3dca0*/  IMAD.WIDE R164, R12, 0x4, R2 ;  /* 0x000000040ca47825 */ /* 0x000fc600078e0202 */
[----:B------:R-:W4:Y:S01]  /*3dcb0*/  LDL.LU R19, [R1+0x844] ;  /* 0x0008440001137983 */ /* 0x000f220000300800 */
[----:B------:R-:W-:-:S07]  /*3dcc0*/  ULDC UR8, c[0x0][0x228] ;  /* 0x00008a0000087ab9 */ /* 0x000fce0000000800 */
[----:B------:R1:W-:Y:S02]  /*3dcd0*/  @P6 STG.E desc[UR6][R164.64], R15 ;  /* 0x0000000fa4006986 */ /* 0x0003e4000c101906 */
[----:B-1----:R-:W-:Y:S02]  /*3dce0*/  IMAD.WIDE R164, R12, 0x4, R4 ;  /* 0x000000040ca47825 */ /* 0x002fe400078e0204 */
[----:B------:R-:W4:Y:S04]  /*3dcf0*/  LDL.LU R15, [R1+0x444] ;  /* 0x00044400010f7983 */ /* 0x000f280000300800 */
[----:B------:R-:W4:Y:S01]  /*3dd00*/  LDL.LU R12, [R1+0xfd0] ;  /* 0x000fd000010c7983 */ /* 0x000f220000300800 */
[----:B------:R-:W-:Y:S01]  /*3dd10*/  ISETP.LT.AND P5, PT, R8, UR5, !P5 ;  /* 0x0000000508007c0c */ /* 0x000fe2000efa1270 */
[----:B------:R-:W-:Y:S01]  /*3dd20*/  VIADD R23, R6, 0x21 ;  /* 0x0000002106177836 */ /* 0x000fe20000000000 */
[----:B------:R-:W-:-:S11]  /*3dd30*/  ULDC UR5, c[0x0][0x22c] ;  /* 0x00008b0000057ab9 */ /* 0x000fd60000000800 */
[----:B---3--:R1:W-:Y:S01]  /*3dd40*/  @P5 STG.E desc[UR6][R164.64], R18 ;  /* 0x00000012a4005986 */ /* 0x0083e2000c101906 */
[----:B------:R-:W-:Y:S01]  /*3dd50*/  ISETP.GE.AND P5, PT, R23, UR5, PT ;  /* 0x0000000517007c0c */ /* 0x000fe2000bfa6270 */
[----:B------:R-:W-:-:S03]  /*3dd60*/  ULDC UR5, c[0x0][0x228] ;  /* 0x00008a0000057ab9 */ /* 0x000fc60000000800 */
[----:B------:R-:W-:Y:S01]  /*3dd70*/  ISETP.LT.AND P6, PT, R7, UR8, !P5 ;  /* 0x0000000807007c0c */ /* 0x000fe2000efc1270 */
[----:B-1----:R-:W3:Y:S01]  /*3dd80*/  LDL.LU R18, [R1+0x44] ;  /* 0x0000440001127983 */ /* 0x002ee20000300800 */
[----:B------:R-:W-:Y:S01]  /*3dd90*/  ISETP.LT.AND P5, PT, R8, UR5, !P5 ;  /* 0x0000000508007c0c */ /* 0x000fe2000efa1270 */
[----:B------:R-:W-:Y:S01]  /*3dda0*/  IMAD.WIDE R164, R16, 0x4, R2 ;  /* 0x0000000410a47825 */ /* 0x000fe200078e0202 */
[----:B------:R-:W-:Y:S01]  /*3ddb0*/  ULDC UR5, c[0x0][0x22c] ;  /* 0x00008b0000057ab9 */ /* 0x000fe20000000800 */
[----:B------:R-:W-:Y:S02]  /*3ddc0*/  ULDC UR8, c[0x0][0x228] ;  /* 0x00008a0000087ab9 */ /* 0x000fe40000000800 */
[----:B------:R-:W-:-:S06]  /*3ddd0*/  VIADD R23, R6, 0x22 ;  /* 0x0000002206177836 */ /* 0x000fcc0000000000 */
        /* <DEDUP_REMOVED lines=9> */
[----:B--2---:R-:W-:Y:S01]  /*3de70*/  IMAD.WIDE R164, R13, 0x4, R2 ;  /* 0x000000040da47825 */ /* 0x004fe200078e0202 */
[----:B------:R-:W-:Y:S01]  /*3de80*/  ISETP.LT.AND P5, PT, R8, UR5, !P5 ;  /* 0x0000000508007c0c */ /* 0x000fe2000efa1270 */
[----:B------:R-:W-:Y:S01]  /*3de90*/  ULDC UR5, c[0x0][0x22c] ;  /* 0x00008b0000057ab9 */ /* 0x000fe20000000800 */
[----:B------:R-:W-:Y:S01]  /*3dea0*/  ULDC UR8, c[0x0][0x228] ;  /* 0x00008a0000087ab9 */ /* 0x000fe20000000800 */
[----:B------:R-:W-:-:S08]  /*3deb0*/  VIADD R23, R6, 0x23 ;  /* 0x0000002306177836 */ /* 0x000fd00000000000 */
[----:B----4-:R1:W-:Y:S02]  /*3dec0*/  @P6 STG.E desc[UR6][R164.64], R14 ;  /* 0x0000000ea4006986 */ /* 0x0103e4000c101906 */
[----:B-1----:R-:W-:Y:S02]  /*3ded0*/  IMAD.WIDE R164, R13, 0x4, R4 ;  /* 0x000000040da47825 */ /* 0x002fe400078e0204 */
[----:B------:R-:W2:Y:S04]  /*3dee0*/  LDL.LU R14, [R1+0x448] ;  /* 0x00044800010e7983 */ /* 0x000ea80000300800 */
[----:B------:R-:W4:Y:S04]  /*3def0*/  LDL.LU R13, [R1+0xfd8] ;  /* 0x000fd800010d7983 */ /* 0x000f280000300800 */
[----:B------:R1:W-:Y:S01]  /*3df00*/  @P5 STG.E desc[UR6][R164.64], R19 ;  /* 0x00000013a4005986 */ /* 0x0003e2000c101906 */
        /* <DEDUP_REMOVED lines=14> */
[----:B---3--:R1:W-:Y:S01]  /*3dff0*/  @P5 STG.E desc[UR6][R164.64], R18 ;  /* 0x00000012a4005986 */ /* 0x0083e2000c101906 */
[----:B------:R-:W-:Y:S01]  /*3e000*/  ISETP.GE.AND P5, PT, R23, UR5, PT ;  /* 0x0000000517007c0c */ /* 0x000fe2000bfa6270 */
[----:B------:R-:W-:-:S03]  /*3e010*/  ULDC UR5, c[0x0][0x228] ;  /* 0x00008a0000057ab9 */ /* 0x000fc60000000800 */
[----:B------:R-:W-:Y:S01]  /*3e020*/  ISETP.LT.AND P6, PT, R7, UR8, !P5 ;  /* 0x0000000807007c0c */ /* 0x000fe2000efc1270 */
[----:B------:R-:W-:Y:S01]  /*3e030*/  VIADD R23, R6, 0x25 ;  /* 0x0000002506177836 */ /* 0x000fe20000000000 */
[----:B------:R-:W-:Y:S01]  /*3e040*/  ISETP.LT.AND P5, PT, R8, UR5, !P5 ;  /* 0x0000000508007c0c */ /* 0x000fe2000efa1270 */
[----:B------:R-:W-:Y:S01]  /*3e050*/  ULDC UR5, c[0x0][0x22c] ;  /* 0x00008b0000057ab9 */ /* 0x000fe20000000800 */
[----:B------:R-:W-:Y:S01]  /*3e060*/  ULDC UR8, c[0x0][0x228] ;  /* 0x00008a0000087ab9 */ /* 0x000fe20000000800 */
[----:B-1----:R-:W3:Y:S01]  /*3e070*/  LDL.LU R18, [R1+0x44c] ;  /* 0x00044c0001127983 */ /* 0x002ee20000300800 */
[----:B------:R-:W-:-:S07]  /*3e080*/  IMAD.WIDE R164, R16, 0x4, R2 ;  /* 0x0000000410a47825 */ /* 0x000fce00078e0202 */
        /* <DEDUP_REMOVED lines=13> */
[----:B--2---:R1:W-:Y:S02]  /*3e160*/  @P6 STG.E desc[UR6][R164.64], R14 ;  /* 0x0000000ea4006986 */ /* 0x0043e4000c101906 */
[----:B-1----:R-:W-:Y:S02]  /*3e170*/  IMAD.WIDE R164, R13, 0x4, R4 ;  /* 0x000000040da47825 */ /* 0x002fe400078e0204 */
[----:B------:R-:W2:Y:S04]  /*3e180*/  LDL.LU R14, [R1+0xc40] ;  /* 0x000c4000010e7983 */ /* 0x000ea80000300800 */
[----:B------:R-:W4:Y:S04]  /*3e190*/  LDL.LU R13, [R1+0xfe4] ;  /* 0x000fe400010d7983 */ /* 0x000f280000300800 */
[----:B------:R1:W-:Y:S01]  /*3e1a0*/  @P5 STG.E desc[UR6][R164.64], R20 ;  /* 0x00000014a4005986 */ /* 0x0003e2000c101906 */
        /* <DEDUP_REMOVED lines=31> */
[----:B------:R-:W-:Y:S02]  /*3e3a0*/  VIADD R23, R6, 0x29 ;  /* 0x0000002906177836 */ /* 0x000fe40000000000 */
[----:B-1----:R-:W3:Y:S01]  /*3e3b0*/  LDL.LU R17, [R1+0x854] ;  /* 0x0008540001117983 */ /* 0x002ee20000300800 */
[----:B------:R-:W-:Y:S01]  /*3e3c0*/  ISETP.LT.AND P5, PT, R8, UR5, !P5 ;  /* 0x0000000508007c0c */ /* 0x000fe2000efa1270 */
[----:B------:R-:W-:Y:S01]  /*3e3d0*/  ULDC UR5, c[0x0][0x22c] ;  /* 0x00008b0000057ab9 */ /* 0x000fe20000000800 */
[----:B------:R-:W-:Y:S01]  /*3e3e0*/  ULDC UR8, c[0x0][0x228] ;  /* 0x00008a0000087ab9 */ /* 0x000fe20000000800 */
[----:B----4-:R-:W-:-:S06]  /*3e3f0*/  IMAD.WIDE R164, R13, 0x4, R2 ;  /* 0x000000040da47825 */ /* 0x010fcc00078e0202 */
        /* <DEDUP_REMOVED lines=37> */
[----:B----4-:R-:W-:Y:S02]  /*3e650*/  IMAD.WIDE R164, R13, 0x4, R2 ;  /* 0x000000040da47825 */ /* 0x010fe400078e0202 */
[----:B------:R-:W4:Y:S01]  /*3e660*/  LDL.LU R17, [R1+0xc4c] ;  /* 0x000c4c0001117983 */ /* 0x000f220000300800 */
[----:B------:R-:W-:-:S09]  /*3e670*/  ULDC UR8, c[0x0][0x228] ;  /* 0x00008a0000087ab9 */ /* 0x000fd20000000800 */
[----:B--2---:R1:W-:Y:S01]  /*3e680*/  @P6 STG.E desc[UR6][R164.64], R14 ;  /* 0x0000000ea4006986 */ /* 0x0043e2000c101906 */
[----:B------:R-:W-:Y:S01]  /*3e690*/  ISETP.LT.AND P5, PT, R8, UR5, !P5 ;  /* 0x0000000508007c0c */ /* 0x000fe2000efa1270 */
[----:B------:R-:W-:Y:S01]  /*3e6a0*/  VIADD R23, R6, 0x2c ;  /* 0x0000002c06177836 */ /* 0x000fe20000000000 */
[----:B------:R-:W-:Y:S01]  /*3e6b0*/  ULDC UR5, c[0x0][0x22c] ;  /* 0x00008b0000057ab9 */ /* 0x000fe20000000800 */
[----:B-1----:R-:W-:Y:S02]  /*3e6c0*/  IMAD.WIDE R164, R13, 0x4, R4 ;  /* 0x000000040da47825 */ /* 0x002fe400078e0204 */
[----:B------:R-:W2:Y:S04]  /*3e6d0*/  LDL.LU R13, [R1+0xffc] ;  /* 0x000ffc00010d7983 */ /* 0x000ea80000300800 */
[----:B------:R-:W4:Y:S04]  /*3e6e0*/  LDL.LU R14, [R1+0x85c] ;  /* 0x00085c00010e7983 */ /* 0x000f280000300800 */
[----:B------:R1:W-:Y:S01]  /*3e6f0*/  @P5 STG.E desc[UR6][R164.64], R19 ;  /* 0x00000013a4005986 */ /* 0x0003e2000c101906 */
[----:B------:R-:W-:Y:S01]  /*3e700*/  ISETP.GE.AND P5, PT, R23, UR5, PT ;  /* 0x0000000517007c0c */ /* 0x000fe2000bfa6270 */
[----:B------:R-:W-:-:S03]  /*3e710*/  ULDC UR5, c[0x0][0x228] ;  /* 0x00008a0000057ab9 */ /* 0x000fc60000000800 */
[----:B------:R-:W-:Y:S01]  /*3e720*/  ISETP.LT.AND P6, PT, R7, UR8, !P5 ;  /* 0x0000000807007c0c */ /* 0x000fe2000efc1270 */
[----:B-1----:R-:W4:Y:S01]  /*3e730*/  LDL.LU R19, [R1+0x45c] ;  /* 0x00045c0001137983 */ /* 0x002f220000300800 */
[----:B------:R-:W-:Y:S01]  /*3e740*/  IMAD.WIDE R164, R12, 0x4, R2 ;  /* 0x000000040ca47825 */ /* 0x000fe200078e0202 */
[----:B------:R-:W-:-:S10]  /*3e750*/  ULDC UR8, c[0x0][0x228] ;  /* 0x00008a0000087ab9 */ /* 0x000fd40000000800 */
        /* <DEDUP_REMOVED lines=22> */
[----:B------:R-:W-:-:S03]  /*3e8c0*/  ULDC UR5, c[0x0][0x228] ;  /* 0x00008a0000057ab9 */ /* 0x000fc60000000800 */
[----:B------:R-:W-:Y:S01]  /*3e8d0*/  ISETP.LT.AND P6, PT, R7, UR8, !P5 ;  /* 0x0000000807007c0c */ /* 0x000fe2000efc1270 */
[----:B--2---:R-:W-:Y:S01]  /*3e8e0*/  IMAD.WIDE R164, R13, 0x4, R2 ;  /* 0x000000040da47825 */ /* 0x004fe200078e0202 */
[----:B------:R-:W-:-:S11]  /*3e8f0*/  ULDC UR8, c[0x0][0x228] ;  /* 0x00008a0000087ab9 */ /* 0x000fd60000000800 */
[----:B----4-:R1:W-:Y:S01]  /*3e900*/  @P6 STG.E desc[UR6][R164.64], R17 ;  /* 0x00000011a4006986 */ /* 0x0103e2000c101906 */
[----:B------:R-:W-:Y:S01]  /*3e910*/  ISETP.LT.AND P5, PT, R8, UR5, !P5 ;  /* 0x0000000508007c0c */ /* 0x000fe2000efa1270 */
[----:B------:R-:W-:Y:S01]  /*3e920*/  VIADD R23, R6, 0x2f ;  /* 0x0000002f06177836 */ /* 0x000fe20000000000 */
[----:B------:R-:W-:Y:S01]  /*3e930*/  ULDC UR5, c[0x0][0x22c] ;  /* 0x00008b0000057ab9 */ /* 0x000fe20000000800 */
[----:B-1----:R-:W2:Y:S01]  /*3e940*/  LDL.LU R17, [R1+0x860] ;  /* 0x0008600001117983 */ /* 0x002ea20000300800 */
[----:B------:R-:W-:-:S03]  /*3e950*/  IMAD.WIDE R164, R13, 0x4, R4 ;  /* 0x000000040da47825 */ /* 0x000fc600078e0204 */
[----:B------:R-:W4:Y:S06]  /*3e960*/  LDL.LU R13, [R1+0x1008] ;  /* 0x00100800010d7983 */ /* 0x000f2c0000300800 */
[----:B------:R1:W-:Y:S01]  /*3e970*/  @P5 STG.E desc[UR6][R164.64], R14 ;  /* 0x0000000ea4005986 */ /* 0x0003e2000c101906 */
[----:B------:R-:W-:Y:S01]  /*3e980*/  ISETP.GE.AND P5, PT, R23, UR5, PT ;  /* 0x0000000517007c0c */ /* 0x000fe2000bfa6270 */
[----:B------:R-:W-:-:S03]  /*3e990*/  ULDC UR5, c[0x0][0x228] ;  /* 0x00008a0000057ab9 */ /* 0x000fc60000000800 */
[----:B------:R-:W-:Y:S01]  /*3e9a0*/  ISETP.LT.AND P6, PT, R7, UR8, !P5 ;  /* 0x0000000807007c0c */ /* 0x000fe2000efc1270 */
[----:B-1----:R-:W4:Y:S01]  /*3e9b0*/  LDL.LU R14, [R1+0x460] ;  /* 0x00046000010e7983 */ /* 0x002f220000300800 */
[----:B------:R-:W-:-:S03]  /*3e9c0*/  IMAD.WIDE R164, R12, 0x4, R2 ;  /* 0x000000040ca47825 */ /* 0x000fc600078e0202 */
[----:B------:R-:W4:Y:S01]  /*3e9d0*/  LDL.LU R20, [R1+0x60] ;  /* 0x0000600001147983 */ /* 0x000f220000300800 */
[----:B------:R-:W-:Y:S01]  /*3e9e0*/  ISETP.LT.AND P5, PT, R8, UR5, !P5 ;  /* 0x0000000508007c0c */ /* 0x000fe2000efa1270 */
[----:B------:R-:W-:Y:S01]  /*3e9f0*/  ULDC UR5, c[0x0][0x22c] ;  /* 0x00008b0000057ab9 */ /* 0x000fe20000000800 */
[----:B------:R-:W-:-:S05]  /*3ea00*/  VIADD R23, R6, 0x30 ;  /* 0x0000003006177836 */ /* 0x000fca0000000000 */
[----:B------:R1:W-:Y:S01]  /*3ea10*/  @P6 STG.E desc[UR6][R164.64], R19 ;  /* 0x00000013a4006986 */ /* 0x0003e2000c101906 */
[----:B------:R-:W-:Y:S01]  /*3ea20*/  ULDC UR8, c[0x0][0x228] ;  /* 0x00008a0000087ab9 */ /* 0x000fe20000000800 */
[----:B-1----:R-:W-:Y:S02]  /*3ea30*/  IMAD.WIDE R164, R12, 0x4, R4 ;  /* 0x000000040ca47825 */ /* 0x002fe400078e0204 */
[----:B------:R-:W4:Y:S04]  /*3ea40*/  LDL.LU R12, [R1+0x100c] ;  /* 0x00100c00010c7983 */ /* 0x000f280000300800 */
[----:B------:R1:W-:Y:S04]  /*3ea50*/  @P5 STG.E desc[UR6][R164.64], R15 ;  /* 0x0000000fa4005986 */ /* 0x0003e8000c101906 */
[----:B-1----:R-:W4:Y:S01]  /*3ea60*/  LDL.LU R15, [R1+0xc54] ;  /* 0x000c5400010f7983 */ /* 0x002f220000300800 */
[----:B------:R-:W-:Y:S01]  /*3ea70*/  ISETP.GE.AND P5, PT, R23, UR5, PT ;  /* 0x0000000517007c0c */ /* 0x000fe2000bfa6270 */
[----:B------:R-:W-:-:S02]  /*3ea80*/  ULDC UR5, c[0x0][0x228] ;  /* 0x00008a0000057ab9 */ /* 0x000fc40000000800 */
[----:B------:R-:W4:Y:S01]  /*3ea90*/  LDL.LU R19, [R1+0x864] ;  /* 0x0008640001137983 */ /* 0x000f220000300800 */
        /* <DEDUP_REMOVED lines=10> */
[----:B--2---:R1:W-:Y:S01]  /*3eb40*/  @P5 STG.E desc[UR6][R164.64], R17 ;  /* 0x00000011a4005986 */ /* 0x0043e2000c101906 */
[----:B------:R-:W-:Y:S01]  /*3eb50*/  ISETP.GE.AND P5, PT, R23, UR5, PT ;  /* 0x0000000517007c0c */ /* 0x000fe2000bfa6270 */
[----:B------:R-:W-:-:S03]  /*3eb60*/  ULDC UR5, c[0x0][0x228] ;  /* 0x00008a0000057ab9 */ /* 0x000fc60000000800 */
[----:B------:R-:W-:Y:S01]  /*3eb70*/  ISETP.LT.AND P6, PT, R7, UR8, !P5 ;  /* 0x0000000807007c0c */ /* 0x000fe2000efc1270 */
[----:B-1----:R-:W2:Y:S01]  /*3eb80*/  LDL.LU R17, [R1+0x64] ;  /* 0x0000640001117983 */ /* 0x002ea20000300800 */
[----:B------:R-:W-:Y:S01]  /*3eb90*/  ISETP.LT.AND P5, PT, R8, UR5, !P5 ;  /* 0x0000000508007c0c */ /* 0x000fe2000efa1270 */
[----:B----4-:R-:W-:Y:S01]  /*3eba0*/  IMAD.WIDE R164, R13, 0x4, R2 ;  /* 0x000000040da47825 */ /* 0x010fe200078e0202 */
[----:B------:R-:W-:Y:S01]  /*3ebb0*/  ULDC UR5, c[0x0][0x22c] ;  /* 0x00008b0000057ab9 */ /* 0x000fe20000000800 */
[----:B------:R-:W-:Y:S02]  /*3ebc0*/  ULDC UR8, c[0x0][0x228] ;  /* 0x00008a0000087ab9 */ /* 0x000fe40000000800 */
[----:B------:R-:W-:-:S06]  /*3ebd0*/  VIADD R23, R6, 0x32 ;  /* 0x0000003206177836 */ /* 0x000fcc0000000000 */
[----:B------:R1:W-:Y:S02]  /*3ebe0*/  @P6 STG.E desc[UR6][R164.64], R14 ;  /* 0x0000000ea4006986 */ /* 0x0003e4000c101906 */
[----:B-1----:R-:W-:Y:S02]  /*3ebf0*/  IMAD.WIDE R164, R13, 0x4, R4 ;  /* 0x000000040da47825 */ /* 0x002fe400078e0204 */
[----:B------:R-:W4:Y:S04]  /*3ec00*/  LDL.LU R14, [R1+0xc58] ;  /* 0x000c5800010e7983 */ /* 0x000f280000300800 */
[----:B------:R-:W4:Y:S04]  /*3ec10*/  LDL.LU R13, [R1+0x1014] ;  /* 0x00101400010d7983 */ /* 0x000f280000300800 */
        /* <DEDUP_REMOVED lines=13> */
[----:B------:R-:W-:Y:S01]  /*3ecf0*/  ULDC UR5, c[0x0][0x22c] ;  /* 0x00008b0000057ab9 */ /* 0x000fe20000000800 */
[----:B------:R-:W4:Y:S10]  /*3ed00*/  LDL.LU R20, [R1+0x68] ;  /* 0x0000680001147983 */ /* 0x000f340000300800 */
[----:B------:R1:W-:Y:S01]  /*3ed10*/  @P5 STG.E desc[UR6][R164.64], R19 ;  /* 0x00000013a4005986 */ /* 0x0003e2000c101906 */
[----:B------:R-:W-:Y:S01]  /*3ed20*/  ISETP.GE.AND P5, PT, R23, UR5, PT ;  /* 0x0000000517007c0c */ /* 0x000fe2000bfa6270 */
[----:B------:R-:W-:-:S03]  /*3ed30*/  ULDC UR5, c[0x0][0x228] ;  /* 0x00008a0000057ab9 */ /* 0x000fc60000000800 */
[----:B------:R-:W-:Y:S01]  /*3ed40*/  ISETP.LT.AND P6, PT, R7, UR8, !P5 ;  /* 0x0000000807007c0c */ /* 0x000fe2000efc1270 */
[----:B-1----:R-:W4:Y:S01]  /*3ed50*/  LDL.LU R19, [R1+0xc5c] ;  /* 0x000c5c0001137983 */ /* 0x002f220000300800 */
        /* <DEDUP_REMOVED lines=18> */
[----:B----4-:R-:W-:-:S07]  /*3ee80*/  IMAD.WIDE R164, R13, 0x4, R2 ;  /* 0x000000040da47825 */ /* 0x010fce00078e0202 */
[----:B------:R1:W-:Y:S02]  /*3ee90*/  @P6 STG.E desc[UR6][R164.64], R14 ;  /* 0x0000000ea4006986 */ /* 0x0003e4000c101906 */
[----:B-1----:R-:W-:Y:S02]  /*3eea0*/  IMAD.WIDE R164, R13, 0x4, R4 ;  /* 0x000000040da47825 */ /* 0x002fe400078e0204 */
[----:B------:R-:W4:Y:S04]  /*3eeb0*/  LDL.LU R13, [R1+0x1020] ;  /* 0x00102000010d7983 */ /* 0x000f280000300800 */
        /* <DEDUP_REMOVED lines=37> */
[----:B----4-:R-:W-:-:S05]  /*3f110*/  IMAD.WIDE R164, R13, 0x4, R2 ;  /* 0x000000040da47825 */ /* 0x010fca00078e0202 */
[----:B--2---:R1:W-:Y:S02]  /*3f120*/  @P6 STG.E desc[UR6][R164.64], R17 ;  /* 0x00000011a4006986 */ /* 0x0043e4000c101906 */
        /* <DEDUP_REMOVED lines=40> */
[----:B--2---:R-:W-:-:S08]  /*3f3b0*/  IMAD.WIDE R164, R13, 0x4, R2 ;  /* 0x000000040da47825 */ /* 0x004fd000078e0202 */
        /* <DEDUP_REMOVED lines=52> */
[----:B------:R1:W-:Y:S01]  /*3f700*/  @P6 STG.E desc[UR6][R164.64], R17 ;  /* 0x00000011a4006986 */ /* 0x0003e2000c101906 */
[----:B------:R-:W-:Y:S01]  /*3f710*/  ISETP.LT.AND P5, PT, R8, UR5, !P5 ;  /* 0x0000000508007c0c */ /* 0x000fe2000efa1270 */
[----:B------:R-:W-:Y:S01]  /*3f720*/  VIADD R23, R6, 0x3f ;  /* 0x0000003f06177836 */ /* 0x000fe20000000000 */
[----:B------:R-:W-:Y:S01]  /*3f730*/  ULDC UR5, c[0x0][0x22c] ;  /* 0x00008b0000057ab9 */ /* 0x000fe20000000800 */
[----:B-1----:R-:W2:Y:S01]  /*3f740*/  LDL.LU R17, [R1+0xc70] ;  /* 0x000c700001117983 */ /* 0x002ea20000300800 */
[----:B------:R-:W-:-:S03]  /*3f750*/  IMAD.WIDE R164, R12, 0x4, R4 ;  /* 0x000000040ca47825 */ /* 0x000fc600078e0204 */
[----:B------:R-:W2:Y:S06]  /*3f760*/  LDL.LU R12, [R1+0x1048] ;  /* 0x00104800010c7983 */ /* 0x000eac0000300800 */
        /* <DEDUP_REMOVED lines=64> */
[----:B------:R-:W3:Y:S01]  /*3fb70*/  LDL.LU R19, [R1+0xe2c] ;  /* 0x000e2c0001137983 */ /* 0x000ee20000300800 */
[----:B------:R-:W-:Y:S01]  /*3fb80*/  ULDC UR5, c[0x0][0x22c] ;  /* 0x00008b0000057ab9 */ /* 0x000fe20000000800 */
[----:B------:R-:W-:Y:S01]  /*3fb90*/  ULDC UR8, c[0x0][0x228] ;  /* 0x00008a0000087ab9 */ /* 0x000fe20000000800 */
[----:B----4-:R-:W-:-:S07]  /*3fba0*/  IMAD.WIDE R164, R13, 0x4, R2 ;  /* 0x000000040da47825 */ /* 0x010fce00078e0202 */
[----:B--2---:R1:W-:Y:S04]  /*3fbb0*/  @P6 STG.E desc[UR6][R164.64], R14 ;  /* 0x0000000ea4006986 */ /* 0x0043e8000c101906 */
[----:B-1----:R-:W2:Y:S01]  /*3fbc0*/  LDL.LU R14, [R1+0x105c] ;  /* 0x00105c00010e7983 */ /* 0x002ea20000300800 */
[----:B------:R-:W-:-:S03]  /*3fbd0*/  IMAD.WIDE R164, R13, 0x4, R4 ;  /* 0x000000040da47825 */ /* 0x000fc600078e0204 */
[----:B------:R-:W4:Y:S04]  /*3fbe0*/  LDL.LU R13, [R1+0xc7c] ;  /* 0x000c7c00010d7983 */ /* 0x000f280000300800 */
[----:B------:R1:W-:Y:S01]  /*3fbf0*/  @P5 STG.E desc[UR6][R164.64], R17 ;  /* 0x00000011a4005986 */ /* 0x0003e2000c101906 */
[----:B------:R-:W-:Y:S01]  /*3fc00*/  ISETP.GE.AND P5, PT, R23, UR5, PT ;  /* 0x0000000517007c0c */ /* 0x000fe2000bfa6270 */
[----:B------:R-:W-:Y:S02]  /*3fc10*/  ULDC UR5, c[0x0][0x228] ;  /* 0x00008a0000057ab9 */ /* 0x000fe40000000800 */
        /* <DEDUP_REMOVED lines=32> */
[----:B--2---:R-:W-:-:S08]  /*3fe20*/  IMAD.WIDE R164, R14, 0x4, R2 ;  /* 0x000000040ea47825 */ /* 0x004fd000078e0202 */
[----:B------:R1:W-:Y:S02]  /*3fe30*/  @P6 STG.E desc[UR6][R164.64], R19 ;  /* 0x00000013a4006986 */ /* 0x0003e4000c101906 */
[----:B-1----:R-:W-:Y:S02]  /*3fe40*/  IMAD.WIDE R164, R14, 0x4, R4 ;  /* 0x000000040ea47825 */ /* 0x002fe400078e0204 */
[----:B------:R-:W2:Y:S04]  /*3fe50*/  LDL.LU R14, [R1+0x890] ;  /* 0x00089000010e7983 */ /* 0x000ea80000300800 */
[----:B----4-:R1:W-:Y:S01]  /*3fe60*/  @P5 STG.E desc[UR6][R164.64], R13 ;  /* 0x0000000da4005986 */ /* 0x0103e2000c101906 */
[----:B------:R-:W-:Y:S01]  /*3fe70*/  ISETP.GE.AND P5, PT, R23, UR5, PT ;  /* 0x0000000517007c0c */ /* 0x000fe2000bfa6270 */
[----:B------:R-:W-:-:S03]  /*3fe80*/  ULDC UR5, c[0x0][0x228] ;  /* 0x00008a0000057ab9 */ /* 0x000fc60000000800 */
[----:B------:R-:W-:Y:S01]  /*3fe90*/  ISETP.LT.AND P6, PT, R7, UR8, !P5 ;  /* 0x0000000807007c0c */ /* 0x000fe2000efc1270 */
[----:B-1----:R-:W-:Y:S01]  /*3fea0*/  IMAD.WIDE R164, R18, 0x4, R2 ;  /* 0x0000000412a47825 */ /* 0x002fe200078e0202 */
[----:B------:R-:W4:Y:S01]  /*3feb0*/  LDL.LU R13, [R1+0x490] ;  /* 0x00049000010d7983 */ /* 0x000f220000300800 */
[----:B------:R-:W-:-:S10]  /*3fec0*/  ULDC UR8, c[0x0][0x228] ;  /* 0x00008a0000087ab9 */ /* 0x000fd40000000800 */
[----:B------:R1:W-:Y:S04]  /*3fed0*/  @P6 STG.E desc[UR6][R164.64], R12 ;  /* 0x0000000ca4006986 */ /* 0x0003e8000c101906 */
[----:B-1----:R-:W4:Y:S01]  /*3fee0*/  LDL.LU R12, [R1+0x106c] ;  /* 0x00106c00010c7983 */ /* 0x002f220000300800 */
[----:B------:R-:W-:Y:S01]  /*3fef0*/  ISETP.LT.AND P5, PT, R8, UR5, !P5 ;  /* 0x0000000508007c0c */ /* 0x000fe2000efa1270 */
[----:B------:R-:W-:Y:S01]  /*3ff00*/  IMAD.WIDE R164, R18, 0x4, R4 ;  /* 0x0000000412a47825 */ /* 0x000fe200078e0204 */
[----:B------:R-:W-:Y:S01]  /*3ff10*/  ULDC UR5, c[0x0][0x22c] ;  /* 0x00008b0000057ab9 */ /* 0x000fe20000000800 */
[----:B------:R-:W4:Y:S02]  /*3ff20*/  LDL.LU R229, [R1+0x1068] ;  /* 0x0010680001e57983 */ /* 0x000f240000300800 */
[----:B------:R-:W-:-:S08]  /*3ff30*/  VIADD R23, R6, 0x48 ;  /* 0x0000004806177836 */ /* 0x000fd00000000000 */
[----:B------:R1:W-:Y:S01]  /*3ff40*/  @P5 STG.E desc[UR6][R164.64], R17 ;  /* 0x00000011a4005986 */ /* 0x0003e2000c101906 */
[----:B------:R-:W-:Y:S01]  /*3ff50*/  ISETP.GE.AND P5, PT, R23, UR5, PT ;  /* 0x0000000517007c0c */ /* 0x000fe2000bfa6270 */
[----:B------:R-:W-:Y:S02]  /*3ff60*/  ULDC UR5, c[0x0][0x228] ;  /* 0x00008a0000057ab9 */ /* 0x000fe40000000800 */
[----:B------:R-:W4:Y:S04]  /*3ff70*/  LDL.LU R23, [R1+0x90] ;  /* 0x0000900001177983 */ /* 0x000f280000300800 */
        /* <DEDUP_REMOVED lines=9> */
[----:B------:R-:W4:Y:S01]  /*40010*/  LDL.LU R231, [R1+0x498] ;  /* 0x0004980001e77983 */ /* 0x000f220000300800 */
[----:B------:R-:W-:Y:S01]  /*40020*/  ISETP.LT.AND P6, PT, R7, UR8, !P5 ;  /* 0x0000000807007c0c */ /* 0x000fe2000efc1270 */
[----:B-1----:R-:W-:-:S02]  /*40030*/  IMAD.WIDE R164, R15, 0x4, R2 ;  /* 0x000000040fa47825 */ /* 0x002fc400078e0202 */
[----:B------:R-:W4:Y:S01]  /*40040*/  LDL.LU R20, [R1+0x98] ;  /* 0x0000980001147983 */ /* 0x000f220000300800 */
[C---:B------:R-:W-:Y:S01]  /*40050*/  ISETP.LT.AND P3, PT, R8.reuse, UR13, !P4 ;  /* 0x0000000d08007c0c */ /* 0x040fe2000e761270 */
[----:B------:R-:W-:Y:S02]  /*40060*/  ULDC UR8, c[0x0][0x22c] ;  /* 0x00008b0000087ab9 */ /* 0x000fe40000000800 */
[----:B------:R-:W4:Y:S01]  /*40070*/  LDL.LU R19, [R1+0xc8c] ;  /* 0x000c8c0001137983 */ /* 0x000f220000300800 */
[----:B------:R-:W-:Y:S01]  /*40080*/  ISETP.LT.AND P5, PT, R8, UR5, !P5 ;  /* 0x0000000508007c0c */ /* 0x000fe2000efa1270 */
[----:B------:R-:W-:Y:S02]  /*40090*/  ULDC UR5, c[0x0][0x228] ;  /* 0x00008a0000057ab9 */ /* 0x000fe40000000800 */
[----:B------:R-:W4:Y:S01]  /*400a0*/  LDL.LU R18, [R1+0x107c] ;  /* 0x00107c0001127983 */ /* 0x000f220000300800 */
[----:B------:R-:W-:Y:S01]  /*400b0*/  ISETP.LT.AND P4, PT, R7, UR5, !P4 ;  /* 0x0000000507007c0c */ /* 0x000fe2000e781270 */
[----:B------:R-:W-:-:S02]  /*400c0*/  ULDC UR5, c[0x0][0x22c] ;  /* 0x00008b0000057ab9 */ /* 0x000fc40000000800 */
[----:B------:R-:W4:Y:S04]  /*400d0*/  LDL.LU R17, [R1+0x89c] ;  /* 0x00089c0001117983 */ /* 0x000f280000300800 */
[----:B---3--:R1:W-:Y:S02]  /*400e0*/  @P6 STG.E desc[UR6][R164.64], R16 ;  /* 0x00000010a4006986 */ /* 0x0083e4000c101906 */
[----:B-1----:R-:W-:Y:S02]  /*400f0*/  IMAD.WIDE R164, R15, 0x4, R4 ;  /* 0x000000040fa47825 */ /* 0x002fe400078e0204 */
[----:B------:R-:W3:Y:S04]  /*40100*/  LDL.LU R16, [R1+0x49c] ;  /* 0x00049c0001107983 */ /* 0x000ee80000300800 */
[----:B------:R-:W3:Y:S04]  /*40110*/  LDL.LU R15, [R1+0x1084] ;  /* 0x00108400010f7983 */ /* 0x000ee80000300800 */
[----:B--2---:R4:W-:Y:S02]  /*40120*/  @P5 STG.E desc[UR6][R164.64], R14 ;  /* 0x0000000ea4005986 */ /* 0x0049e4000c101906 */
[----:B----4-:R-:W-:-:S05]  /*40130*/  IMAD.WIDE R164, R12, 0x4, R2 ;  /* 0x000000040ca47825 */ /* 0x010fca00078e0202 */
[----:B------:R1:W-:Y:S04]  /*40140*/  @P4 STG.E desc[UR6][R164.64], R13 ;  /* 0x0000000da4004986 */ /* 0x0003e8000c101906 */
[----:B-1----:R-:W2:Y:S01]  /*40150*/  LDL.LU R13, [R1+0x9c] ;  /* 0x00009c00010d7983 */ /* 0x002ea20000300800 */
[----:B------:R-:W-:-:S03]  /*40160*/  IMAD.WIDE R164, R12, 0x4, R4 ;  /* 0x000000040ca47825 */ /* 0x000fc600078e0204 */
[----:B------:R-:W4:Y:S04]  /*40170*/  LDL.LU R14, [R1+0xc90] ;  /* 0x000c9000010e7983 */ /* 0x000f280000300800 */
[----:B------:R-:W4:Y:S01]  /*40180*/  LDL.LU R12, [R1+0x1080] ;  /* 0x00108000010c7983 */ /* 0x000f220000300800 */
[----:B------:R-:W-:Y:S02]  /*40190*/  LOP3.LUT P0, RZ, R9, 0x800, RZ, 0xc0, !PT ;  /* 0x0000080009ff7812 */ /* 0x000fe4000780c0ff */
[----:B------:R-:W-:-:S11]  /*401a0*/  LOP3.LUT R22, R22, 0xfffff7ff, RZ, 0xc0, !PT ;  /* 0xfffff7ff16167812 */ /* 0x000fd600078ec0ff */
[----:B------:R-:W-:Y:S02]  /*401b0*/  @P0 LOP3.LUT R22, R22, 0x800, RZ, 0xfc, !PT ;  /* 0x0000080016160812 */ /* 0x000fe400078efcff */
[----:B------:R-:W-:Y:S02]  /*401c0*/  LOP3.LUT P0, RZ, R9, 0x8, RZ, 0xc0, !PT ;  /* 0x0000000809ff7812 */ /* 0x000fe4000780c0ff */
[----:B------:R-:W-:-:S11]  /*401d0*/  LOP3.LUT R22, R22, 0xffffefff, RZ, 0xc0, !PT ;  /* 0xffffefff16167812 */ /* 0x000fd600078ec0ff */
[----:B------:R-:W-:Y:S02]  /*401e0*/  @P0 LOP3.LUT R22, R22, 0x1000, RZ, 0xfc, !PT ;  /* 0x0000100016160812 */ /* 0x000fe400078efcff */
[----:B------:R-:W-:Y:S02]  /*401f0*/  LOP3.LUT P0, RZ, R9, 0x4, RZ, 0xc0, !PT ;  /* 0x0000000409ff7812 */ /* 0x000fe4000780c0ff */
[----:B------:R-:W-:Y:S02]  /*40200*/  LOP3.LUT R22, R22, 0xffffdfff, RZ, 0xc0, !PT ;  /* 0xffffdfff16167812 */ /* 0x000fe400078ec0ff */
[----:B------:R-:W-:Y:S02]  /*40210*/  ISETP.LT.AND P1, PT, R8, UR33, !P2 ;  /* 0x0000002108007c0c */ /* 0x000fe4000d721270 */
[----:B------:R-:W-:-:S07]  /*40220*/  ISETP.LT.AND P2, PT, R7, UR37, !P2 ;  /* 0x0000002507007c0c */ /* 0x000fce000d741270 */
[----:B------:R-:W-:Y:S02]  /*40230*/  @P0 LOP3.LUT R22, R22, 0x2000, RZ, 0xfc, !PT ;  /* 0x0000200016160812 */ /* 0x000fe400078efcff */
[----:B------:R-:W-:Y:S01]  /*40240*/  LOP3.LUT P0, RZ, R9, 0x2, RZ, 0xc0, !PT ;  /* 0x0000000209ff7812 */ /* 0x000fe2000780c0ff */
[----:B------:R1:W-:Y:S01]  /*40250*/  @P3 STG.E desc[UR6][R164.64], R23 ;  /* 0x00000017a4003986 */ /* 0x0003e2000c101906 */
[----:B------:R-:W-:Y:S01]  /*40260*/  LOP3.LUT R22, R22, 0xffffbfff, RZ, 0xc0, !PT ;  /* 0xffffbfff16167812 */ /* 0x000fe200078ec0ff */
[----:B-1----:R-:W-:-:S10]  /*40270*/  IMAD.WIDE R164, R229, 0x4, R2 ;  /* 0x00000004e5a47825 */ /* 0x002fd400078e0202 */
[----:B------:R-:W-:Y:S02]  /*40280*/  @P0 LOP3.LUT R22, R22, 0x4000, RZ, 0xfc, !PT ;  /* 0x0000400016160812 */ /* 0x000fe400078efcff */
[----:B------:R-:W-:Y:S01]  /*40290*/  LOP3.LUT P0, RZ, R9, 0x1, RZ, 0xc0, !PT ;  /* 0x0000000109ff7812 */ /* 0x000fe2000780c0ff */
[----:B------:R1:W-:Y:S02]  /*402a0*/  @P2 STG.E desc[UR6][R164.64], R228 ;  /* 0x000000e4a4002986 */ /* 0x0003e4000c101906 */
[----:B-1----:R-:W-:-:S05]  /*402b0*/  IMAD.WIDE R164, R229, 0x4, R4 ;  /* 0x00000004e5a47825 */ /* 0x002fca00078e0204 */
[----:B------:R1:W-:Y:S02]  /*402c0*/  @P1 STG.E desc[UR6][R164.64], R166 ;  /* 0x000000a6a4001986 */ /* 0x0003e4000c101906 */
[----:B-1----:R-:W-:-:S05]  /*402d0*/  IMAD.WIDE R164, R251, 0x4, R2 ;  /* 0x00000004fba47825 */ /* 0x002fca00078e0202 */
[----:B------:R1:W-:Y:S01]  /*402e0*/  @P0 STG.E desc[UR6][R164.64], R167 ;  /* 0x000000a7a4000986 */ /* 0x0003e2000c101906 */
[----:B------:R-:W-:Y:S01]  /*402f0*/  LOP3.LUT P0, RZ, R22, 0x4000, RZ, 0xc0, !PT ;  /* 0x0000400016ff7812 */ /* 0x000fe2000780c0ff */
[----:B-1----:R-:W-:-:S12]  /*40300*/  IMAD.WIDE R164, R251, 0x4, R4 ;  /* 0x00000004fba47825 */ /* 0x002fd800078e0204 */
[----:B------:R1:W-:Y:S01]  /*40310*/  @P0 STG.E desc[UR6][R164.64], R250 ;  /* 0x000000faa4000986 */ /* 0x0003e2000c101906 */
[----:B------:R-:W-:Y:S01]  /*40320*/  LOP3.LUT P0, RZ, R22, 0x2000, RZ, 0xc0, !PT ;  /* 0x0000200016ff7812 */ /* 0x000fe2000780c0ff */
[----:B-1----:R-:W-:-:S12]  /*40330*/  IMAD.WIDE R164, R248, 0x4, R2 ;  /* 0x00000004f8a47825 */ /* 0x002fd800078e0202 */
[----:B------:R1:W-:Y:S01]  /*40340*/  @P0 STG.E desc[UR6][R164.64], R249 ;  /* 0x000000f9a4000986 */ /* 0x0003e2000c101906 */
[----:B------:R-:W-:Y:S02]  /*40350*/  LOP3.LUT P0, RZ, R22, 0x1000, RZ, 0xc0, !PT ;  /* 0x0000100016ff7812 */ /* 0x000fe4000780c0ff */
[C---:B------:R-:W-:Y:S02]  /*40360*/  LOP3.LUT P1, RZ, R9.reuse, 0x10, RZ, 0xc0, !PT ;  /* 0x0000001009ff7812 */ /* 0x040fe4000782c0ff */
[----:B------:R-:W-:Y:S01]  /*40370*/  LOP3.LUT P2, RZ, R9, 0x40, RZ, 0xc0, !PT ;  /* 0x0000004009ff7812 */ /* 0x000fe2000784c0ff */
[----:B-1----:R-:W-:-:S08]  /*40380*/  IMAD.WIDE R164, R248, 0x4, R4 ;  /* 0x00000004f8a47825 */ /* 0x002fd000078e0204 */
[----:B------:R1:W-:Y:S01]  /*40390*/  @P0 STG.E desc[UR6][R164.64], R252 ;  /* 0x000000fca4000986 */ /* 0x0003e2000c101906 */
[----:B------:R-:W-:Y:S01]  /*403a0*/  LOP3.LUT P3, RZ, R9, 0x80, RZ, 0xc0, !PT ;  /* 0x0000008009ff7812 */ /* 0x000fe2000786c0ff */
[----:B-1----:R-:W-:-:S05]  /*403b0*/  IMAD.WIDE R164, R230, 0x4, R2 ;  /* 0x00000004e6a47825 */ /* 0x002fca00078e0202 */
        /* <DEDUP_REMOVED lines=9> */
[----:B------:R3:W-:Y:S02]  /*40450*/  @P4 STG.E desc[UR6][R164.64], R17 ;  /* 0x00000011a4004986 */ /* 0x0007e4000c101906 */
[----:B---3--:R-:W-:-:S05]  /*40460*/  IMAD.WIDE R164, R15, 0x4, R2 ;  /* 0x000000040fa47825 */ /* 0x008fca00078e0202 */
[----:B------:R1:W-:Y:S02]  /*40470*/  @P5 STG.E desc[UR6][R164.64], R16 ;  /* 0x00000010a4005986 */ /* 0x0003e4000c101906 */
[----:B-1----:R-:W-:Y:S01]  /*40480*/  IMAD.WIDE R164, R15, 0x4, R4 ;  /* 0x000000040fa47825 */ /* 0x002fe200078e0204 */
[----:B------:R-:W-:-:S04]  /*40490*/  LOP3.LUT P0, RZ, R22, 0x800, RZ, 0xc0, !PT ;  /* 0x0000080016ff7812 */ /* 0x000fc8000780c0ff */
[----:B--2---:R1:W-:Y:S04]  /*404a0*/  @P6 STG.E desc[UR6][R164.64], R13 ;  /* 0x0000000da4006986 */ /* 0x0043e8000c101906 */
[----:B-1----:R-:W2:Y:S04]  /*404b0*/  LDL.LU R13, [R1+0x1090] ;  /* 0x00109000010d7983 */ /* 0x002ea80000300800 */
[----:B------:R-:W3:Y:S04]  /*404c0*/  LDL.LU R18, [R1+0x8a0] ;  /* 0x0008a00001127983 */ /* 0x000ee80000300800 */
[----:B------:R-:W2:Y:S04]  /*404d0*/  LDL.LU R17, [R1+0x4a0] ;  /* 0x0004a00001117983 */ /* 0x000ea80000300800 */
[----:B------:R-:W2:Y:S01]  /*404e0*/  LDL.LU R16, [R1+0x1088] ;  /* 0x0010880001107983 */ /* 0x000ea20000300800 */
[----:B----4-:R-:W-:-:S03]  /*404f0*/  IMAD.WIDE R164, R12, 0x4, R2 ;  /* 0x000000040ca47825 */ /* 0x010fc600078e0202 */
[----:B------:R-:W4:Y:S04]  /*40500*/  LDL.LU R15, [R1+0xa0] ;  /* 0x0000a000010f7983 */ /* 0x000f280000300800 */
[----:B------:R1:W-:Y:S04]  /*40510*/  @P0 STG.E desc[UR6][R164.64], R14 ;  /* 0x0000000ea4000986 */ /* 0x0003e8000c101906 */
[----:B-1----:R-:W4:Y:S01]  /*40520*/  LDL.LU R14, [R1+0xc94] ;  /* 0x000c9400010e7983 */ /* 0x002f220000300800 */
[----:B------:R-:W-:-:S03]  /*40530*/  IMAD.WIDE R164, R12, 0x4, R4 ;  /* 0x000000040ca47825 */ /* 0x000fc600078e0204 */
[----:B------:R-:W4:Y:S04]  /*40540*/  LDL.LU R12, [R1+0x108c] ;  /* 0x00108c00010c7983 */ /* 0x000f280000300800 */
[----:B------:R-:W4:Y:S04]  /*40550*/  LDL.LU R23, [R1+0x8a4] ;  /* 0x0008a40001177983 */ /* 0x000f280000300800 */
[----:B------:R-:W4:Y:S01]  /*40560*/  LDL.LU R228, [R1+0x4a4] ;  /* 0x0004a40001e47983 */ /* 0x000f220000300800 */
[----:B------:R-:W-:Y:S02]  /*40570*/  LOP3.LUT P1, RZ, R9, 0x1000000, RZ, 0xc0, !PT ;  /* 0x0100000009ff7812 */ /* 0x000fe4000782c0ff */
[----:B------:R-:W-:Y:S01]  /*40580*/  LOP3.LUT R22, R22, 0xfffffff7, RZ, 0xc0, !PT ;  /* 0xfffffff716167812 */ /* 0x000fe200078ec0ff */
[----:B------:R-:W4:Y:S04]  /*40590*/  LDL.LU R229, [R1+0xa4] ;  /* 0x0000a40001e57983 */ /* 0x000f280000300800 */
[----:B------:R-:W4:Y:S04]  /*405a0*/  LDL.LU R166, [R1+0xc98] ;  /* 0x000c980001a67983 */ /* 0x000f280000300800 */
[----:B------:R-:W4:Y:S02]  /*405b0*/  LDL.LU R167, [R1+0x1094] ;  /* 0x0010940001a77983 */ /* 0x000f240000300800 */
[----:B------:R-:W-:-:S02]  /*405c0*/  @P1 LOP3.LUT R22, R22, 0x8, RZ, 0xfc, !PT ;  /* 0x0000000816161812 */ /* 0x000fc400078efcff */
[----:B------:R-:W-:Y:S01]  /*405d0*/  LOP3.LUT P1, RZ, R9, 0x800000, RZ, 0xc0, !PT ;  /* 0x0080000009ff7812 */ /* 0x000fe2000782c0ff */
[----:B------:R-:W4:Y:S01]  /*405e0*/  LDL.LU R251, [R1+0x8a8] ;  /* 0x0008a80001fb7983 */ /* 0x000f220000300800 */
[----:B------:R-:W-:-:S03]  /*405f0*/  LOP3.LUT R22, R22, 0xffffffef, RZ, 0xc0, !PT ;  /* 0xffffffef16167812 */ /* 0x000fc600078ec0ff */
[----:B------:R-:W4:Y:S04]  /*40600*/  LDL.LU R250, [R1+0x4a8] ;  /* 0x0004a80001fa7983 */ /* 0x000f280000300800 */
[----:B------:R-:W4:Y:S04]  /*40610*/  LDL.LU R249, [R1+0x109c] ;  /* 0x00109c0001f97983 */ /* 0x000f280000300800 */
[----:B------:R-:W-:Y:S01]  /*40620*/  @P1 LOP3.LUT R22, R22, 0x10, RZ, 0xfc, !PT ;  /* 0x0000001016161812 */ /* 0x000fe200078efcff */
[----:B------:R-:W4:Y:S01]  /*40630*/  LDL.LU R248, [R1+0xa8] ;  /* 0x0000a80001f87983 */ /* 0x000f220000300800 */
[----:B------:R-:W-:-:S02]  /*40640*/  LOP3.LUT P1, RZ, R9, 0x400000, RZ, 0xc0, !PT ;  /* 0x0040000009ff7812 */ /* 0x000fc4000782c0ff */
[----:B------:R-:W-:Y:S01]  /*40650*/  LOP3.LUT R22, R22, 0xffffffdf, RZ, 0xc0, !PT ;  /* 0xffffffdf16167812 */ /* 0x000fe200078ec0ff */
[----:B------:R-:W4:Y:S01]  /*40660*/  LDL.LU R252, [R1+0xc9c] ;  /* 0x000c9c0001fc7983 */ /* 0x000f220000300800 */
[----:B------:R-:W-:-:S03]  /*40670*/  LOP3.LUT P4, RZ, R9, 0x1000, RZ, 0xc0, !PT ;  /* 0x0000100009ff7812 */ /* 0x000fc6000788c0ff */
[----:B------:R-:W4:Y:S01]  /*40680*/  LDL.LU R231, [R1+0x1098] ;  /* 0x0010980001e77983 */ /* 0x000f220000300800 */
[C---:B------:R-:W-:Y:S02]  /*40690*/  LOP3.LUT P5, RZ, R9.reuse, 0x2000, RZ, 0xc0, !PT ;  /* 0x0000200009ff7812 */ /* 0x040fe400078ac0ff */
[C---:B------:R-:W-:Y:S01]  /*406a0*/  LOP3.LUT P6, RZ, R9.reuse, 0x4000, RZ, 0xc0, !PT ;  /* 0x0000400009ff7812 */ /* 0x040fe200078cc0ff */
[----:B------:R-:W4:Y:S02]  /*406b0*/  LDL.LU R230, [R1+0x8ac] ;  /* 0x0008ac0001e67983 */ /* 0x000f240000300800 */
[----:B------:R-:W-:Y:S02]  /*406c0*/  @P1 LOP3.LUT R22, R22, 0x20, RZ, 0xfc, !PT ;  /* 0x0000002016161812 */ /* 0x000fe400078efcff */
[----:B------:R-:W-:Y:S01]  /*406d0*/  LOP3.LUT P1, RZ, R9, 0x200000, RZ, 0xc0, !PT ;  /* 0x0020000009ff7812 */ /* 0x000fe2000782c0ff */
[----:B------:R-:W4:Y:S01]  /*406e0*/  LDL.LU R20, [R1+0x4ac] ;  /* 0x0004ac0001147983 */ /* 0x000f220000300800 */
[----:B------:R-:W-:-:S02]  /*406f0*/  LOP3.LUT R22, R22, 0xffffffbf, RZ, 0xc0, !PT ;  /* 0xffffffbf16167812 */ /* 0x000fc400078ec0ff */
[C---:B------:R-:W-:Y:S01]  /*40700*/  LOP3.LUT P0, RZ, R9.reuse, 0x8000, RZ, 0xc0, !PT ;  /* 0x0000800009ff7812 */ /* 0x040fe2000780c0ff */
[----:B------:R-:W4:Y:S08]  /*40710*/  LDL.LU R19, [R1+0x10a0] ;  /* 0x0010a00001137983 */ /* 0x000f300000300800 */
[----:B------:R-:W-:Y:S02]  /*40720*/  @P1 LOP3.LUT R22, R22, 0x40, RZ, 0xfc, !PT ;  /* 0x0000004016161812 */ /* 0x000fe400078efcff */
[----:B------:R-:W-:-:S02]  /*40730*/  LOP3.LUT P1, RZ, R9, 0x100000, RZ, 0xc0, !PT ;  /* 0x0010000009ff7812 */ /* 0x000fc4000782c0ff */
[----:B------:R-:W-:-:S11]  /*40740*/  LOP3.LUT R22, R22, 0xffffff7f, RZ, 0xc0, !PT ;  /* 0xffffff7f16167812 */ /* 0x000fd600078ec0ff */
[----:B------:R-:W-:Y:S02]  /*40750*/  @P1 LOP3.LUT R22, R22, 0x80, RZ, 0xfc, !PT ;  /* 0x0000008016161812 */ /* 0x000fe400078efcff */
[----:B------:R-:W-:Y:S02]  /*40760*/  LOP3.LUT P1, RZ, R9, 0x80000, RZ, 0xc0, !PT ;  /* 0x0008000009ff7812 */ /* 0x000fe4000782c0ff */
        /* <DEDUP_REMOVED lines=8> */
[----:B------:R-:W-:Y:S01]  /*407f0*/  LOP3.LUT P1, RZ, R9, 0x10000, RZ, 0xc0, !PT ;  /* 0x0001000009ff7812 */ /* 0x000fe2000782c0ff */
[----:B---3--:R2:W-:Y:S02]  /*40800*/  @P4 STG.E desc[UR6][R164.64], R18 ;  /* 0x00000012a4004986 */ /* 0x0085e4000c101906 */
[C---:B--2---:R-:W-:Y:S02]  /*40810*/  IMAD.WIDE R164, R16.reuse, 0x4, R2 ;  /* 0x0000000410a47825 */ /* 0x044fe400078e0202 */
[----:B------:R-:W2:Y:S04]  /*40820*/  LDL.LU R18, [R1+0xac] ;  /* 0x0000ac0001127983 */ /* 0x000ea80000300800 */
[----:B------:R1:W-:Y:S02]  /*40830*/  @P5 STG.E desc[UR6][R164.64], R17 ;  /* 0x00000011a4005986 */ /* 0x0003e4000c101906 */
[----:B-1----:R-:W-:-:S02]  /*40840*/  IMAD.WIDE R164, R16, 0x4, R4 ;  /* 0x0000000410a47825 */ /* 0x002fc400078e0204 */
[----:B------:R-:W3:Y:S04]  /*40850*/  LDL.LU R17, [R1+0xca0] ;  /* 0x000ca00001117983 */ /* 0x000ee80000300800 */
[----:B----4-:R1:W-:Y:S04]  /*40860*/  @P6 STG.E desc[UR6][R164.64], R15 ;  /* 0x0000000fa4006986 */ /* 0x0103e8000c101906 */
[----:B------:R-:W4:Y:S01]  /*40870*/  LDL.LU R16, [R1+0x10a8] ;  /* 0x0010a80001107983 */ /* 0x000f220000300800 */
[----:B-1----:R-:W-:-:S03]  /*40880*/  IMAD.WIDE R164, R13, 0x4, R2 ;  /* 0x000000040da47825 */ /* 0x002fc600078e0202 */
[----:B------:R-:W3:Y:S04]  /*40890*/  LDL.LU R15, [R1+0x8b0] ;  /* 0x0008b000010f7983 */ /* 0x000ee80000300800 */
[----:B------:R1:W-:Y:S02]  /*408a0*/  @P0 STG.E desc[UR6][R164.64], R14 ;  /* 0x0000000ea4000986 */ /* 0x0003e4000c101906 */
[----:B-1----:R-:W-:Y:S02]  /*408b0*/  IMAD.WIDE R164, R13, 0x4, R4 ;  /* 0x000000040da47825 */ /* 0x002fe400078e0204 */
[----:B------:R-:W3:Y:S04]  /*408c0*/  LDL.LU R14, [R1+0x4b0] ;  /* 0x0004b000010e7983 */ /* 0x000ee80000300800 */
[----:B------:R1:W-:Y:S01]  /*408d0*/  @P1 STG.E desc[UR6][R164.64], R23 ;  /* 0x00000017a4001986 */ /* 0x0003e2000c101906 */
[----:B------:R-:W-:-:S03]  /*408e0*/  LOP3.LUT P1, RZ, R22, 0x400, RZ, 0xc0, !PT ;  /* 0x0000040016ff7812 */ /* 0x000fc6000782c0ff */
[----:B------:R-:W3:Y:S01]  /*408f0*/  LDL.LU R13, [R1+0x10a4] ;  /* 0x0010a400010d7983 */ /* 0x000ee20000300800 */
[----:B-1----:R-:W-:-:S09]  /*40900*/  IMAD.WIDE R164, R12, 0x4, R2 ;  /* 0x000000040ca47825 */ /* 0x002fd200078e0202 */
[----:B------:R1:W-:Y:S02]  /*40910*/  @P1 STG.E desc[UR6][R164.64], R228 ;  /* 0x000000e4a4001986 */ /* 0x0003e4000c101906 */
[----:B-1----:R-:W-:Y:S02]  /*40920*/  IMAD.WIDE R164, R12, 0x4, R4 ;  /* 0x000000040ca47825 */ /* 0x002fe400078e0204 */
[----:B------:R-:W3:Y:S01]  /*40930*/  LDL.LU R12, [R1+0xb0] ;  /* 0x0000b000010c7983 */ /* 0x000ee20000300800 */
[----:B------:R-:W-:-:S13]  /*40940*/  LOP3.LUT P1, RZ, R22, 0x200, RZ, 0xc0, !PT ;  /* 0x0000020016ff7812 */ /* 0x000fda000782c0ff */
[----:B------:R1:W-:Y:S01]  /*40950*/  @P1 STG.E desc[UR6][R164.64], R229 ;  /* 0x000000e5a4001986 */ /* 0x0003e2000c101906 */
[----:B------:R-:W-:Y:S01]  /*40960*/  LOP3.LUT P1, RZ, R22, 0x100, RZ, 0xc0, !PT ;  /* 0x0000010016ff7812 */ /* 0x000fe2000782c0ff */
[----:B-1----:R-:W-:-:S12]  /*40970*/  IMAD.WIDE R164, R167, 0x4, R2 ;  /* 0x00000004a7a47825 */ /* 0x002fd800078e0202 */
        /* <DEDUP_REMOVED lines=22> */
[----:B-1----:R-:W-:Y:S01]  /*40ae0*/  IMAD.WIDE R164, R19, 0x4, R4 ;  /* 0x0000000413a47825 */ /* 0x002fe200078e0204 */
[C---:B------:R-:W-:Y:S02]  /*40af0*/  LOP3.LUT P6, RZ, R9.reuse, 0x20000000, RZ, 0xc0, !PT ;  /* 0x2000000009ff7812 */ /* 0x040fe400078cc0ff */
[----:B------:R-:W-:Y:S02]  /*40b00*/  LOP3.LUT P0, RZ, R9, 0x40000000, RZ, 0xc0, !PT ;  /* 0x4000000009ff7812 */ /* 0x000fe4000780c0ff */
[----:B--2---:R4:W-:Y:S02]  /*40b10*/  @P3 STG.E desc[UR6][R164.64], R18 ;  /* 0x00000012a4003986 */ /* 0x0049e4000c101906 */
[----:B----4-:R-:W-:-:S05]  /*40b20*/  IMAD.WIDE R164, R16, 0x4, R2 ;  /* 0x0000000410a47825 */ /* 0x010fca00078e0202 */
[----:B---3--:R1:W-:Y:S02]  /*40b30*/  @P4 STG.E desc[UR6][R164.64], R17 ;  /* 0x00000011a4004986 */ /* 0x0083e4000c101906 */
[----:B-1----:R-:W-:-:S05]  /*40b40*/  IMAD.WIDE R164, R16, 0x4, R4 ;  /* 0x0000000410a47825 */ /* 0x002fca00078e0204 */
[----:B------:R1:W-:Y:S02]  /*40b50*/  @P5 STG.E desc[UR6][R164.64], R15 ;  /* 0x0000000fa4005986 */ /* 0x0003e4000c101906 */
[----:B-1----:R-:W-:-:S05]  /*40b60*/  IMAD.WIDE R164, R13, 0x4, R2 ;  /* 0x000000040da47825 */ /* 0x002fca00078e0202 */
[----:B------:R1:W-:Y:S02]  /*40b70*/  @P6 STG.E desc[UR6][R164.64], R14 ;  /* 0x0000000ea4006986 */ /* 0x0003e4000c101906 */
[----:B-1----:R-:W-:Y:S02]  /*40b80*/  IMAD.WIDE R164, R13, 0x4, R4 ;  /* 0x000000040da47825 */ /* 0x002fe400078e0204 */
[----:B------:R-:W2:Y:S04]  /*40b90*/  LDL.LU R14, [R1+0xca8] ;  /* 0x000ca800010e7983 */ /* 0x000ea80000300800 */
[----:B------:R-:W3:Y:S04]  /*40ba0*/  LDL.LU R13, [R1+0x10b0] ;  /* 0x0010b000010d7983 */ /* 0x000ee80000300800 */
[----:B------:R-:W4:Y:S04]  /*40bb0*/  LDL.LU R19, [R1+0xca4] ;  /* 0x000ca40001137983 */ /* 0x000f280000300800 */
[----:B------:R1:W-:Y:S04]  /*40bc0*/  @P0 STG.E desc[UR6][R164.64], R12 ;  /* 0x0000000ca4000986 */ /* 0x0003e8000c101906 */
[----:B-1----:R-:W2:Y:S04]  /*40bd0*/  LDL.LU R12, [R1+0x10ac] ;  /* 0x0010ac00010c7983 */ /* 0x002ea80000300800 */
[----:B------:R-:W3:Y:S04]  /*40be0*/  LDL.LU R18, [R1+0x8b4] ;  /* 0x0008b40001127983 */ /* 0x000ee80000300800 */
[----:B------:R-:W3:Y:S04]  /*40bf0*/  LDL.LU R17, [R1+0x4b4] ;  /* 0x0004b40001117983 */ /* 0x000ee80000300800 */
[----:B------:R-:W3:Y:S04]  /*40c00*/  LDL.LU R16, [R1+0x10b4] ;  /* 0x0010b40001107983 */ /* 0x000ee80000300800 */
[----:B------:R-:W3:Y:S01]  /*40c10*/  LDL.LU R15, [R1+0xb4] ;  /* 0x0000b400010f7983 */ /* 0x000ee20000300800 */
[----:B------:R-:W-:-:S02]  /*40c20*/  LOP3.LUT P4, RZ, R9, 0x80000000, RZ, 0xc0, !PT ;  /* 0x8000000009ff7812 */ /* 0x000fc4000788c0ff */
[C---:B------:R-:W-:Y:S02]  /*40c30*/  LOP3.LUT P5, RZ, R10.reuse, 0x1, RZ, 0xc0, !PT ;  /* 0x000000010aff7812 */ /* 0x040fe400078ac0ff */
[C---:B------:R-:W-:Y:S02]  /*40c40*/  LOP3.LUT P6, RZ, R10.reuse, 0x2, RZ, 0xc0, !PT ;  /* 0x000000020aff7812 */ /* 0x040fe400078cc0ff */
[C---:B------:R-:W-:Y:S02]  /*40c50*/  LOP3.LUT P0, RZ, R10.reuse, 0x4, RZ, 0xc0, !PT ;  /* 0x000000040aff7812 */ /* 0x040fe4000780c0ff */
        /* <DEDUP_REMOVED lines=10> */
[----:B------:R-:W-:Y:S01]  /*40d00*/  LOP3.LUT R0, R0, 0xbfffffff, RZ, 0xc0, !PT ;  /* 0xbfffffff00007812 */ /* 0x000fe200078ec0ff */
[----:B--2---:R-:W-:-:S05]  /*40d10*/  IMAD.WIDE R164, R12, 0x4, R2 ;  /* 0x000000040ca47825 */ /* 0x004fca00078e0202 */
[----:B----4-:R1:W-:Y:S02]  /*40d20*/  @P4 STG.E desc[UR6][R164.64], R19 ;  /* 0x00000013a4004986 */ /* 0x0103e4000c101906 */
[----:B-1----:R-:W-:Y:S02]  /*40d30*/  IMAD.WIDE R164, R12, 0x4, R4 ;  /* 0x000000040ca47825 */ /* 0x002fe400078e0204 */
[----:B------:R-:W2:Y:S04]  /*40d40*/  LDL.LU R12, [R1+0x8b8] ;  /* 0x0008b800010c7983 */ /* 0x000ea80000300800 */
        /* <DEDUP_REMOVED lines=12> */
[----:B---3--:R1:W-:Y:S04]  /*40e10*/  @P5 STG.E desc[UR6][R164.64], R18 ;  /* 0x00000012a4005986 */ /* 0x0083e8000c101906 */
[----:B------:R-:W3:Y:S04]  /*40e20*/  LDL.LU R20, [R1+0x8c0] ;  /* 0x0008c00001147983 */ /* 0x000ee80000300800 */
[----:B------:R-:W3:Y:S01]  /*40e30*/  LDL.LU R19, [R1+0x10cc] ;  /* 0x0010cc0001137983 */ /* 0x000ee20000300800 */
[----:B-1----:R-:W-:-:S03]  /*40e40*/  IMAD.WIDE R164, R16, 0x4, R2 ;  /* 0x0000000410a47825 */ /* 0x002fc600078e0202 */
[----:B------:R-:W3:Y:S04]  /*40e50*/  LDL.LU R18, [R1+0x4c0] ;  /* 0x0004c00001127983 */ /* 0x000ee80000300800 */
[----:B------:R1:W-:Y:S02]  /*40e60*/  @P6 STG.E desc[UR6][R164.64], R17 ;  /* 0x00000011a4006986 */ /* 0x0003e4000c101906 */
[----:B-1----:R-:W-:Y:S02]  /*40e70*/  IMAD.WIDE R164, R16, 0x4, R4 ;  /* 0x0000000410a47825 */ /* 0x002fe400078e0204 */
[----:B------:R-:W3:Y:S04]  /*40e80*/  LDL.LU R17, [R1+0xe34] ;  /* 0x000e340001117983 */ /* 0x000ee80000300800 */
[----:B------:R1:W-:Y:S04]  /*40e90*/  @P0 STG.E desc[UR6][R164.64], R15 ;  /* 0x0000000fa4000986 */ /* 0x0003e8000c101906 */
[----:B-1----:R-:W3:Y:S04]  /*40ea0*/  LDL.LU R15, [R1+0x10c8] ;  /* 0x0010c800010f7983 */ /* 0x002ee80000300800 */
[----:B------:R-:W3:Y:S01]  /*40eb0*/  LDL.LU R16, [R1+0xcb4] ;  /* 0x000cb40001107983 */ /* 0x000ee20000300800 */
[----:B------:R-:W-:-:S02]  /*40ec0*/  @P1 LOP3.LUT R0, R0, 0x40000000, RZ, 0xfc, !PT ;  /* 0x4000000000001812 */ /* 0x000fc400078efcff */
        /* <DEDUP_REMOVED lines=11> */
[----:B------:R-:W-:-:S10]  /*40f80*/  IMAD.WIDE R164, R13, 0x4, R2 ;  /* 0x000000040da47825 */ /* 0x000fd400078e0202 */
[----:B------:R-:W-:Y:S02]  /*40f90*/  @P1 LOP3.LUT R22, R22, 0x4, RZ, 0xfc, !PT ;  /* 0x0000000416161812 */ /* 0x000fe400078efcff */
[----:B------:R-:W-:-:S13]  /*40fa0*/  LOP3.LUT P1, RZ, R10, 0x8, RZ, 0xc0, !PT ;  /* 0x000000080aff7812 */ /* 0x000fda000782c0ff */
[----:B------:R1:W-:Y:S01]  /*40fb0*/  @P1 STG.E desc[UR6][R164.64], R14 ;  /* 0x0000000ea4001986 */ /* 0x0003e2000c101906 */
[----:B------:R-:W-:Y:S01]  /*40fc0*/  LOP3.LUT P1, RZ, R22, 0x4, RZ, 0xc0, !PT ;  /* 0x0000000416ff7812 */ /* 0x000fe2000782c0ff */
[----:B-1----:R-:W-:Y:S02]  /*40fd0*/  IMAD.WIDE R164, R13, 0x4, R4 ;  /* 0x000000040da47825 */ /* 0x002fe400078e0204 */
[----:B------:R-:W3:Y:S04]  /*40fe0*/  LDL.LU R14, [R1+0x8c4] ;  /* 0x0008c400010e7983 */ /* 0x000ee80000300800 */
[----:B------:R-:W3:Y:S01]  /*40ff0*/  LDL.LU R13, [R1+0x10d0] ;  /* 0x0010d000010d7983 */ /* 0x000ee20000300800 */
[C---:B------:R-:W-:Y:S02]  /*41000*/  LOP3.LUT P2, RZ, R10.reuse, 0x1000, RZ, 0xc0, !PT ;  /* 0x000010000aff7812 */ /* 0x040fe4000784c0ff */
[----:B------:R-:W-:-:S03]  /*41010*/  LOP3.LUT P3, RZ, R10, 0x2000, RZ, 0xc0, !PT ;  /* 0x000020000aff7812 */ /* 0x000fc6000786c0ff */
[----:B--2---:R4:W-:Y:S01]  /*41020*/  @P1 STG.E desc[UR6][R164.64], R12 ;  /* 0x0000000ca4001986 */ /* 0x0049e2000c101906 */
[----:B------:R-:W-:Y:S01]  /*41030*/  LOP3.LUT P1, RZ, R22, 0x2, RZ, 0xc0, !PT ;  /* 0x0000000216ff7812 */ /* 0x000fe2000782c0ff */
[----:B----4-:R-:W-:Y:S01]  /*41040*/  IMAD.WIDE R164, R228, 0x4, R2 ;  /* 0x00000004e4a47825 */ /* 0x010fe200078e0202 */
[----:B------:R-:W-:Y:S01]  /*41050*/  LOP3.LUT P4, RZ, R10, 0x4000, RZ, 0xc0, !PT ;  /* 0x000040000aff7812 */ /* 0x000fe2000788c0ff */
[----:B------:R-:W2:Y:S10]  /*41060*/  LDL.LU R12, [R1+0x17b8] ;  /* 0x0017b800010c7983 */ /* 0x000eb40000300800 */
        /* <DEDUP_REMOVED lines=20> */
[----:B-1----:R-:W-:-:S05]  /*411b0*/  IMAD.WIDE R22, R231, 0x4, R4 ;  /* 0x00000004e7167825 */ /* 0x002fca00078e0204 */
[----:B------:R3:W-:Y:S01]  /*411c0*/  @P2 STG.E desc[UR6][R22.64], R230 ;  /* 0x000000e616002986 */ /* 0x0007e2000c101906 */
[----:B------:R-:W-:Y:S01]  /*411d0*/  LOP3.LUT P6, RZ, R10, 0x10000, RZ, 0xc0, !PT ;  /* 0x000100000aff7812 */ /* 0x000fe200078cc0ff */
[----:B---3--:R-:W-:-:S05]  /*411e0*/  IMAD.WIDE R22, R19, 0x4, R2 ;  /* 0x0000000413167825 */ /* 0x008fca00078e0202 */
[----:B------:R1:W-:Y:S02]  /*411f0*/  @P3 STG.E desc[UR6][R22.64], R20 ;  /* 0x0000001416003986 */ /* 0x0003e4000c101906 */
[----:B-1----:R-:W-:-:S05]  /*41200*/  IMAD.WIDE R22, R19, 0x4, R4 ;  /* 0x0000000413167825 */ /* 0x002fca00078e0204 */
[----:B------:R1:W-:Y:S02]  /*41210*/  @P4 STG.E desc[UR6][R22.64], R18 ;  /* 0x0000001216004986 */ /* 0x0003e4000c101906 */
[----:B-1----:R-:W-:-:S05]  /*41220*/  IMAD.WIDE R22, R15, 0x4, R2 ;  /* 0x000000040f167825 */ /* 0x002fca00078e0202 */
[----:B------:R1:W-:Y:S02]  /*41230*/  @P5 STG.E desc[UR6][R22.64], R17 ;  /* 0x0000001116005986 */ /* 0x0003e4000c101906 */
[----:B-1----:R-:W-:Y:S02]  /*41240*/  IMAD.WIDE R22, R15, 0x4, R4 ;  /* 0x000000040f167825 */ /* 0x002fe400078e0204 */
[----:B------:R-:W3:Y:S04]  /*41250*/  LDL.LU R15, [R1+0x10d4] ;  /* 0x0010d400010f7983 */ /* 0x000ee80000300800 */
[----:B------:R-:W4:Y:S04]  /*41260*/  LDL.LU R20, [R1+0x4c4] ;  /* 0x0004c40001147983 */ /* 0x000f280000300800 */
[----:B------:R1:W-:Y:S04]  /*41270*/  @P6 STG.E desc[UR6][R22.64], R16 ;  /* 0x0000001016006986 */ /* 0x0003e8000c101906 */
[----:B------:R-:W2:Y:S04]  /*41280*/  LDL.LU R19, [R1+0xe38] ;  /* 0x000e380001137983 */ /* 0x000ea80000300800 */
[----:B-1----:R-:W3:Y:S01]  /*41290*/  LDL.LU R16, [R1+0x10d8] ;  /* 0x0010d80001107983 */ /* 0x002ee20000300800 */
[----:B------:R-:W-:-:S03]  /*412a0*/  LOP3.LUT P0, RZ, R10, 0x20000, RZ, 0xc0, !PT ;  /* 0x000200000aff7812 */ /* 0x000fc6000780c0ff */
[----:B------:R-:W2:Y:S01]  /*412b0*/  LDL.LU R18, [R1+0xcb8] ;  /* 0x000cb80001127983 */ /* 0x000ea20000300800 */
[----:B------:R-:W-:-:S03]  /*412c0*/  IMAD.WIDE R22, R13, 0x4, R2 ;  /* 0x000000040d167825 */ /* 0x000fc600078e0202 */
[----:B------:R-:W2:Y:S06]  /*412d0*/  LDL.LU R17, [R1+0x8c8] ;  /* 0x0008c80001117983 */ /* 0x000eac0000300800 */
[----:B------:R1:W-:Y:S04]  /*412e0*/  @P0 STG.E desc[UR6][R22.64], R14 ;  /* 0x0000000e16000986 */ /* 0x0003e8000c101906 */
[----:B-1----:R-:W2:Y:S01]  /*412f0*/  LDL.LU R14, [R1+0x4c8] ;  /* 0x0004c800010e7983 */ /* 0x002ea20000300800 */
[----:B------:R-:W-:-:S03]  /*41300*/  IMAD.WIDE R22, R13, 0x4, R4 ;  /* 0x000000040d167825 */ /* 0x000fc600078e0204 */
[----:B------:R-:W2:Y:S04]  /*41310*/  LDL.LU R13, [R1+0xe3c] ;  /* 0x000e3c00010d7983 */ /* 0x000ea80000300800 */
[----:B------:R-:W2:Y:S01]  /*41320*/  LDL.LU R228, [R1+0x10dc] ;  /* 0x0010dc0001e47983 */ /* 0x000ea20000300800 */
[C---:B------:R-:W-:Y:S02]  /*41330*/  LOP3.LUT P4, RZ, R10.reuse, 0x40000, RZ, 0xc0, !PT ;  /* 0x000400000aff7812 */ /* 0x040fe4000788c0ff */
[C---:B------:R-:W-:Y:S01]  /*41340*/  LOP3.LUT P5, RZ, R10.reuse, 0x80000, RZ, 0xc0, !PT ;  /* 0x000800000aff7812 */ /* 0x040fe200078ac0ff */
[----:B------:R-:W2:Y:S04]  /*41350*/  LDL.LU R229, [R1+0xcbc] ;  /* 0x000cbc0001e57983 */ /* 0x000ea80000300800 */
[----:B------:R-:W2:Y:S01]  /*41360*/  LDL.LU R166, [R1+0x10e4] ;  /* 0x0010e40001a67983 */ /* 0x000ea20000300800 */
        /* <DEDUP_REMOVED lines=11> */
[----:B----4-:R3:W-:Y:S02]  /*41420*/  @P4 STG.E desc[UR6][R22.64], R20 ;  /* 0x0000001416004986 */ /* 0x0107e4000c101906 */
[----:B---3--:R-:W-:-:S05]  /*41430*/  IMAD.WIDE R22, R16, 0x4, R2 ;  /* 0x0000000410167825 */ /* 0x008fca00078e0202 */
[----:B--2---:R1:W-:Y:S02]  /*41440*/  @P5 STG.E desc[UR6][R22.64], R19 ;  /* 0x0000001316005986 */ /* 0x0043e4000c101906 */
[----:B-1----:R-:W-:Y:S02]  /*41450*/  IMAD.WIDE R22, R16, 0x4, R4 ;  /* 0x0000000410167825 */ /* 0x002fe400078e0204 */
[----:B------:R-:W2:Y:S01]  /*41460*/  LDL.LU R16, [R1+0x8cc] ;  /* 0x0008cc0001107983 */ /* 0x000ea20000300800 */
[----:B------:R-:W-:Y:S02]  /*41470*/  @P1 LOP3.LUT R0, R0, 0x400000, RZ, 0xfc, !PT ;  /* 0x0040000000001812 */ /* 0x000fe400078efcff */
[----:B------:R-:W-:Y:S01]  /*41480*/  LOP3.LUT P1, RZ, R10, 0x4000000, RZ, 0xc0, !PT ;  /* 0x040000000aff7812 */ /* 0x000fe2000782c0ff */
[----:B------:R-:W3:Y:S01]  /*41490*/  LDL.LU R167, [R1+0x4cc] ;  /* 0x0004cc0001a77983 */ /* 0x000ee20000300800 */
[----:B------:R-:W-:-:S03]  /*414a0*/  LOP3.LUT R0, R0, 0xff7fffff, RZ, 0xc0, !PT ;  /* 0xff7fffff00007812 */ /* 0x000fc600078ec0ff */
[----:B------:R-:W4:Y:S04]  /*414b0*/  LDL.LU R251, [R1+0xcc0] ;  /* 0x000cc00001fb7983 */ /* 0x000f280000300800 */
[----:B------:R-:W4:Y:S04]  /*414c0*/  LDL.LU R250, [R1+0x10e0] ;  /* 0x0010e00001fa7983 */ /* 0x000f280000300800 */
[----:B------:R-:W-:Y:S01]  /*414d0*/  @P1 LOP3.LUT R0, R0, 0x800000, RZ, 0xfc, !PT ;  /* 0x0080000000001812 */ /* 0x000fe200078efcff */
[----:B------:R-:W4:Y:S01]  /*414e0*/  LDL.LU R249, [R1+0x8d0] ;  /* 0x0008d00001f97983 */ /* 0x000f220000300800 */
[----:B------:R-:W-:-:S02]  /*414f0*/  LOP3.LUT P1, RZ, R10, 0x2000000, RZ, 0xc0, !PT ;  /* 0x020000000aff7812 */ /* 0x000fc4000782c0ff */
[----:B------:R-:W-:Y:S01]  /*41500*/  LOP3.LUT R0, R0, 0xfeffffff, RZ, 0xc0, !PT ;  /* 0xfeffffff00007812 */ /* 0x000fe200078ec0ff */
[----:B------:R-:W4:Y:S04]  /*41510*/  LDL.LU R248, [R1+0x4d0] ;  /* 0x0004d00001f87983 */ /* 0x000f280000300800 */
[----:B------:R-:W4:Y:S01]  /*41520*/  LDL.LU R252, [R1+0x10e8] ;  /* 0x0010e80001fc7983 */ /* 0x000f220000300800 */
[C---:B------:R-:W-:Y:S02]  /*41530*/  LOP3.LUT P6, RZ, R10.reuse, 0x100000, RZ, 0xc0, !PT ;  /* 0x001000000aff7812 */ /* 0x040fe400078cc0ff */
[----:B------:R-:W-:Y:S01]  /*41540*/  LOP3.LUT P0, RZ, R10, 0x200000, RZ, 0xc0, !PT ;  /* 0x002000000aff7812 */ /* 0x000fe2000780c0ff */
[----:B------:R-:W4:Y:S02]  /*41550*/  LDL.LU R231, [R1+0xd0] ;  /* 0x0000d00001e77983 */ /* 0x000f240000300800 */
[----:B------:R-:W-:-:S02]  /*41560*/  @P1 LOP3.LUT R0, R0, 0x1000000, RZ, 0xfc, !PT ;  /* 0x0100000000001812 */ /* 0x000fc400078efcff */
[----:B------:R-:W-:Y:S01]  /*41570*/  LOP3.LUT P1, RZ, R10, 0x1000000, RZ, 0xc0, !PT ;  /* 0x010000000aff7812 */ /* 0x000fe2000782c0ff */
[----:B------:R-:W4:Y:S01]  /*41580*/  LDL.LU R230, [R1+0xcc4] ;  /* 0x000cc40001e67983 */ /* 0x000f220000300800 */
[----:B------:R-:W-:-:S03]  /*41590*/  LOP3.LUT R0, R0, 0xfdffffff, RZ, 0xc0, !PT ;  /* 0xfdffffff00007812 */ /* 0x000fc600078ec0ff */
[----:B------:R-:W4:Y:S04]  /*415a0*/  LDL.LU R20, [R1+0x10f0] ;  /* 0x0010f00001147983 */ /* 0x000f280000300800 */
[----:B------:R1:W-:Y:S04]  /*415b0*/  @P6 STG.E desc[UR6][R22.64], R18 ;  /* 0x0000001216006986 */ /* 0x0003e8000c101906 */
[----:B------:R-:W-:Y:S01]  /*415c0*/  @P1 LOP3.LUT R0, R0, 0x2000000, RZ, 0xfc, !PT ;  /* 0x0200000000001812 */ /* 0x000fe200078efcff */
[----:B------:R-:W4:Y:S01]  /*415d0*/  LDL.LU R19, [R1+0x8d4] ;  /* 0x0008d40001137983 */ /* 0x000f220000300800 */
[----:B------:R-:W-:-:S02]  /*415e0*/  LOP3.LUT P1, RZ, R10, 0x800000, RZ, 0xc0, !PT ;  /* 0x008000000aff7812 */ /* 0x000fc4000782c0ff */
[----:B------:R-:W-:Y:S01]  /*415f0*/  LOP3.LUT R0, R0, 0xfbffffff, RZ, 0xc0, !PT ;  /* 0xfbffffff00007812 */ /* 0x000fe200078ec0ff */
[----:B-1----:R-:W-:-:S10]  /*41600*/  IMAD.WIDE R22, R15, 0x4, R2 ;  /* 0x000000040f167825 */ /* 0x002fd400078e0202 */
[----:B------:R-:W-:Y:S02]  /*41610*/  @P1 LOP3.LUT R0, R0, 0x4000000, RZ, 0xfc, !PT ;  /* 0x0400000000001812 */ /* 0x000fe400078efcff */
[----:B------:R-:W-:Y:S01]  /*41620*/  LOP3.LUT P1, RZ, R10, 0x400000, RZ, 0xc0, !PT ;  /* 0x004000000aff7812 */ /* 0x000fe2000782c0ff */
[----:B------:R1:W-:Y:S02]  /*41630*/  @P0 STG.E desc[UR6][R22.64], R17 ;  /* 0x0000001116000986 */ /* 0x0003e4000c101906 */
[----:B-1----:R-:W-:Y:S02]  /*41640*/  IMAD.WIDE R22, R15, 0x4, R4 ;  /* 0x000000040f167825 */ /* 0x002fe400078e0204 */
[----:B------:R-:W4:Y:S08]  /*41650*/  LDL.LU R17, [R1+0x10ec] ;  /* 0x0010ec0001117983 */ /* 0x000f300000300800 */
[----:B------:R1:W-:Y:S01]  /*41660*/  @P1 STG.E desc[UR6][R22.64], R14 ;  /* 0x0000000e16001986 */ /* 0x0003e2000c101906 */
[----:B------:R-:W-:-:S03]  /*41670*/  LOP3.LUT P1, RZ, R0, 0x4000000, RZ, 0xc0, !PT ;  /* 0x0400000000ff7812 */ /* 0x000fc6000782c0ff */
[----:B------:R-:W4:Y:S04]  /*41680*/  LDL.LU R18, [R1+0x4d4] ;  /* 0x0004d40001127983 */ /* 0x000f280000300800 */
[----:B------:R-:W4:Y:S01]  /*41690*/  LDL.LU R15, [R1+0xd4] ;  /* 0x0000d400010f7983 */ /* 0x000f220000300800 */
[----:B-1----:R-:W-:-:S03]  /*416a0*/  IMAD.WIDE R22, R228, 0x4, R2 ;  /* 0x00000004e4167825 */ /* 0x002fc600078e0202 */
[----:B------:R-:W4:Y:S04]  /*416b0*/  LDL.LU R14, [R1+0xcc8] ;  /* 0x000cc800010e7983 */ /* 0x000f280000300800 */
[----:B------:R1:W-:Y:S01]  /*416c0*/  @P1 STG.E desc[UR6][R22.64], R13 ;  /* 0x0000000d16001986 */ /* 0x0003e2000c101906 */
[----:B------:R-:W-:-:S03]  /*416d0*/  LOP3.LUT P1, RZ, R0, 0x2000000, RZ, 0xc0, !PT ;  /* 0x0200000000ff7812 */ /* 0x000fc6000782c0ff */
[----:B-1----:R-:W4:Y:S01]  /*416e0*/  LDL.LU R13, [R1+0x10f4] ;  /* 0x0010f400010d7983 */ /* 0x002f220000300800 */
[----:B------:R-:W-:-:S09]  /*416f0*/  IMAD.WIDE R22, R228, 0x4, R4 ;  /* 0x00000004e4167825 */ /* 0x000fd200078e0204 */
[----:B------:R1:W-:Y:S01]  /*41700*/  @P1 STG.E desc[UR6][R22.64], R229 ;  /* 0x000000e516001986 */ /* 0x0003e2000c101906 */
[----:B------:R-:W-:Y:S01]  /*41710*/  LOP3.LUT P1, RZ, R0, 0x1000000, RZ, 0xc0, !PT ;  /* 0x0100000000ff7812 */ /* 0x000fe2000782c0ff */
[----:B-1----:R-:W-:-:S12]  /*41720*/  IMAD.WIDE R22, R166, 0x4, R2 ;  /* 0x00000004a6167825 */ /* 0x002fd800078e0202 */
[----:B--2---:R1:W-:Y:S04]  /*41730*/  @P1 STG.E desc[UR6][R22.64], R16 ;  /* 0x0000001016001986 */ /* 0x0043e8000c101906 */
[----:B-1----:R-:W2:Y:S01]  /*41740*/  LDL.LU R16, [R1+0x8d8] ;  /* 0x0008d80001107983 */ /* 0x002ea20000300800 */
[----:B------:R-:W-:Y:S01]  /*41750*/  LOP3.LUT P1, RZ, R0, 0x800000, RZ, 0xc0, !PT ;  /* 0x0080000000ff7812 */ /* 0x000fe2000782c0ff */
[----:B------:R-:W-:-:S12]  /*41760*/  IMAD.WIDE R22, R166, 0x4, R4 ;  /* 0x00000004a6167825 */ /* 0x000fd800078e0204 */
[----:B---3--:R4:W-:Y:S01]  /*41770*/  @P1 STG.E desc[UR6][R22.64], R167 ;  /* 0x000000a716001986 */ /* 0x0089e2000c101906 */
[----:B------:R-:W-:Y:S01]  /*41780*/  LOP3.LUT P1, RZ, R0, 0x400000, RZ, 0xc0, !PT ;  /* 0x0040000000ff7812 */ /* 0x000fe2000782c0ff */
[----:B----4-:R-:W-:-:S12]  /*41790*/  IMAD.WIDE R22, R250, 0x4, R2 ;  /* 0x00000004fa167825 */ /* 0x010fd800078e0202 */
        /* <DEDUP_REMOVED lines=8> */
[----:B------:R-:W-:Y:S02]  /*41820*/  LOP3.LUT P2, RZ, R10, 0x80000000, RZ, 0xc0, !PT ;  /* 0x800000000aff7812 */ /* 0x000fe4000784c0ff */
        /* <DEDUP_REMOVED lines=12> */
[----:B-1----:R-:W-:-:S05]  /*418f0*/  IMAD.WIDE R22, R17, 0x4, R4 ;  /* 0x0000000411167825 */ /* 0x002fca00078e0204 */
[----:B------:R1:W-:Y:S02]  /*41900*/  @P5 STG.E desc[UR6][R22.64], R15 ;  /* 0x0000000f16005986 */ /* 0x0003e4000c101906 */
[C---:B-1----:R-:W-:Y:S02]  /*41910*/  IMAD.WIDE R22, R13.reuse, 0x4, R2 ;  /* 0x000000040d167825 */ /* 0x042fe400078e0202 */
[----:B------:R-:W3:Y:S04]  /*41920*/  LDL.LU R15, [R1+0x4dc] ;  /* 0x0004dc00010f7983 */ /* 0x000ee80000300800 */
[----:B------:R1:W-:Y:S02]  /*41930*/  @P6 STG.E desc[UR6][R22.64], R14 ;  /* 0x0000000e16006986 */ /* 0x0003e4000c101906 */
[----:B-1----:R-:W-:-:S02]  /*41940*/  IMAD.WIDE R22, R13, 0x4, R4 ;  /* 0x000000040d167825 */ /* 0x002fc400078e0204 */
[----:B------:R-:W4:Y:S04]  /*41950*/  LDL.LU R14, [R1+0x1100] ;  /* 0x00110000010e7983 */ /* 0x000f280000300800 */
[----:B------:R-:W3:Y:S04]  /*41960*/  LDL.LU R13, [R1+0xdc] ;  /* 0x0000dc00010d7983 */ /* 0x000ee80000300800 */
[----:B------:R-:W4:Y:S04]  /*41970*/  LDL.LU R230, [R1+0x4d8] ;  /* 0x0004d80001e67983 */ /* 0x000f280000300800 */
[----:B------:R-:W3:Y:S01]  /*41980*/  LDL.LU R20, [R1+0x10fc] ;  /* 0x0010fc0001147983 */ /* 0x000ee20000300800 */
[----:B------:R-:W-:-:S03]  /*41990*/  LOP3.LUT P0, RZ, R11, 0x10, RZ, 0xc0, !PT ;  /* 0x000000100bff7812 */ /* 0x000fc6000780c0ff */
[----:B------:R-:W4:Y:S04]  /*419a0*/  LDL.LU R19, [R1+0xd8] ;  /* 0x0000d80001137983 */ /* 0x000f280000300800 */
[----:B------:R-:W4:Y:S04]  /*419b0*/  LDL.LU R18, [R1+0xccc] ;  /* 0x000ccc0001127983 */ /* 0x000f280000300800 */
[----:B------:R-:W4:Y:S04]  /*419c0*/  LDL.LU R17, [R1+0x10f8] ;  /* 0x0010f80001117983 */ /* 0x000f280000300800 */
[----:B--2---:R1:W-:Y:S04]  /*419d0*/  @P0 STG.E desc[UR6][R22.64], R16 ;  /* 0x0000001016000986 */ /* 0x0043e8000c101906 */
[----:B-1----:R-:W2:Y:S01]  /*419e0*/  LDL.LU R16, [R1+0x8dc] ;  /* 0x0008dc0001107983 */ /* 0x002ea20000300800 */
[----:B------:R-:W-:-:S02]  /*419f0*/  LOP3.LUT P1, RZ, R11, 0x20000, RZ, 0xc0, !PT ;  /* 0x000200000bff7812 */ /* 0x000fc4000782c0ff */
[----:B------:R-:W-:Y:S01]  /*41a00*/  LOP3.LUT R0, R0, 0xfffff7ff, RZ, 0xc0, !PT ;  /* 0xfffff7ff00007812 */ /* 0x000fe200078ec0ff */
[----:B------:R-:W2:Y:S04]  /*41a10*/  LDL.LU R165, [R1+0xcd0] ;  /* 0x000cd00001a57983 */ /* 0x000ea80000300800 */
[----:B------:R-:W2:Y:S04]  /*41a20*/  LDL.LU R228, [R1+0x1108] ;  /* 0x0011080001e47983 */ /* 0x000ea80000300800 */
[----:B------:R-:W2:Y:S02]  /*41a30*/  LDL.LU R229, [R1+0x8e0] ;  /* 0x0008e00001e57983 */ /* 0x000ea40000300800 */
[----:B------:R-:W-:-:S02]  /*41a40*/  @P1 LOP3.LUT R0, R0, 0x800, RZ, 0xfc, !PT ;  /* 0x0000080000001812 */ /* 0x000fc400078efcff */
[----:B------:R-:W-:Y:S01]  /*41a50*/  LOP3.LUT P1, RZ, R11, 0x10000, RZ, 0xc0, !PT ;  /* 0x000100000bff7812 */ /* 0x000fe2000782c0ff */
[----:B------:R-:W2:Y:S01]  /*41a60*/  LDL.LU R167, [R1+0x1104] ;  /* 0x0011040001a77983 */ /* 0x000ea20000300800 */
[----:B------:R-:W-:-:S03]  /*41a70*/  LOP3.LUT R0, R0, 0xffffefff, RZ, 0xc0, !PT ;  /* 0xffffefff00007812 */ /* 0x000fc600078ec0ff */
[----:B------:R-:W2:Y:S04]  /*41a80*/  LDL.LU R166, [R1+0x4e0] ;  /* 0x0004e00001a67983 */ /* 0x000ea80000300800 */
[----:B------:R-:W2:Y:S04]  /*41a90*/  LDL.LU R251, [R1+0xe0] ;  /* 0x0000e00001fb7983 */ /* 0x000ea80000300800 */
[----:B------:R-:W-:Y:S01]  /*41aa0*/  @P1 LOP3.LUT R0, R0, 0x1000, RZ, 0xfc, !PT ;  /* 0x0000100000001812 */ /* 0x000fe200078efcff */
[----:B------:R-:W2:Y:S01]  /*41ab0*/  LDL.LU R250, [R1+0xcd4] ;  /* 0x000cd40001fa7983 */ /* 0x000ea20000300800 */
[----:B------:R-:W-:-:S02]  /*41ac0*/  LOP3.LUT P1, RZ, R11, 0x8000, RZ, 0xc0, !PT ;  /* 0x000080000bff7812 */ /* 0x000fc4000782c0ff */
[----:B------:R-:W-:Y:S01]  /*41ad0*/  LOP3.LUT R0, R0, 0xffffdfff, RZ, 0xc0, !PT ;  /* 0xffffdfff00007812 */ /* 0x000fe200078ec0ff */
[----:B------:R-:W2:Y:S01]  /*41ae0*/  LDL.LU R249, [R1+0x110c] ;  /* 0x00110c0001f97983 */ /* 0x000ea20000300800 */
[C---:B------:R-:W-:Y:S02]  /*41af0*/  LOP3.LUT P4, RZ, R11.reuse, 0x20, RZ, 0xc0, !PT ;  /* 0x000000200bff7812 */ /* 0x040fe4000788c0ff */
[C---:B------:R-:W-:Y:S01]  /*41b00*/  LOP3.LUT P5, RZ, R11.reuse, 0x40, RZ, 0xc0, !PT ;  /* 0x000000400bff7812 */ /* 0x040fe200078ac0ff */
[----:B------:R-:W2:Y:S01]  /*41b10*/  LDL.LU R248, [R1+0x8e4] ;  /* 0x0008e40001f87983 */ /* 0x000ea20000300800 */
[C---:B------:R-:W-:Y:S02]  /*41b20*/  LOP3.LUT P6, RZ, R11.reuse, 0x80, RZ, 0xc0, !PT ;  /* 0x000000800bff7812 */ /* 0x040fe400078cc0ff */
[----:B------:R-:W-:Y:S01]  /*41b30*/  LOP3.LUT P0, RZ, R11, 0x100, RZ, 0xc0, !PT ;  /* 0x000001000bff7812 */ /* 0x000fe2000780c0ff */
[----:B------:R-:W2:Y:S02]  /*41b40*/  LDL.LU R231, [R1+0x1114] ;  /* 0x0011140001e77983 */ /* 0x000ea40000300800 */
[----:B------:R-:W-:-:S02]  /*41b50*/  @P1 LOP3.LUT R0, R0, 0x2000, RZ, 0xfc, !PT ;  /* 0x0000200000001812 */ /* 0x000fc400078efcff */
[----:B------:R-:W-:Y:S01]  /*41b60*/  LOP3.LUT P1, RZ, R11, 0x4000, RZ, 0xc0, !PT ;  /* 0x000040000bff7812 */ /* 0x000fe2000782c0ff */
[----:B------:R-:W2:Y:S01]  /*41b70*/  LDL.LU R252, [R1+0x4e4] ;  /* 0x0004e40001fc7983 */ /* 0x000ea20000300800 */
        /* <DEDUP_REMOVED lines=15> */
[----:B---3--:R-:W-:-:S05]  /*41c70*/  IMAD.WIDE R22, R20, 0x4, R2 ;  /* 0x0000000414167825 */ /* 0x008fca00078e0202 */
[----:B----4-:R1:W-:Y:S02]  /*41c80*/  @P4 STG.E desc[UR6][R22.64], R230 ;  /* 0x000000e616004986 */ /* 0x0103e4000c101906 */
[----:B-1----:R-:W-:Y:S02]  /*41c90*/  IMAD.WIDE R22, R20, 0x4, R4 ;  /* 0x0000000414167825 */ /* 0x002fe400078e0204 */
[----:B------:R-:W3:Y:S04]  /*41ca0*/  LDL.LU R230, [R1+0xe4] ;  /* 0x0000e40001e67983 */ /* 0x000ee80000300800 */
[----:B------:R1:W-:Y:S02]  /*41cb0*/  @P5 STG.E desc[UR6][R22.64], R19 ;  /* 0x0000001316005986 */ /* 0x0003e4000c101906 */
[----:B-1----:R-:W-:-:S05]  /*41cc0*/  IMAD.WIDE R22, R17, 0x4, R2 ;  /* 0x0000000411167825 */ /* 0x002fca00078e0202 */
[----:B------:R1:W-:Y:S02]  /*41cd0*/  @P6 STG.E desc[UR6][R22.64], R18 ;  /* 0x0000001216006986 */ /* 0x0003e4000c101906 */
[----:B-1----:R-:W-:Y:S02]  /*41ce0*/  IMAD.WIDE R22, R17, 0x4, R4 ;  /* 0x0000000411167825 */ /* 0x002fe400078e0204 */
[----:B------:R-:W4:Y:S04]  /*41cf0*/  LDL.LU R18, [R1+0x1110] ;  /* 0x0011100001127983 */ /* 0x000f280000300800 */
[----:B------:R-:W4:Y:S04]  /*41d00*/  LDL.LU R20, [R1+0xcd8] ;  /* 0x000cd80001147983 */ /* 0x000f280000300800 */
[----:B------:R-:W4:Y:S04]  /*41d10*/  LDL.LU R17, [R1+0x8e8] ;  /* 0x0008e80001117983 */ /* 0x000f280000300800 */
[----:B--2---:R1:W-:Y:S02]  /*41d20*/  @P0 STG.E desc[UR6][R22.64], R16 ;  /* 0x0000001016000986 */ /* 0x0043e4000c101906 */
[----:B-1----:R-:W-:-:S02]  /*41d30*/  IMAD.WIDE R22, R14, 0x4, R2 ;  /* 0x000000040e167825 */ /* 0x002fc400078e0202 */
[----:B------:R-:W2:Y:S04]  /*41d40*/  LDL.LU R16, [R1+0x4e8] ;  /* 0x0004e80001107983 */ /* 0x000ea80000300800 */
[----:B------:R1:W-:Y:S01]  /*41d50*/  @P1 STG.E desc[UR6][R22.64], R15 ;  /* 0x0000000f16001986 */ /* 0x0003e2000c101906 */
[----:B------:R-:W-:-:S03]  /*41d60*/  LOP3.LUT P1, RZ, R0, 0x40000, RZ, 0xc0, !PT ;  /* 0x0004000000ff7812 */ /* 0x000fc6000782c0ff */
[----:B-1----:R-:W2:Y:S01]  /*41d70*/  LDL.LU R15, [R1+0x1118] ;  /* 0x00111800010f7983 */ /* 0x002ea20000300800 */
[----:B------:R-:W-:-:S03]  /*41d80*/  IMAD.WIDE R22, R14, 0x4, R4 ;  /* 0x000000040e167825 */ /* 0x000fc600078e0204 */
[----:B------:R-:W2:Y:S06]  /*41d90*/  LDL.LU R14, [R1+0xe8] ;  /* 0x0000e800010e7983 */ /* 0x000eac0000300800 */
[----:B------:R1:W-:Y:S04]  /*41da0*/  @P1 STG.E desc[UR6][R22.64], R13 ;  /* 0x0000000d16001986 */ /* 0x0003e8000c101906 */
[----:B-1----:R-:W2:Y:S04]  /*41db0*/  LDL.LU R13, [R1+0xcdc] ;  /* 0x000cdc00010d7983 */ /* 0x002ea80000300800 */
[----:B------:R-:W2:Y:S01]  /*41dc0*/  LDL.LU R19, [R1+0x1120] ;  /* 0x0011200001137983 */ /* 0x000ea20000300800 */
[----:B------:R-:W-:Y:S01]  /*41dd0*/  LOP3.LUT P1, RZ, R0, 0x20000, RZ, 0xc0, !PT ;  /* 0x0002000000ff7812 */ /* 0x000fe2000782c0ff */
[----:B------:R-:W-:-:S12]  /*41de0*/  IMAD.WIDE R22, R228, 0x4, R2 ;  /* 0x00000004e4167825 */ /* 0x000fd800078e0202 */
        /* <DEDUP_REMOVED lines=22> */
[----:B-1----:R-:W-:Y:S01]  /*41f50*/  IMAD.WIDE R22, R231, 0x4, R4 ;  /* 0x00000004e7167825 */ /* 0x002fe200078e0204 */
[C---:B------:R-:W-:Y:S02]  /*41f60*/  LOP3.LUT P5, RZ, R11.reuse, 0x200000, RZ, 0xc0, !PT ;  /* 0x002000000bff7812 */ /* 0x040fe400078ac0ff */
[C---:B------:R-:W-:Y:S02]  /*41f70*/  LOP3.LUT P6, RZ, R11.reuse, 0x400000, RZ, 0xc0, !PT ;  /* 0x004000000bff7812 */ /* 0x040fe400078cc0ff */
[----:B---3--:R4:W-:Y:S01]  /*41f80*/  @P2 STG.E desc[UR6][R22.64], R230 ;  /* 0x000000e616002986 */ /* 0x0089e2000c101906 */
[----:B------:R-:W-:Y:S01]  /*41f90*/  LOP3.LUT P0, RZ, R11, 0x800000, RZ, 0xc0, !PT ;  /* 0x008000000bff7812 */ /* 0x000fe2000780c0ff */
[----:B----4-:R-:W-:-:S05]  /*41fa0*/  IMAD.WIDE R22, R18, 0x4, R2 ;  /* 0x0000000412167825 */ /* 0x010fca00078e0202 */
[----:B------:R1:W-:Y:S02]  /*41fb0*/  @P3 STG.E desc[UR6][R22.64], R20 ;  /* 0x0000001416003986 */ /* 0x0003e4000c101906 */
[----:B-1----:R-:W-:-:S05]  /*41fc0*/  IMAD.WIDE R22, R18, 0x4, R4 ;  /* 0x0000000412167825 */ /* 0x002fca00078e0204 */
[----:B------:R2:W-:Y:S02]  /*41fd0*/  @P4 STG.E desc[UR6][R22.64], R17 ;  /* 0x0000001116004986 */ /* 0x0005e4000c101906 */
[----:B--2---:R-:W-:-:S05]  /*41fe0*/  IMAD.WIDE R22, R15, 0x4, R2 ;  /* 0x000000040f167825 */ /* 0x004fca00078e0202 */
[----:B------:R1:W-:Y:S02]  /*41ff0*/  @P5 STG.E desc[UR6][R22.64], R16 ;  /* 0x0000001016005986 */ /* 0x0003e4000c101906 */
[----:B-1----:R-:W-:-:S05]  /*42000*/  IMAD.WIDE R22, R15, 0x4, R4 ;  /* 0x000000040f167825 */ /* 0x002fca00078e0204 */
[----:B------:R1:W-:Y:S02]  /*42010*/  @P6 STG.E desc[UR6][R22.64], R14 ;  /* 0x0000000e16006986 */ /* 0x0003e4000c101906 */
[----:B-1----:R-:W-:-:S05]  /*42020*/  IMAD.WIDE R22, R19, 0x4, R2 ;  /* 0x0000000413167825 */ /* 0x002fca00078e0202 */
[----:B------:R1:W-:Y:S04]  /*42030*/  @P0 STG.E desc[UR6][R22.64], R13 ;  /* 0x0000000d16000986 */ /* 0x0003e8000c101906 */
[----:B-1----:R-:W2:Y:S04]  /*42040*/  LDL.LU R13, [R1+0x8ec] ;  /* 0x0008ec00010d7983 */ /* 0x002ea80000300800 */
[----:B------:R-:W3:Y:S04]  /*42050*/  LDL.LU R18, [R1+0x4ec] ;  /* 0x0004ec0001127983 */ /* 0x000ee80000300800 */
[----:B------:R-:W4:Y:S04]  /*42060*/  LDL.LU R17, [R1+0x111c] ;  /* 0x00111c0001117983 */ /* 0x000f280000300800 */
[----:B------:R-:W3:Y:S04]  /*42070*/  LDL.LU R16, [R1+0xec] ;  /* 0x0000ec0001107983 */ /* 0x000ee80000300800 */
[----:B------:R-:W3:Y:S04]  /*42080*/  LDL.LU R15, [R1+0xce0] ;  /* 0x000ce000010f7983 */ /* 0x000ee80000300800 */
[----:B------:R-:W3:Y:S01]  /*42090*/  LDL.LU R14, [R1+0x1124] ;  /* 0x00112400010e7983 */ /* 0x000ee20000300800 */
[----:B------:R-:W-:-:S03]  /*420a0*/  LOP3.LUT P4, RZ, R11, 0x1000000, RZ, 0xc0, !PT ;  /* 0x010000000bff7812 */ /* 0x000fc6000788c0ff */
[----:B------:R-:W3:Y:S01]  /*420b0*/  LDL.LU R164, [R1+0x8f0] ;  /* 0x0008f00001a47983 */ /* 0x000ee20000300800 */
[----:B------:R-:W-:Y:S01]  /*420c0*/  IMAD.WIDE R22, R19, 0x4, R4 ;  /* 0x0000000413167825 */ /* 0x000fe200078e0204 */
        /* <DEDUP_REMOVED lines=11> */
[----:B--2---:R1:W-:Y:S04]  /*42180*/  @P4 STG.E desc[UR6][R22.64], R13 ;  /* 0x0000000d16004986 */ /* 0x0043e8000c101906 */
[----:B-1----:R-:W2:Y:S04]  /*42190*/  LDL.LU R13, [R1+0x112c] ;  /* 0x00112c00010d7983 */ /* 0x002ea80000300800 */
[----:B------:R-:W2:Y:S04]  /*421a0*/  LDL.LU R165, [R1+0x4f0] ;  /* 0x0004f00001a57983 */ /* 0x000ea80000300800 */
[----:B------:R-:W2:Y:S04]  /*421b0*/  LDL.LU R228, [R1+0xf0] ;  /* 0x0000f00001e47983 */ /* 0x000ea80000300800 */
[----:B------:R-:W2:Y:S04]  /*421c0*/  LDL.LU R166, [R1+0x1128] ;  /* 0x0011280001a67983 */ /* 0x000ea80000300800 */
[----:B------:R-:W2:Y:S04]  /*421d0*/  LDL.LU R229, [R1+0xce4] ;  /* 0x000ce40001e57983 */ /* 0x000ea80000300800 */
[----:B------:R-:W2:Y:S01]  /*421e0*/  LDL.LU R167, [R1+0x8f4] ;  /* 0x0008f40001a77983 */ /* 0x000ea20000300800 */
[----:B------:R-:W-:-:S02]  /*421f0*/  @P1 LOP3.LUT R0, R0, 0x40, RZ, 0xfc, !PT ;  /* 0x0000004000001812 */ /* 0x000fc400078efcff */
[----:B------:R-:W-:Y:S01]  /*42200*/  LOP3.LUT P1, RZ, R12, 0x1, RZ, 0xc0, !PT ;  /* 0x000000010cff7812 */ /* 0x000fe2000782c0ff */
[----:B------:R-:W2:Y:S04]  /*42210*/  LDL.LU R251, [R1+0x4f4] ;  /* 0x0004f40001fb7983 */ /* 0x000ea80000300800 */
[----:B------:R-:W2:Y:S01]  /*42220*/  LDL.LU R250, [R1+0x1130] ;  /* 0x0011300001fa7983 */ /* 0x000ea20000300800 */
[----:B------:R-:W-:-:S03]  /*42230*/  LOP3.LUT R0, R0, 0xffffff7f, RZ, 0xc0, !PT ;  /* 0xffffff7f00007812 */ /* 0x000fc600078ec0ff */
[----:B------:R-:W2:Y:S04]  /*42240*/  LDL.LU R249, [R1+0xf4] ;  /* 0x0000f40001f97983 */ /* 0x000ea80000300800 */
[----:B------:R-:W-:Y:S01]  /*42250*/  @P1 LOP3.LUT R0, R0, 0x80, RZ, 0xfc, !PT ;  /* 0x0000008000001812 */ /* 0x000fe200078efcff */
[----:B------:R-:W2:Y:S01]  /*42260*/  LDL.LU R248, [R1+0xce8] ;  /* 0x000ce80001f87983 */ /* 0x000ea20000300800 */
[C---:B------:R-:W-:Y:S02]  /*42270*/  LOP3.LUT P1, RZ, R11.reuse, 0x80000000, RZ, 0xc0, !PT ;  /* 0x800000000bff7812 */ /* 0x040fe4000782c0ff */
[----:B------:R-:W-:Y:S01]  /*42280*/  LOP3.LUT R0, R0, 0xfffffeff, RZ, 0xc0, !PT ;  /* 0xfffffeff00007812 */ /* 0x000fe200078ec0ff */
[----:B------:R-:W2:Y:S01]  /*42290*/  LDL.LU R252, [R1+0x1138] ;  /* 0x0011380001fc7983 */ /* 0x000ea20000300800 */
[----:B------:R-:W-:-:S02]  /*422a0*/  LOP3.LUT P5, RZ, R11, 0x2000000, RZ, 0xc0, !PT ;  /* 0x020000000bff7812 */ /* 0x000fc400078ac0ff */
[----:B------:R-:W-:Y:S01]  /*422b0*/  LOP3.LUT P6, RZ, R11, 0x4000000, RZ, 0xc0, !PT ;  /* 0x040000000bff7812 */ /* 0x000fe200078cc0ff */
[----:B----4-:R-:W-:Y:S01]  /*422c0*/  IMAD.WIDE R22, R17, 0x4, R2 ;  /* 0x0000000411167825 */ /* 0x010fe200078e0202 */
[----:B------:R-:W4:Y:S01]  /*422d0*/  LDL.LU R231, [R1+0x8f8] ;  /* 0x0008f80001e77983 */ /* 0x000f220000300800 */
[----:B------:R-:W-:-:S03]  /*422e0*/  LOP3.LUT P0, RZ, R11, 0x8000000, RZ, 0xc0, !PT ;  /* 0x080000000bff7812 */ /* 0x000fc6000780c0ff */
[----:B------:R-:W4:Y:S01]  /*422f0*/  LDL.LU R230, [R1+0x4f8] ;  /* 0x0004f80001e67983 */ /* 0x000f220000300800 */
[----:B------:R-:W-:Y:S02]  /*42300*/  @P1 LOP3.LUT R0, R0, 0x100, RZ, 0xfc, !PT ;  /* 0x0000010000001812 */ /* 0x000fe400078efcff */
[----:B------:R-:W-:Y:S01]  /*42310*/  LOP3.LUT P1, RZ, R11, 0x40000000, RZ, 0xc0, !PT ;  /* 0x400000000bff7812 */ /* 0x000fe2000782c0ff */
[----:B------:R-:W4:Y:S01]  /*42320*/  LDL.LU R20, [R1+0x1134] ;  /* 0x0011340001147983 */ /* 0x000f220000300800 */
[----:B------:R-:W-:-:S03]  /*42330*/  LOP3.LUT R0, R0, 0xfffffdff, RZ, 0xc0, !PT ;  /* 0xfffffdff00007812 */ /* 0x000fc600078ec0ff */
[----:B---3--:R1:W-:Y:S04]  /*42340*/  @P5 STG.E desc[UR6][R22.64], R18 ;  /* 0x0000001216005986 */ /* 0x0083e8000c101906 */
[----:B------:R-:W3:Y:S04]  /*42350*/  LDL.LU R19, [R1+0xf8] ;  /* 0x0000f80001137983 */ /* 0x000ee80000300800 */
[----:B------:R-:W-:Y:S02]  /*42360*/  @P1 LOP3.LUT R0, R0, 0x200, RZ, 0xfc, !PT ;  /* 0x0000020000001812 */ /* 0x000fe400078efcff */
[----:B------:R-:W-:-:S02]  /*42370*/  LOP3.LUT P1, RZ, R11, 0x20000000, RZ, 0xc0, !PT ;  /* 0x200000000bff7812 */ /* 0x000fc4000782c0ff */
[----:B------:R-:W-:Y:S01]  /*42380*/  LOP3.LUT R0, R0, 0xfffffbff, RZ, 0xc0, !PT ;  /* 0xfffffbff00007812 */ /* 0x000fe200078ec0ff */
[----:B-1----:R-:W-:Y:S01]  /*42390*/  IMAD.WIDE R22, R17, 0x4, R4 ;  /* 0x0000000411167825 */ /* 0x002fe200078e0204 */
[----:B------:R-:W3:Y:S04]  /*423a0*/  LDL.LU R18, [R1+0xcec] ;  /* 0x000cec0001127983 */ /* 0x000ee80000300800 */
[----:B------:R1:W-:Y:S04]  /*423b0*/  @P6 STG.E desc[UR6][R22.64], R16 ;  /* 0x0000001016006986 */ /* 0x0003e8000c101906 */
[----:B------:R-:W3:Y:S01]  /*423c0*/  LDL.LU R17, [R1+0x113c] ;  /* 0x00113c0001117983 */ /* 0x000ee20000300800 */
[----:B------:R-:W-:-:S02]  /*423d0*/  @P1 LOP3.LUT R0, R0, 0x400, RZ, 0xfc, !PT ;  /* 0x0000040000001812 */ /* 0x000fc400078efcff */
[----:B------:R-:W-:Y:S01]  /*423e0*/  LOP3.LUT P1, RZ, R11, 0x10000000, RZ, 0xc0, !PT ;  /* 0x100000000bff7812 */ /* 0x000fe2000782c0ff */
[C---:B-1----:R-:W-:Y:S01]  /*423f0*/  IMAD.WIDE R22, R14.reuse, 0x4, R2 ;  /* 0x000000040e167825 */ /* 0x042fe200078e0202 */
[----:B------:R-:W3:Y:S04]  /*42400*/  LDL.LU R16, [R1+0x8fc] ;  /* 0x0008fc0001107983 */ /* 0x000ee80000300800 */
[----:B------:R1:W-:Y:S02]  /*42410*/  @P0 STG.E desc[UR6][R22.64], R15 ;  /* 0x0000000f16000986 */ /* 0x0003e4000c101906 */
[----:B-1----:R-:W-:Y:S02]  /*42420*/  IMAD.WIDE R22, R14, 0x4, R4 ;  /* 0x000000040e167825 */ /* 0x002fe400078e0204 */
[----:B------:R-:W3:Y:S04]  /*42430*/  LDL.LU R15, [R1+0x4fc] ;  /* 0x0004fc00010f7983 */ /* 0x000ee80000300800 */
[----:B------:R2:W-:Y:S01]  /*42440*/  @P1 STG.E desc[UR6][R22.64], R164 ;  /* 0x000000a416001986 */ /* 0x0005e2000c101906 */
[----:B------:R-:W-:-:S03]  /*42450*/  LOP3.LUT P1, RZ, R0, 0x400, RZ, 0xc0, !PT ;  /* 0x0000040000ff7812 */ /* 0x000fc6000782c0ff */
[----:B------:R-:W3:Y:S01]  /*42460*/  LDL.LU R14, [R1+0x1140] ;  /* 0x00114000010e7983 */ /* 0x000ee20000300800 */
[----:B--2---:R-:W-:-:S09]  /*42470*/  IMAD.WIDE R22, R13, 0x4, R2 ;  /* 0x000000040d167825 */ /* 0x004fd200078e0202 */
[----:B------:R1:W-:Y:S02]  /*42480*/  @P1 STG.E desc[UR6][R22.64], R165 ;  /* 0x000000a516001986 */ /* 0x0003e4000c101906 */
[----:B-1----:R-:W-:Y:S02]  /*42490*/  IMAD.WIDE R22, R13, 0x4, R4 ;  /* 0x000000040d167825 */ /* 0x002fe400078e0204 */
[----:B------:R-:W2:Y:S01]  /*424a0*/  LDL.LU R13, [R1+0xfc] ;  /* 0x0000fc00010d7983 */ /* 0x000ea20000300800 */
        /* <DEDUP_REMOVED lines=21> */
[----:B----4-:R1:W-:Y:S01]  /*42600*/  @P1 STG.E desc[UR6][R22.64], R231 ;  /* 0x000000e716001986 */ /* 0x0103e2000c101906 */
[----:B------:R-:W-:Y:S01]  /*42610*/  LOP3.LUT P4, RZ, R12, 0x80, RZ, 0xc0, !PT ;  /* 0x000000800cff7812 */ /* 0x000fe2000788c0ff */
[----:B-1----:R-:W-:-:S05]  /*42620*/  IMAD.WIDE R22, R20, 0x4, R2 ;  /* 0x0000000414167825 */ /* 0x002fca00078e0202 */
[----:B------:R1:W-:Y:S01]  /*42630*/  @P2 STG.E desc[UR6][R22.64], R230 ;  /* 0x000000e616002986 */ /* 0x0003e2000c101906 */
[----:B------:R-:W-:Y:S01]  /*42640*/  LOP3.LUT P5, RZ, R12, 0x100, RZ, 0xc0, !PT ;  /* 0x000001000cff7812 */ /* 0x000fe200078ac0ff */
[----:B-1----:R-:W-:Y:S01]  /*42650*/  IMAD.WIDE R22, R20, 0x4, R4 ;  /* 0x0000000414167825 */ /* 0x002fe200078e0204 */
[C---:B------:R-:W-:Y:S01]  /*42660*/  LOP3.LUT P6, RZ, R12.reuse, 0x200, RZ, 0xc0, !PT ;  /* 0x000002000cff7812 */ /* 0x040fe200078cc0ff */
[----:B------:R-:W4:Y:S04]  /*42670*/  LDL.LU R20, [R1+0xcf0] ;  /* 0x000cf00001147983 */ /* 0x000f280000300800 */
[----:B---3--:R1:W-:Y:S01]  /*42680*/  @P3 STG.E desc[UR6][R22.64], R19 ;  /* 0x0000001316003986 */ /* 0x0083e2000c101906 */
[----:B------:R-:W-:Y:S01]  /*42690*/  LOP3.LUT P0, RZ, R12, 0x400, RZ, 0xc0, !PT ;  /* 0x000004000cff7812 */ /* 0x000fe2000780c0ff */
[----:B-1----:R-:W-:-:S05]  /*426a0*/  IMAD.WIDE R22, R17, 0x4, R2 ;  /* 0x0000000411167825 */ /* 0x002fca00078e0202 */
[----:B------:R1:W-:Y:S02]  /*426b0*/  @P4 STG.E desc[UR6][R22.64], R18 ;  /* 0x0000001216004986 */ /* 0x0003e4000c101906 */
[----:B-1----:R-:W-:-:S05]  /*426c0*/  IMAD.WIDE R22, R17, 0x4, R4 ;  /* 0x0000000411167825 */ /* 0x002fca00078e0204 */
[----:B------:R1:W-:Y:S02]  /*426d0*/  @P5 STG.E desc[UR6][R22.64], R16 ;  /* 0x0000001016005986 */ /* 0x0003e4000c101906 */
[----:B-1----:R-:W-:-:S05]  /*426e0*/  IMAD.WIDE R22, R14, 0x4, R2 ;  /* 0x000000040e167825 */ /* 0x002fca00078e0202 */
[----:B------:R1:W-:Y:S02]  /*426f0*/  @P6 STG.E desc[UR6][R22.64], R15 ;  /* 0x0000000f16006986 */ /* 0x0003e4000c101906 */
[----:B-1----:R-:W-:-:S05]  /*42700*/  IMAD.WIDE R22, R14, 0x4, R4 ;  /* 0x000000040e167825 */ /* 0x002fca00078e0204 */
[----:B--2---:R1:W-:Y:S04]  /*42710*/  @P0 STG.E desc[UR6][R22.64], R13 ;  /* 0x0000000d16000986 */ /* 0x0043e8000c101906 */
[----:B-1----:R-:W2:Y:S04]  /*42720*/  LDL.LU R13, [R1+0x1144] ;  /* 0x00114400010d7983 */ /* 0x002ea80000300800 */
[----:B------:R-:W3:Y:S04]  /*42730*/  LDL.LU R19, [R1+0x900] ;  /* 0x0009000001137983 */ /* 0x000ee80000300800 */
[----:B------:R-:W3:Y:S04]  /*42740*/  LDL.LU R18, [R1+0x500] ;  /* 0x0005000001127983 */ /* 0x000ee80000300800 */
[----:B------:R-:W3:Y:S04]  /*42750*/  LDL.LU R17, [R1+0x1148] ;  /* 0x0011480001117983 */ /* 0x000ee80000300800 */
[----:B------:R-:W3:Y:S04]  /*42760*/  LDL.LU R16, [R1+0x100] ;  /* 0x0001000001107983 */ /* 0x000ee80000300800 */
[----:B------:R-:W3:Y:S04]  /*42770*/  LDL.LU R15, [R1+0xcf4] ;  /* 0x000cf400010f7983 */ /* 0x000ee80000300800 */
[----:B------:R-:W3:Y:S01]  /*42780*/  LDL.LU R14, [R1+0x1150] ;  /* 0x00115000010e7983 */ /* 0x000ee20000300800 */
[----:B------:R-:W-:-:S02]  /*42790*/  LOP3.LUT P4, RZ, R12, 0x800, RZ, 0xc0, !PT ;  /* 0x000008000cff7812 */ /* 0x000fc4000788c0ff */
        /* <DEDUP_REMOVED lines=20> */
[C---:B------:R-:W-:Y:S02]  /*428e0*/  LOP3.LUT P5, RZ, R12.reuse, 0x1000, RZ, 0xc0, !PT ;  /* 0x000010000cff7812 */ /* 0x040fe400078ac0ff */
[----:B------:R-:W-:-:S07]  /*428f0*/  LOP3.LUT P6, RZ, R12, 0x2000, RZ, 0xc0, !PT ;  /* 0x000020000cff7812 */ /* 0x000fce00078cc0ff */
[----:B------:R-:W-:Y:S02]  /*42900*/  @P1 LOP3.LUT R0, R0, 0x2, RZ, 0xfc, !PT ;  /* 0x0000000200001812 */ /* 0x000fe400078efcff */
[C---:B------:R-:W-:Y:S02]  /*42910*/  LOP3.LUT P1, RZ, R12.reuse, 0x10000, RZ, 0xc0, !PT ;  /* 0x000100000cff7812 */ /* 0x040fe4000782c0ff */
[----:B------:R-:W-:Y:S02]  /*42920*/  LOP3.LUT P0, RZ, R12, 0x4000, RZ, 0xc0, !PT ;  /* 0x000040000cff7812 */ /* 0x000fe4000780c0ff */
[----:B------:R-:W-:-:S09]  /*42930*/  LOP3.LUT R0, R0, 0xfffffffb, RZ, 0xc0, !PT ;  /* 0xfffffffb00007812 */ /* 0x000fd200078ec0ff */
[----:B------:R-:W-:Y:S02]  /*42940*/  @P1 LOP3.LUT R0, R0, 0x4, RZ, 0xfc, !PT ;  /* 0x0000000400001812 */ /* 0x000fe400078efcff */
[----:B------:R-:W-:Y:S01]  /*42950*/  LOP3.LUT P1, RZ, R12, 0x8000, RZ, 0xc0, !PT ;  /* 0x000080000cff7812 */ /* 0x000fe2000782c0ff */
        /* <DEDUP_REMOVED lines=18> */
[----:B---3--:R1:W-:Y:S02]  /*42a80*/  @P5 STG.E desc[UR6][R22.64], R19 ;  /* 0x0000001316005986 */ /* 0x0083e4000c101906 */
[----:B-1----:R-:W-:-:S02]  /*42a90*/  IMAD.WIDE R22, R17, 0x4, R2 ;  /* 0x0000000411167825 */ /* 0x002fc400078e0202 */
[----:B------:R-:W3:Y:S04]  /*42aa0*/  LDL.LU R19, [R1+0x10c] ;  /* 0x00010c0001137983 */ /* 0x000ee80000300800 */
[----:B------:R1:W-:Y:S02]  /*42ab0*/  @P6 STG.E desc[UR6][R22.64], R18 ;  /* 0x0000001216006986 */ /* 0x0003e4000c101906 */
[----:B-1----:R-:W-:Y:S02]  /*42ac0*/  IMAD.WIDE R22, R17, 0x4, R4 ;  /* 0x0000000411167825 */ /* 0x002fe400078e0204 */
[----:B------:R-:W3:Y:S04]  /*42ad0*/  LDL.LU R18, [R1+0xd00] ;  /* 0x000d000001127983 */ /* 0x000ee80000300800 */
[----:B------:R-:W3:Y:S04]  /*42ae0*/  LDL.LU R17, [R1+0x1168] ;  /* 0x0011680001117983 */ /* 0x000ee80000300800 */
[----:B------:R1:W-:Y:S02]  /*42af0*/  @P0 STG.E desc[UR6][R22.64], R16 ;  /* 0x0000001016000986 */ /* 0x0003e4000c101906 */
[----:B-1----:R-:W-:-:S05]  /*42b00*/  IMAD.WIDE R22, R14, 0x4, R2 ;  /* 0x000000040e167825 */ /* 0x002fca00078e0202 */
[----:B------:R1:W-:Y:S02]  /*42b10*/  @P1 STG.E desc[UR6][R22.64], R15 ;  /* 0x0000000f16001986 */ /* 0x0003e4000c101906 */
[----:B-1----:R-:W-:Y:S02]  /*42b20*/  IMAD.WIDE R22, R14, 0x4, R4 ;  /* 0x000000040e167825 */ /* 0x002fe400078e0204 */
[----:B------:R-:W3:Y:S04]  /*42b30*/  LDL.LU R15, [R1+0x910] ;  /* 0x00091000010f7983 */ /* 0x000ee80000300800 */
[----:B------:R-:W3:Y:S04]  /*42b40*/  LDL.LU R14, [R1+0x510] ;  /* 0x00051000010e7983 */ /* 0x000ee80000300800 */
[----:B------:R-:W3:Y:S01]  /*42b50*/  LDL.LU R16, [R1+0x1164] ;  /* 0x0011640001107983 */ /* 0x000ee20000300800 */
[----:B------:R-:W-:-:S02]  /*42b60*/  LOP3.LUT P1, RZ, R0, 0x4, RZ, 0xc0, !PT ;  /* 0x0000000400ff7812 */ /* 0x000fc4000782c0ff */
[C---:B------:R-:W-:Y:S02]  /*42b70*/  LOP3.LUT P2, RZ, R12.reuse, 0x1000000, RZ, 0xc0, !PT ;  /* 0x010000000cff7812 */ /* 0x040fe4000784c0ff */
[C---:B------:R-:W-:Y:S02]  /*42b80*/  LOP3.LUT P3, RZ, R12.reuse, 0x2000000, RZ, 0xc0, !PT ;  /* 0x020000000cff7812 */ /* 0x040fe4000786c0ff */
[C---:B------:R-:W-:Y:S02]  /*42b90*/  LOP3.LUT P4, RZ, R12.reuse, 0x4000000, RZ, 0xc0, !PT ;  /* 0x040000000cff7812 */ /* 0x040fe4000788c0ff */
[C---:B------:R-:W-:Y:S02]  /*42ba0*/  LOP3.LUT P5, RZ, R12.reuse, 0x8000000, RZ, 0xc0, !PT ;  /* 0x080000000cff7812 */ /* 0x040fe400078ac0ff */
[C---:B------:R-:W-:Y:S02]  /*42bb0*/  LOP3.LUT P6, RZ, R12.reuse, 0x10000000, RZ, 0xc0, !PT ;  /* 0x100000000cff7812 */ /* 0x040fe400078cc0ff */
[----:B------:R-:W-:Y:S01]  /*42bc0*/  LOP3.LUT P0, RZ, R12, 0x20000000, RZ, 0xc0, !PT ;  /* 0x200000000cff7812 */ /* 0x000fe2000780c0ff */
[----:B--2---:R4:W-:Y:S01]  /*42bd0*/  @P1 STG.E desc[UR6][R22.64], R13 ;  /* 0x0000000d16001986 */ /* 0x0049e2000c101906 */
[----:B------:R-:W-:Y:S01]  /*42be0*/  LOP3.LUT P1, RZ, R0, 0x2, RZ, 0xc0, !PT ;  /* 0x0000000200ff7812 */ /* 0x000fe2000782c0ff */
[----:B----4-:R-:W-:-:S02]  /*42bf0*/  IMAD.WIDE R22, R165, 0x4, R2 ;  /* 0x00000004a5167825 */ /* 0x010fc400078e0202 */
        /* <DEDUP_REMOVED lines=19> */
[----:B------:R1:W-:Y:S02]  /*42d30*/  @P1 STG.E desc[UR6][R22.64], R248 ;  /* 0x000000f816001986 */ /* 0x0003e4000c101906 */
[----:B-1----:R-:W-:-:S05]  /*42d40*/  IMAD.WIDE R22, R252, 0x4, R4 ;  /* 0x00000004fc167825 */ /* 0x002fca00078e0204 */
[----:B------:R1:W-:Y:S02]  /*42d50*/  @P2 STG.E desc[UR6][R22.64], R231 ;  /* 0x000000e716002986 */ /* 0x0003e4000c101906 */
[----:B-1----:R-:W-:-:S05]  /*42d60*/  IMAD.WIDE R22, R20, 0x4, R2 ;  /* 0x0000000414167825 */ /* 0x002fca00078e0202 */
[----:B------:R1:W-:Y:S02]  /*42d70*/  @P3 STG.E desc[UR6][R22.64], R230 ;  /* 0x000000e616003986 */ /* 0x0003e4000c101906 */
[----:B-1----:R-:W-:-:S05]  /*42d80*/  IMAD.WIDE R22, R20, 0x4, R4 ;  /* 0x0000000414167825 */ /* 0x002fca00078e0204 */
[----:B---3--:R1:W-:Y:S02]  /*42d90*/  @P4 STG.E desc[UR6][R22.64], R19 ;  /* 0x0000001316004986 */ /* 0x0083e4000c101906 */
[----:B-1----:R-:W-:-:S05]  /*42da0*/  IMAD.WIDE R22, R17, 0x4, R2 ;  /* 0x0000000411167825 */ /* 0x002fca00078e0202 */
[----:B------:R1:W-:Y:S02]  /*42db0*/  @P5 STG.E desc[UR6][R22.64], R18 ;  /* 0x0000001216005986 */ /* 0x0003e4000c101906 */
[----:B-1----:R-:W-:Y:S02]  /*42dc0*/  IMAD.WIDE R22, R17, 0x4, R4 ;  /* 0x0000000411167825 */ /* 0x002fe400078e0204 */
[----:B------:R-:W3:Y:S04]  /*42dd0*/  LDL.LU R17, [R1+0x1174] ;  /* 0x0011740001117983 */ /* 0x000ee80000300800 */
[----:B------:R1:W-:Y:S02]  /*42de0*/  @P6 STG.E desc[UR6][R22.64], R15 ;  /* 0x0000000f16006986 */ /* 0x0003e4000c101906 */
[----:B-1----:R-:W-:-:S05]  /*42df0*/  IMAD.WIDE R22, R16, 0x4, R2 ;  /* 0x0000000410167825 */ /* 0x002fca00078e0202 */
[----:B------:R1:W-:Y:S04]  /*42e00*/  @P0 STG.E desc[UR6][R22.64], R14 ;  /* 0x0000000e16000986 */ /* 0x0003e8000c101906 */
[----:B-1----:R-:W4:Y:S04]  /*42e10*/  LDL.LU R14, [R1+0x110] ;  /* 0x00011000010e7983 */ /* 0x002f280000300800 */
[----:B------:R-:W3:Y:S04]  /*42e20*/  LDL.LU R15, [R1+0xd04] ;  /* 0x000d0400010f7983 */ /* 0x000ee80000300800 */
[----:B------:R-:W3:Y:S01]  /*42e30*/  LDL.LU R20, [R1+0x116c] ;  /* 0x00116c0001147983 */ /* 0x000ee20000300800 */
[----:B------:R-:W-:-:S03]  /*42e40*/  LOP3.LUT P4, RZ, R12, 0x40000000, RZ, 0xc0, !PT ;  /* 0x400000000cff7812 */ /* 0x000fc6000788c0ff */
[----:B------:R-:W3:Y:S01]  /*42e50*/  LDL.LU R19, [R1+0x914] ;  /* 0x0009140001137983 */ /* 0x000ee20000300800 */
[----:B------:R-:W-:-:S03]  /*42e60*/  IMAD.WIDE R22, R16, 0x4, R4 ;  /* 0x0000000410167825 */ /* 0x000fc600078e0204 */
[----:B------:R-:W3:Y:S01]  /*42e70*/  LDL.LU R18, [R1+0x514] ;  /* 0x0005140001127983 */ /* 0x000ee20000300800 */
[----:B------:R-:W-:-:S03]  /*42e80*/  LOP3.LUT P5, RZ, R12, 0x80000000, RZ, 0xc0, !PT ;  /* 0x800000000cff7812 */ /* 0x000fc600078ac0ff */
[----:B------:R-:W3:Y:S01]  /*42e90*/  LDL.LU R16, [R1+0x1170] ;  /* 0x0011700001107983 */ /* 0x000ee20000300800 */
[----:B------:R-:W-:Y:S02]  /*42ea0*/  LOP3.LUT R10, R10, 0xfff7ffff, RZ, 0xc0, !PT ;  /* 0xfff7ffff0a0a7812 */ /* 0x000fe400078ec0ff */
[----:B--2---:R-:W-:-:S13]  /*42eb0*/  LOP3.LUT P1, RZ, R13, 0x400, RZ, 0xc0, !PT ;  /* 0x000004000dff7812 */ /* 0x004fda000782c0ff */
[----:B------:R-:W-:Y:S02]  /*42ec0*/  @P1 LOP3.LUT R10, R10, 0x80000, RZ, 0xfc, !PT ;  /* 0x000800000a0a1812 */ /* 0x000fe400078efcff */
[----:B------:R-:W-:Y:S02]  /*42ed0*/  LOP3.LUT P1, RZ, R13, 0x200, RZ, 0xc0, !PT ;  /* 0x000002000dff7812 */ /* 0x000fe4000782c0ff */
[----:B------:R-:W-:Y:S01]  /*42ee0*/  LOP3.LUT R10, R10, 0xffefffff, RZ, 0xc0, !PT ;  /* 0xffefffff0a0a7812 */ /* 0x000fe200078ec0ff */
[----:B----4-:R1:W-:Y:S04]  /*42ef0*/  @P4 STG.E desc[UR6][R22.64], R14 ;  /* 0x0000000e16004986 */ /* 0x0103e8000c101906 */
[----:B-1----:R-:W2:Y:S01]  /*42f00*/  LDL.LU R14, [R1+0x114] ;  /* 0x00011400010e7983 */ /* 0x002ea20000300800 */
[----:B---3--:R-:W-:-:S05]  /*42f10*/  IMAD.WIDE R22, R20, 0x4, R2 ;  /* 0x0000000414167825 */ /* 0x008fca00078e0202 */
[----:B------:R1:W-:Y:S04]  /*42f20*/  @P5 STG.E desc[UR6][R22.64], R15 ;  /* 0x0000000f16005986 */ /* 0x0003e8000c101906 */
[----:B-1----:R-:W3:Y:S04]  /*42f30*/  LDL.LU R15, [R1+0xd08] ;  /* 0x000d0800010f7983 */ /* 0x002ee80000300800 */
[----:B------:R-:W4:Y:S01]  /*42f40*/  LDL.LU R0, [R1+0x918] ;  /* 0x0009180001007983 */ /* 0x000f220000300800 */
[----:B------:R-:W-:Y:S02]  /*42f50*/  @P1 LOP3.LUT R10, R10, 0x100000, RZ, 0xfc, !PT ;  /* 0x001000000a0a1812 */ /* 0x000fe400078efcff */
[----:B------:R-:W-:Y:S01]  /*42f60*/  LOP3.LUT P1, RZ, R13, 0x100, RZ, 0xc0, !PT ;  /* 0x000001000dff7812 */ /* 0x000fe2000782c0ff */
[----:B------:R-:W4:Y:S04]  /*42f70*/  LDL.LU R164, [R1+0x518] ;  /* 0x0005180001a47983 */ /* 0x000f280000300800 */
[----:B------:R-:W4:Y:S01]  /*42f80*/  LDL.LU R165, [R1+0x1178] ;  /* 0x0011780001a57983 */ /* 0x000f220000300800 */
[----:B------:R-:W-:-:S03]  /*42f90*/  LOP3.LUT R10, R10, 0xffdfffff, RZ, 0xc0, !PT ;  /* 0xffdfffff0a0a7812 */ /* 0x000fc600078ec0ff */
[----:B------:R-:W4:Y:S04]  /*42fa0*/  LDL.LU R228, [R1+0x118] ;  /* 0x0001180001e47983 */ /* 0x000f280000300800 */
[----:B------:R-:W-:Y:S01]  /*42fb0*/  @P1 LOP3.LUT R10, R10, 0x200000, RZ, 0xfc, !PT ;  /* 0x002000000a0a1812 */ /* 0x000fe200078efcff */
[----:B------:R-:W4:Y:S01]  /*42fc0*/  LDL.LU R229, [R1+0xd0c] ;  /* 0x000d0c0001e57983 */ /* 0x000f220000300800 */
[----:B------:R-:W-:Y:S02]  /*42fd0*/  LOP3.LUT P1, RZ, R13, 0x80, RZ, 0xc0, !PT ;  /* 0x000000800dff7812 */ /* 0x000fe4000782c0ff */
[----:B------:R-:W-:Y:S01]  /*42fe0*/  LOP3.LUT R10, R10, 0xffbfffff, RZ, 0xc0, !PT ;  /* 0xffbfffff0a0a7812 */ /* 0x000fe200078ec0ff */
[----:B------:R-:W4:Y:S04]  /*42ff0*/  LDL.LU R166, [R1+0x1180] ;  /* 0x0011800001a67983 */ /* 0x000f280000300800 */
[----:B------:R-:W4:Y:S04]  /*43000*/  LDL.LU R167, [R1+0x91c] ;  /* 0x00091c0001a77983 */ /* 0x000f280000300800 */
[----:B------:R-:W4:Y:S02]  /*43010*/  LDL.LU R251, [R1+0x51c] ;  /* 0x00051c0001fb7983 */ /* 0x000f240000300800 */
[----:B------:R-:W-:-:S02]  /*43020*/  @P1 LOP3.LUT R10, R10, 0x400000, RZ, 0xfc, !PT ;  /* 0x004000000a0a1812 */ /* 0x000fc400078efcff */
[C---:B------:R-:W-:Y:S01]  /*43030*/  LOP3.LUT P1, RZ, R13.reuse, 0x40, RZ, 0xc0, !PT ;  /* 0x000000400dff7812 */ /* 0x040fe2000782c0ff */
[----:B------:R-:W4:Y:S01]  /*43040*/  LDL.LU R250, [R1+0x117c] ;  /* 0x00117c0001fa7983 */ /* 0x000f220000300800 */
[----:B------:R-:W-:Y:S02]  /*43050*/  LOP3.LUT R10, R10, 0xff7fffff, RZ, 0xc0, !PT ;  /* 0xff7fffff0a0a7812 */ /* 0x000fe400078ec0ff */
[C---:B------:R-:W-:Y:S01]  /*43060*/  LOP3.LUT P6, RZ, R13.reuse, 0x1, RZ, 0xc0, !PT ;  /* 0x000000010dff7812 */ /* 0x040fe200078cc0ff */
[----:B------:R-:W4:Y:S01]  /*43070*/  LDL.LU R249, [R1+0x11c] ;  /* 0x00011c0001f97983 */ /* 0x000f220000300800 */
[----:B------:R-:W-:-:S03]  /*43080*/  LOP3.LUT P0, RZ, R13, 0x2, RZ, 0xc0, !PT ;  /* 0x000000020dff7812 */ /* 0x000fc6000780c0ff */
[----:B------:R-:W4:Y:S04]  /*43090*/  LDL.LU R248, [R1+0xd10] ;  /* 0x000d100001f87983 */ /* 0x000f280000300800 */
[----:B------:R-:W-:Y:S01]  /*430a0*/  @P1 LOP3.LUT R10, R10, 0x800000, RZ, 0xfc, !PT ;  /* 0x008000000a0a1812 */ /* 0x000fe200078efcff */
[----:B------:R-:W4:Y:S01]  /*430b0*/  LDL.LU R252, [R1+0x1184] ;  /* 0x0011840001fc7983 */ /* 0x000f220000300800 */
[C---:B------:R-:W-:Y:S02]  /*430c0*/  LOP3.LUT P1, RZ, R13.reuse, 0x20, RZ, 0xc0, !PT ;  /* 0x000000200dff7812 */ /* 0x040fe4000782c0ff */
[----:B------:R-:W-:Y:S01]  /*430d0*/  LOP3.LUT R10, R10, 0xfeffffff, RZ, 0xc0, !PT ;  /* 0xfeffffff0a0a7812 */ /* 0x000fe200078ec0ff */
[----:B------:R-:W-:Y:S01]  /*430e0*/  IMAD.WIDE R22, R20, 0x4, R4 ;  /* 0x0000000414167825 */ /* 0x000fe200078e0204 */
[----:B------:R-:W4:Y:S09]  /*430f0*/  LDL.LU R231, [R1+0x920] ;  /* 0x0009200001e77983 */ /* 0x000f320000300800 */
[----:B------:R-:W-:Y:S01]  /*43100*/  @P1 LOP3.LUT R10, R10, 0x1000000, RZ, 0xfc, !PT ;  /* 0x010000000a0a1812 */ /* 0x000fe200078efcff */
[----:B------:R1:W-:Y:S01]  /*43110*/  @P6 STG.E desc[UR6][R22.64], R19 ;  /* 0x0000001316006986 */ /* 0x0003e2000c101906 */
[----:B------:R-:W-:-:S02]  /*43120*/  LOP3.LUT P1, RZ, R13, 0x10, RZ, 0xc0, !PT ;  /* 0x000000100dff7812 */ /* 0x000fc4000782c0ff */
[----:B------:R-:W-:Y:S01]  /*43130*/  LOP3.LUT R10, R10, 0xfdffffff, RZ, 0xc0, !PT ;  /* 0xfdffffff0a0a7812 */ /* 0x000fe200078ec0ff */
[----:B------:R-:W4:Y:S04]  /*43140*/  LDL.LU R230, [R1+0x520] ;  /* 0x0005200001e67983 */ /* 0x000f280000300800 */
[----:B------:R-:W4:Y:S01]  /*43150*/  LDL.LU R20, [R1+0x118c] ;  /* 0x00118c0001147983 */ /* 0x000f220000300800 */
[----:B-1----:R-:W-:-:S03]  /*43160*/  IMAD.WIDE R22, R17, 0x4, R2 ;  /* 0x0000000411167825 */ /* 0x002fc600078e0202 */
[----:B------:R-:W4:Y:S02]  /*43170*/  LDL.LU R19, [R1+0x120] ;  /* 0x0001200001137983 */ /* 0x000f240000300800 */
[----:B------:R-:W-:Y:S02]  /*43180*/  @P1 LOP3.LUT R10, R10, 0x2000000, RZ, 0xfc, !PT ;  /* 0x020000000a0a1812 */ /* 0x000fe400078efcff */
[----:B------:R-:W-:Y:S02]  /*43190*/  LOP3.LUT P1, RZ, R13, 0x8, RZ, 0xc0, !PT ;  /* 0x000000080dff7812 */ /* 0x000fe4000782c0ff */
[----:B------:R-:W-:Y:S01]  /*431a0*/  LOP3.LUT R10, R10, 0xfbffffff, RZ, 0xc0, !PT ;  /* 0xfbffffff0a0a7812 */ /* 0x000fe200078ec0ff */
[----:B------:R1:W-:Y:S10]  /*431b0*/  @P0 STG.E desc[UR6][R22.64], R18 ;  /* 0x0000001216000986 */ /* 0x0003f4000c101906 */
[----:B------:R-:W-:-:S02]  /*431c0*/  @P1 LOP3.LUT R10, R10, 0x4000000, RZ, 0xfc, !PT ;  /* 0x040000000a0a1812 */ /* 0x000fc400078efcff */
[----:B------:R-:W-:Y:S01]  /*431d0*/  LOP3.LUT P1, RZ, R13, 0x4, RZ, 0xc0, !PT ;  /* 0x000000040dff7812 */ /* 0x000fe2000782c0ff */
[----:B-1----:R-:W-:Y:S01]  /*431e0*/  IMAD.WIDE R22, R17, 0x4, R4 ;  /* 0x0000000411167825 */ /* 0x002fe200078e0204 */
[----:B------:R-:W4:Y:S04]  /*431f0*/  LDL.LU R18, [R1+0xd14] ;  /* 0x000d140001127983 */ /* 0x000f280000300800 */
[----:B------:R-:W4:Y:S07]  /*43200*/  LDL.LU R17, [R1+0x1188] ;  /* 0x0011880001117983 */ /* 0x000f2e0000300800 */
[----:B--2---:R1:W-:Y:S01]  /*43210*/  @P1 STG.E desc[UR6][R22.64], R14 ;  /* 0x0000000e16001986 */ /* 0x0043e2000c101906 */
[----:B------:R-:W-:Y:S01]  /*43220*/  LOP3.LUT P1, RZ, R10, 0x4000000, RZ, 0xc0, !PT ;  /* 0x040000000aff7812 */ /* 0x000fe2000782c0ff */
[----:B-1----:R-:W-:-:S02]  /*43230*/  IMAD.WIDE R22, R16, 0x4, R2 ;  /* 0x0000000410167825 */ /* 0x002fc400078e0202 */
[----:B------:R-:W2:Y:S10]  /*43240*/  LDL.LU R14, [R1+0x17b0] ;  /* 0x0017b000010e7983 */ /* 0x000eb40000300800 */
[----:B---3--:R1:W-:Y:S04]  /*43250*/  @P1 STG.E desc[UR6][R22.64], R15 ;  /* 0x0000000f16001986 */ /* 0x0083e8000c101906 */
[----:B-1----:R-:W3:Y:S01]  /*43260*/  LDL.LU R15, [R1+0x17ac] ;  /* 0x0017ac00010f7983 */ /* 0x002ee20000300800 */
[----:B------:R-:W-:-:S03]  /*43270*/  IMAD.WIDE R22, R16, 0x4, R4 ;  /* 0x0000000410167825 */ /* 0x000fc600078e0204 */
[----:B------:R-:W2:Y:S01]  /*43280*/  LDL.LU R16, [R1+0x924] ;  /* 0x0009240001107983 */ /* 0x000ea20000300800 */
[----:B------:R-:W-:-:S13]  /*43290*/  LOP3.LUT P1, RZ, R10, 0x2000000, RZ, 0xc0, !PT ;  /* 0x020000000aff7812 */ /* 0x000fda000782c0ff */
[----:B----4-:R1:W-:Y:S01]  /*432a0*/  @P1 STG.E desc[UR6][R22.64], R0 ;  /* 0x0000000016001986 */ /* 0x0103e2000c101906 */
        /* <DEDUP_REMOVED lines=32> */
[C---:B-1----:R-:W-:Y:S02]  /*434b0*/  IMAD.WIDE R22, R17.reuse, 0x4, R2 ;  /* 0x0000000411167825 */ /* 0x042fe400078e0202 */
[----:B------:R-:W4:Y:S04]  /*434c0*/  LDL.LU R19, [R1+0x528] ;  /* 0x0005280001137983 */ /* 0x000f280000300800 */
[----:B------:R1:W-:Y:S02]  /*434d0*/  @P6 STG.E desc[UR6][R22.64], R18 ;  /* 0x0000001216006986 */ /* 0x0003e4000c101906 */
[----:B-1----:R-:W-:-:S02]  /*434e0*/  IMAD.WIDE R22, R17, 0x4, R4 ;  /* 0x0000000411167825 */ /* 0x002fc400078e0204 */
[----:B------:R-:W3:Y:S04]  /*434f0*/  LDL.LU R18, [R1+0x1194] ;  /* 0x0011940001127983 */ /* 0x000ee80000300800 */
[----:B------:R-:W4:Y:S04]  /*43500*/  LDL.LU R17, [R1+0x524] ;  /* 0x0005240001117983 */ /* 0x000f280000300800 */
[----:B--2---:R1:W-:Y:S04]  /*43510*/  @P0 STG.E desc[UR6][R22.64], R16 ;  /* 0x0000001016000986 */ /* 0x0043e8000c101906 */
[----:B-1----:R-:W2:Y:S04]  /*43520*/  LDL.LU R16, [R1+0x1190] ;  /* 0x0011900001107983 */ /* 0x002ea80000300800 */
[----:B------:R-:W3:Y:S04]  /*43530*/  LDL.LU R248, [R1+0x124] ;  /* 0x0001240001f87983 */ /* 0x000ee80000300800 */
[----:B------:R-:W3:Y:S04]  /*43540*/  LDL.LU R252, [R1+0xd18] ;  /* 0x000d180001fc7983 */ /* 0x000ee80000300800 */
[----:B------:R-:W3:Y:S04]  /*43550*/  LDL.LU R231, [R1+0x1198] ;  /* 0x0011980001e77983 */ /* 0x000ee80000300800 */
[----:B------:R-:W3:Y:S01]  /*43560*/  LDL.LU R230, [R1+0x928] ;  /* 0x0009280001e67983 */ /* 0x000ee20000300800 */
[----:B------:R-:W-:-:S03]  /*43570*/  LOP3.LUT P4, RZ, R13, 0x20000, RZ, 0xc0, !PT ;  /* 0x000200000dff7812 */ /* 0x000fc6000788c0ff */
[----:B------:R-:W3:Y:S01]  /*43580*/  LDL.LU R20, [R1+0x128] ;  /* 0x0001280001147983 */ /* 0x000ee20000300800 */
        /* <DEDUP_REMOVED lines=13> */
[----:B--2---:R-:W-:-:S05]  /*43660*/  IMAD.WIDE R22, R16, 0x4, R2 ;  /* 0x0000000410167825 */ /* 0x004fca00078e0202 */
[----:B----4-:R1:W-:Y:S02]  /*43670*/  @P4 STG.E desc[UR6][R22.64], R17 ;  /* 0x0000001116004986 */ /* 0x0103e4000c101906 */
[----:B-1----:R-:W-:Y:S02]  /*43680*/  IMAD.WIDE R22, R16, 0x4, R4 ;  /* 0x0000000410167825 */ /* 0x002fe400078e0204 */
[----:B------:R-:W2:Y:S04]  /*43690*/  LDL.LU R16, [R1+0xd1c] ;  /* 0x000d1c0001107983 */ /* 0x000ea80000300800 */
[----:B------:R-:W4:Y:S04]  /*436a0*/  LDL.LU R17, [R1+0x119c] ;  /* 0x00119c0001117983 */ /* 0x000f280000300800 */
[----:B------:R-:W2:Y:S04]  /*436b0*/  LDL.LU R164, [R1+0x92c] ;  /* 0x00092c0001a47983 */ /* 0x000ea80000300800 */
[----:B------:R-:W2:Y:S04]  /*436c0*/  LDL.LU R228, [R1+0x11a4] ;  /* 0x0011a40001e47983 */ /* 0x000ea80000300800 */
[----:B------:R-:W2:Y:S01]  /*436d0*/  LDL.LU R165, [R1+0x52c] ;  /* 0x00052c0001a57983 */ /* 0x000ea20000300800 */
[----:B------:R-:W-:-:S03]  /*436e0*/  LOP3.LUT R10, R10, 0xffff7fff, RZ, 0xc0, !PT ;  /* 0xffff7fff0a0a7812 */ /* 0x000fc600078ec0ff */
[----:B------:R-:W2:Y:S01]  /*436f0*/  LDL.LU R229, [R1+0x12c] ;  /* 0x00012c0001e57983 */ /* 0x000ea20000300800 */
[----:B------:R-:W-:Y:S02]  /*43700*/  @P1 LOP3.LUT R10, R10, 0x8000, RZ, 0xfc, !PT ;  /* 0x000080000a0a1812 */ /* 0x000fe400078efcff */
[C---:B------:R-:W-:Y:S01]  /*43710*/  LOP3.LUT P1, RZ, R13.reuse, 0x1000000, RZ, 0xc0, !PT ;  /* 0x010000000dff7812 */ /* 0x040fe2000782c0ff */
[----:B------:R-:W2:Y:S04]  /*43720*/  LDL.LU R166, [R1+0xd20] ;  /* 0x000d200001a67983 */ /* 0x000ea80000300800 */
[----:B------:R-:W2:Y:S01]  /*43730*/  LDL.LU R167, [R1+0x11a0] ;  /* 0x0011a00001a77983 */ /* 0x000ea20000300800 */
[----:B------:R-:W-:Y:S02]  /*43740*/  LOP3.LUT R10, R10, 0xfffeffff, RZ, 0xc0, !PT ;  /* 0xfffeffff0a0a7812 */ /* 0x000fe400078ec0ff */
[C---:B------:R-:W-:Y:S01]  /*43750*/  LOP3.LUT P5, RZ, R13.reuse, 0x40000, RZ, 0xc0, !PT ;  /* 0x000400000dff7812 */ /* 0x040fe200078ac0ff */
[----:B------:R-:W2:Y:S04]  /*43760*/  LDL.LU R251, [R1+0x930] ;  /* 0x0009300001fb7983 */ /* 0x000ea80000300800 */
[----:B------:R-:W-:Y:S01]  /*43770*/  @P1 LOP3.LUT R10, R10, 0x10000, RZ, 0xfc, !PT ;  /* 0x000100000a0a1812 */ /* 0x000fe200078efcff */
[----:B------:R-:W2:Y:S01]  /*43780*/  LDL.LU R249, [R1+0x11a8] ;  /* 0x0011a80001f97983 */ /* 0x000ea20000300800 */
[----:B------:R-:W-:-:S02]  /*43790*/  LOP3.LUT P1, RZ, R13, 0x800000, RZ, 0xc0, !PT ;  /* 0x008000000dff7812 */ /* 0x000fc4000782c0ff */
[----:B------:R-:W-:Y:S01]  /*437a0*/  LOP3.LUT R10, R10, 0xfffdffff, RZ, 0xc0, !PT ;  /* 0xfffdffff0a0a7812 */ /* 0x000fe200078ec0ff */
[----:B------:R-:W2:Y:S01]  /*437b0*/  LDL.LU R250, [R1+0x530] ;  /* 0x0005300001fa7983 */ /* 0x000ea20000300800 */
[----:B------:R-:W-:-:S09]  /*437c0*/  LOP3.LUT P6, RZ, R13, 0x80000, RZ, 0xc0, !PT ;  /* 0x000800000dff7812 */ /* 0x000fd200078cc0ff */
[----:B------:R-:W-:Y:S02]  /*437d0*/  @P1 LOP3.LUT R10, R10, 0x20000, RZ, 0xfc, !PT ;  /* 0x000200000a0a1812 */ /* 0x000fe400078efcff */
[C---:B------:R-:W-:Y:S01]  /*437e0*/  LOP3.LUT P1, RZ, R13.reuse, 0x400000, RZ, 0xc0, !PT ;  /* 0x004000000dff7812 */ /* 0x040fe2000782c0ff */
[----:B---3--:R1:W-:Y:S01]  /*437f0*/  @P5 STG.E desc[UR6][R22.64], R248 ;  /* 0x000000f816005986 */ /* 0x0083e2000c101906 */
[----:B------:R-:W-:Y:S02]  /*43800*/  LOP3.LUT P0, RZ, R13, 0x100000, RZ, 0xc0, !PT ;  /* 0x001000000dff7812 */ /* 0x000fe4000780c0ff */
[----:B------:R-:W-:Y:S01]  /*43810*/  LOP3.LUT R10, R10, 0xfffbffff, RZ, 0xc0, !PT ;  /* 0xfffbffff0a0a7812 */ /* 0x000fe200078ec0ff */
[----:B-1----:R-:W-:-:S08]  /*43820*/  IMAD.WIDE R22, R231, 0x4, R2 ;  /* 0x00000004e7167825 */ /* 0x002fd000078e0202 */
[----:B------:R-:W-:Y:S01]  /*43830*/  @P1 LOP3.LUT R10, R10, 0x40000, RZ, 0xfc, !PT ;  /* 0x000400000a0a1812 */ /* 0x000fe200078efcff */
[----:B------:R-:W3:Y:S01]  /*43840*/  LDL.LU R248, [R1+0x130] ;  /* 0x0001300001f87983 */ /* 0x000ee20000300800 */
[----:B------:R-:W-:-:S03]  /*43850*/  LOP3.LUT P1, RZ, R13, 0x200000, RZ, 0xc0, !PT ;  /* 0x002000000dff7812 */ /* 0x000fc6000782c0ff */
[----:B------:R1:W-:Y:S02]  /*43860*/  @P6 STG.E desc[UR6][R22.64], R252 ;  /* 0x000000fc16006986 */ /* 0x0003e4000c101906 */
[----:B-1----:R-:W-:Y:S02]  /*43870*/  IMAD.WIDE R22, R231, 0x4, R4 ;  /* 0x00000004e7167825 */ /* 0x002fe400078e0204 */
[----:B------:R-:W3:Y:S04]  /*43880*/  LDL.LU R252, [R1+0xd24] ;  /* 0x000d240001fc7983 */ /* 0x000ee80000300800 */
[----:B------:R-:W3:Y:S04]  /*43890*/  LDL.LU R231, [R1+0x11b0] ;  /* 0x0011b00001e77983 */ /* 0x000ee80000300800 */
[----:B------:R1:W-:Y:S02]  /*438a0*/  @P0 STG.E desc[UR6][R22.64], R230 ;  /* 0x000000e616000986 */ /* 0x0003e4000c101906 */
[----:B-1----:R-:W-:-:S02]  /*438b0*/  IMAD.WIDE R22, R18, 0x4, R2 ;  /* 0x0000000412167825 */ /* 0x002fc400078e0202 */
[----:B------:R-:W3:Y:S04]  /*438c0*/  LDL.LU R230, [R1+0x934] ;  /* 0x0009340001e67983 */ /* 0x000ee80000300800 */
[----:B------:R1:W-:Y:S01]  /*438d0*/  @P1 STG.E desc[UR6][R22.64], R19 ;  /* 0x0000001316001986 */ /* 0x0003e2000c101906 */
[----:B------:R-:W-:Y:S01]  /*438e0*/  LOP3.LUT P1, RZ, R10, 0x40000, RZ, 0xc0, !PT ;  /* 0x000400000aff7812 */ /* 0x000fe2000782c0ff */
[----:B-1----:R-:W-:Y:S02]  /*438f0*/  IMAD.WIDE R22, R18, 0x4, R4 ;  /* 0x0000000412167825 */ /* 0x002fe400078e0204 */
[----:B------:R-:W3:Y:S04]  /*43900*/  LDL.LU R19, [R1+0x534] ;  /* 0x0005340001137983 */ /* 0x000ee80000300800 */
[----:B------:R-:W3:Y:S06]  /*43910*/  LDL.LU R18, [R1+0x11ac] ;  /* 0x0011ac0001127983 */ /* 0x000eec0000300800 */
[----:B------:R1:W-:Y:S01]  /*43920*/  @P1 STG.E desc[UR6][R22.64], R20 ;  /* 0x0000001416001986 */ /* 0x0003e2000c101906 */
[----:B------:R-:W-:-:S03]  /*43930*/  LOP3.LUT P1, RZ, R10, 0x20000, RZ, 0xc0, !PT ;  /* 0x000200000aff7812 */ /* 0x000fc6000782c0ff */
[----:B-1----:R-:W3:Y:S01]  /*43940*/  LDL.LU R20, [R1+0x134] ;  /* 0x0001340001147983 */ /* 0x002ee20000300800 */
[----:B----4-:R-:W-:-:S09]  /*43950*/  IMAD.WIDE R22, R17, 0x4, R2 ;  /* 0x0000000411167825 */ /* 0x010fd200078e0202 */
[----:B--2---:R1:W-:Y:S04]  /*43960*/  @P1 STG.E desc[UR6][R22.64], R16 ;  /* 0x0000001016001986 */ /* 0x0043e8000c101906 */
[----:B-1----:R-:W2:Y:S01]  /*43970*/  LDL.LU R16, [R1+0x11b4] ;  /* 0x0011b40001107983 */ /* 0x002ea20000300800 */
[----:B------:R-:W-:-:S03]  /*43980*/  IMAD.WIDE R22, R17, 0x4, R4 ;  /* 0x0000000411167825 */ /* 0x000fc600078e0204 */
[----:B------:R-:W4:Y:S01]  /*43990*/  LDL.LU R17, [R1+0xd28] ;  /* 0x000d280001117983 */ /* 0x000f220000300800 */
        /* <DEDUP_REMOVED lines=21> */
[----:B---3--:R1:W-:Y:S01]  /*43af0*/  @P2 STG.E desc[UR6][R22.64], R248 ;  /* 0x000000f816002986 */ /* 0x0083e2000c101906 */
[----:B------:R-:W-:Y:S01]  /*43b00*/  LOP3.LUT P5, RZ, R14, 0x2, RZ, 0xc0, !PT ;  /* 0x000000020eff7812 */ /* 0x000fe200078ac0ff */
[----:B-1----:R-:W-:-:S05]  /*43b10*/  IMAD.WIDE R22, R231, 0x4, R2 ;  /* 0x00000004e7167825 */ /* 0x002fca00078e0202 */
[----:B------:R1:W-:Y:S02]  /*43b20*/  @P3 STG.E desc[UR6][R22.64], R252 ;  /* 0x000000fc16003986 */ /* 0x0003e4000c101906 */
[----:B-1----:R-:W-:-:S05]  /*43b30*/  IMAD.WIDE R22, R231, 0x4, R4 ;  /* 0x00000004e7167825 */ /* 0x002fca00078e0204 */
[----:B------:R1:W-:Y:S02]  /*43b40*/  @P4 STG.E desc[UR6][R22.64], R230 ;  /* 0x000000e616004986 */ /* 0x0003e4000c101906 */
[----:B-1----:R-:W-:-:S05]  /*43b50*/  IMAD.WIDE R22, R18, 0x4, R2 ;  /* 0x0000000412167825 */ /* 0x002fca00078e0202 */
[----:B------:R1:W-:Y:S01]  /*43b60*/  @P5 STG.E desc[UR6][R22.64], R19 ;  /* 0x0000001316005986 */ /* 0x0003e2000c101906 */
[----:B------:R-:W-:Y:S01]  /*43b70*/  LOP3.LUT P6, RZ, R14, 0x4, RZ, 0xc0, !PT ;  /* 0x000000040eff7812 */ /* 0x000fe200078cc0ff */
[----:B-1----:R-:W-:Y:S02]  /*43b80*/  IMAD.WIDE R22, R18, 0x4, R4 ;  /* 0x0000000412167825 */ /* 0x002fe400078e0204 */
[----:B------:R-:W3:Y:S04]  /*43b90*/  LDL.LU R19, [R1+0x11b8] ;  /* 0x0011b80001137983 */ /* 0x000ee80000300800 */
[----:B------:R-:W3:Y:S04]  /*43ba0*/  LDL.LU R18, [R1+0x93c] ;  /* 0x00093c0001127983 */ /* 0x000ee80000300800 */
[----:B------:R-:W3:Y:S04]  /*43bb0*/  LDL.LU R248, [R1+0x938] ;  /* 0x0009380001f87983 */ /* 0x000ee80000300800 */
[----:B------:R-:W3:Y:S04]  /*43bc0*/  LDL.LU R252, [R1+0x538] ;  /* 0x0005380001fc7983 */ /* 0x000ee80000300800 */
[----:B------:R-:W3:Y:S04]  /*43bd0*/  LDL.LU R231, [R1+0x11bc] ;  /* 0x0011bc0001e77983 */ /* 0x000ee80000300800 */
[----:B------:R-:W3:Y:S01]  /*43be0*/  LDL.LU R230, [R1+0x138] ;  /* 0x0001380001e67983 */ /* 0x000ee20000300800 */
[----:B------:R-:W-:-:S03]  /*43bf0*/  LOP3.LUT P0, RZ, R14, 0x8, RZ, 0xc0, !PT ;  /* 0x000000080eff7812 */ /* 0x000fc6000780c0ff */
[----:B------:R1:W-:Y:S04]  /*43c00*/  @P6 STG.E desc[UR6][R22.64], R20 ;  /* 0x0000001416006986 */ /* 0x0003e8000c101906 */
[----:B-1----:R-:W3:Y:S01]  /*43c10*/  LDL.LU R20, [R1+0xd2c] ;  /* 0x000d2c0001147983 */ /* 0x002ee20000300800 */
[----:B--2---:R-:W-:-:S05]  /*43c20*/  IMAD.WIDE R22, R16, 0x4, R2 ;  /* 0x0000000410167825 */ /* 0x004fca00078e0202 */
[----:B----4-:R1:W-:Y:S02]  /*43c30*/  @P0 STG.E desc[UR6][R22.64], R17 ;  /* 0x0000001116000986 */ /* 0x0103e4000c101906 */
[----:B-1----:R-:W-:Y:S02]  /*43c40*/  IMAD.WIDE R22, R16, 0x4, R4 ;  /* 0x0000000410167825 */ /* 0x002fe400078e0204 */
[----:B------:R-:W2:Y:S04]  /*43c50*/  LDL.LU R16, [R1+0x53c] ;  /* 0x00053c0001107983 */ /* 0x000ea80000300800 */
[----:B------:R-:W4:Y:S04]  /*43c60*/  LDL.LU R0, [R1+0x11c0] ;  /* 0x0011c00001007983 */ /* 0x000f280000300800 */
[----:B------:R-:W2:Y:S01]  /*43c70*/  LDL.LU R17, [R1+0x13c] ;  /* 0x00013c0001117983 */ /* 0x000ea20000300800 */
        /* <DEDUP_REMOVED lines=9> */
[----:B------:R-:W2:Y:S01]  /*43d10*/  LDL.LU R229, [R1+0x540] ;  /* 0x0005400001e57983 */ /* 0x000ea20000300800 */
[----:B------:R-:W-:-:S03]  /*43d20*/  LOP3.LUT P4, RZ, R14, 0x10, RZ, 0xc0, !PT ;  /* 0x000000100eff7812 */ /* 0x000fc6000788c0ff */
[----:B------:R-:W2:Y:S04]  /*43d30*/  LDL.LU R167, [R1+0x140] ;  /* 0x0001400001a77983 */ /* 0x000ea80000300800 */
[----:B------:R-:W-:Y:S01]  /*43d40*/  @P1 LOP3.LUT R10, R10, 0x10, RZ, 0xfc, !PT ;  /* 0x000000100a0a1812 */ /* 0x000fe200078efcff */
[----:B------:R-:W2:Y:S01]  /*43d50*/  LDL.LU R250, [R1+0x11cc] ;  /* 0x0011cc0001fa7983 */ /* 0x000ea20000300800 */
[----:B------:R-:W-:Y:S02]  /*43d60*/  LOP3.LUT P1, RZ, R14, 0x4000, RZ, 0xc0, !PT ;  /* 0x000040000eff7812 */ /* 0x000fe4000782c0ff */
[----:B------:R-:W-:Y:S01]  /*43d70*/  LOP3.LUT R10, R10, 0xffffffdf, RZ, 0xc0, !PT ;  /* 0xffffffdf0a0a7812 */ /* 0x000fe200078ec0ff */
[----:B------:R-:W2:Y:S01]  /*43d80*/  LDL.LU R251, [R1+0xd34] ;  /* 0x000d340001fb7983 */ /* 0x000ea20000300800 */
[----:B------:R-:W-:-:S02]  /*43d90*/  LOP3.LUT P5, RZ, R14, 0x20, RZ, 0xc0, !PT ;  /* 0x000000200eff7812 */ /* 0x000fc400078ac0ff */
[----:B------:R-:W-:Y:S01]  /*43da0*/  LOP3.LUT P6, RZ, R14, 0x40, RZ, 0xc0, !PT ;  /* 0x000000400eff7812 */ /* 0x000fe200078cc0ff */
[----:B------:R-:W2:Y:S06]  /*43db0*/  LDL.LU R249, [R1+0x944] ;  /* 0x0009440001f97983 */ /* 0x000eac0000300800 */
        /* <DEDUP_REMOVED lines=12> */
[----:B------:R-:W-:-:S09]  /*43e80*/  LOP3.LUT P0, RZ, R14, 0x80, RZ, 0xc0, !PT ;  /* 0x000000800eff7812 */ /* 0x000fd2000780c0ff */
[----:B------:R-:W-:Y:S02]  /*43e90*/  @P1 LOP3.LUT R10, R10, 0x200, RZ, 0xfc, !PT ;  /* 0x000002000a0a1812 */ /* 0x000fe400078efcff */
[----:B------:R-:W-:Y:S02]  /*43ea0*/  LOP3.LUT P1, RZ, R14, 0x200, RZ, 0xc0, !PT ;  /* 0x000002000eff7812 */ /* 0x000fe4000782c0ff */
[----:B------:R-:W-:-:S11]  /*43eb0*/  LOP3.LUT R10, R10, 0xfffffbff, RZ, 0xc0, !PT ;  /* 0xfffffbff0a0a7812 */ /* 0x000fd600078ec0ff */
[----:B------:R-:W-:Y:S02]  /*43ec0*/  @P1 LOP3.LUT R10, R10, 0x400, RZ, 0xfc, !PT ;  /* 0x000004000a0a1812 */ /* 0x000fe400078efcff */
[----:B------:R-:W-:Y:S01]  /*43ed0*/  LOP3.LUT P1, RZ, R14, 0x100, RZ, 0xc0, !PT ;  /* 0x000001000eff7812 */ /* 0x000fe2000782c0ff */
[----:B---3--:R1:W-:Y:S02]  /*43ee0*/  @P4 STG.E desc[UR6][R22.64], R248 ;  /* 0x000000f816004986 */ /* 0x0083e4000c101906 */
[C---:B-1----:R-:W-:Y:S02]  /*43ef0*/  IMAD.WIDE R22, R231.reuse, 0x4, R2 ;  /* 0x00000004e7167825 */ /* 0x042fe400078e0202 */
[----:B------:R-:W3:Y:S04]  /*43f00*/  LDL.LU R248, [R1+0x544] ;  /* 0x0005440001f87983 */ /* 0x000ee80000300800 */
[----:B------:R1:W-:Y:S02]  /*43f10*/  @P5 STG.E desc[UR6][R22.64], R252 ;  /* 0x000000fc16005986 */ /* 0x0003e4000c101906 */
[----:B-1----:R-:W-:-:S02]  /*43f20*/  IMAD.WIDE R22, R231, 0x4, R4 ;  /* 0x00000004e7167825 */ /* 0x002fc400078e0204 */
[----:B------:R-:W3:Y:S04]  /*43f30*/  LDL.LU R252, [R1+0x11d4] ;  /* 0x0011d40001fc7983 */ /* 0x000ee80000300800 */
[----:B------:R1:W-:Y:S04]  /*43f40*/  @P6 STG.E desc[UR6][R22.64], R230 ;  /* 0x000000e616006986 */ /* 0x0003e8000c101906 */
[----:B------:R-:W3:Y:S01]  /*43f50*/  LDL.LU R231, [R1+0x144] ;  /* 0x0001440001e77983 */ /* 0x000ee20000300800 */
[----:B-1----:R-:W-:-:S05]  /*43f60*/  IMAD.WIDE R22, R19, 0x4, R2 ;  /* 0x0000000413167825 */ /* 0x002fca00078e0202 */
[----:B------:R1:W-:Y:S02]  /*43f70*/  @P0 STG.E desc[UR6][R22.64], R20 ;  /* 0x0000001416000986 */ /* 0x0003e4000c101906 */
[----:B-1----:R-:W-:Y:S02]  /*43f80*/  IMAD.WIDE R22, R19, 0x4, R4 ;  /* 0x0000000413167825 */ /* 0x002fe400078e0204 */
[----:B------:R-:W3:Y:S04]  /*43f90*/  LDL.LU R20, [R1+0x11d0] ;  /* 0x0011d00001147983 */ /* 0x000ee80000300800 */
[----:B------:R1:W-:Y:S01]  /*43fa0*/  @P1 STG.E desc[UR6][R22.64], R18 ;  /* 0x0000001216001986 */ /* 0x0003e2000c101906 */
[----:B------:R-:W-:-:S03]  /*43fb0*/  LOP3.LUT P1, RZ, R10, 0x400, RZ, 0xc0, !PT ;  /* 0x000004000aff7812 */ /* 0x000fc6000782c0ff */
[----:B------:R-:W3:Y:S04]  /*43fc0*/  LDL.LU R230, [R1+0xd38] ;  /* 0x000d380001e67983 */ /* 0x000ee80000300800 */
[----:B------:R-:W3:Y:S04]  /*43fd0*/  LDL.LU R19, [R1+0x948] ;  /* 0x0009480001137983 */ /* 0x000ee80000300800 */
[----:B-1----:R-:W3:Y:S01]  /*43fe0*/  LDL.LU R18, [R1+0x548] ;  /* 0x0005480001127983 */ /* 0x002ee20000300800 */
[----:B----4-:R-:W-:-:S05]  /*43ff0*/  IMAD.WIDE R22, R0, 0x4, R2 ;  /* 0x0000000400167825 */ /* 0x010fca00078e0202 */
[----:B--2---:R1:W-:Y:S01]  /*44000*/  @P1 STG.E desc[UR6][R22.64], R16 ;  /* 0x0000001016001986 */ /* 0x0043e2000c101906 */
[----:B------:R-:W-:-:S03]  /*44010*/  LOP3.LUT P1, RZ, R10, 0x200, RZ, 0xc0, !PT ;  /* 0x000002000aff7812 */ /* 0x000fc6000782c0ff */
[----:B-1----:R-:W2:Y:S01]  /*44020*/  LDL.LU R16, [R1+0x11d8] ;  /* 0x0011d80001107983 */ /* 0x002ea20000300800 */
[----:B------:R-:W-:-:S09]  /*44030*/  IMAD.WIDE R22, R0, 0x4, R4 ;  /* 0x0000000400167825 */ /* 0x000fd200078e0204 */
[----:B------:R1:W-:Y:S04]  /*44040*/  @P1 STG.E desc[UR6][R22.64], R17 ;  /* 0x0000001116001986 */ /* 0x0003e8000c101906 */
[----:B-1----:R-:W4:Y:S01]  /*44050*/  LDL.LU R17, [R1+0x148] ;  /* 0x0001480001117983 */ /* 0x002f220000300800 */
        /* <DEDUP_REMOVED lines=20> */
[C---:B------:R-:W-:Y:S02]  /*441a0*/  LOP3.LUT P4, RZ, R14.reuse, 0x80000, RZ, 0xc0, !PT ;  /* 0x000800000eff7812 */ /* 0x040fe4000788c0ff */
[C---:B------:R-:W-:Y:S02]  /*441b0*/  LOP3.LUT P5, RZ, R14.reuse, 0x100000, RZ, 0xc0, !PT ;  /* 0x001000000eff7812 */ /* 0x040fe400078ac0ff */
[C---:B------:R-:W-:Y:S02]  /*441c0*/  LOP3.LUT P6, RZ, R14.reuse, 0x200000, RZ, 0xc0, !PT ;  /* 0x002000000eff7812 */ /* 0x040fe400078cc0ff */
[----:B------:R-:W-:Y:S01]  /*441d0*/  LOP3.LUT P0, RZ, R14, 0x400000, RZ, 0xc0, !PT ;  /* 0x004000000eff7812 */ /* 0x000fe2000780c0ff */
[----:B---3--:R-:W-:-:S05]  /*441e0*/  IMAD.WIDE R22, R252, 0x4, R2 ;  /* 0x00000004fc167825 */ /* 0x008fca00078e0202 */
[----:B------:R1:W-:Y:S02]  /*441f0*/  @P2 STG.E desc[UR6][R22.64], R248 ;  /* 0x000000f816002986 */ /* 0x0003e4000c101906 */
[----:B-1----:R-:W-:-:S05]  /*44200*/  IMAD.WIDE R22, R252, 0x4, R4 ;  /* 0x00000004fc167825 */ /* 0x002fca00078e0204 */
[----:B------:R1:W-:Y:S02]  /*44210*/  @P3 STG.E desc[UR6][R22.64], R231 ;  /* 0x000000e716003986 */ /* 0x0003e4000c101906 */
[----:B-1----:R-:W-:-:S05]  /*44220*/  IMAD.WIDE R22, R20, 0x4, R2 ;  /* 0x0000000414167825 */ /* 0x002fca00078e0202 */
[----:B------:R1:W-:Y:S02]  /*44230*/  @P4 STG.E desc[UR6][R22.64], R230 ;  /* 0x000000e616004986 */ /* 0x0003e4000c101906 */
[----:B-1----:R-:W-:-:S05]  /*44240*/  IMAD.WIDE R22, R20, 0x4, R4 ;  /* 0x0000000414167825 */ /* 0x002fca00078e0204 */
[----:B------:R2:W-:Y:S02]  /*44250*/  @P5 STG.E desc[UR6][R22.64], R19 ;  /* 0x0000001316005986 */ /* 0x0005e4000c101906 */
[----:B--2---:R-:W-:-:S05]  /*44260*/  IMAD.WIDE R22, R16, 0x4, R2 ;  /* 0x0000000410167825 */ /* 0x004fca00078e0202 */
[----:B------:R1:W-:Y:S02]  /*44270*/  @P6 STG.E desc[UR6][R22.64], R18 ;  /* 0x0000001216006986 */ /* 0x0003e4000c101906 */
[----:B-1----:R-:W-:Y:S02]  /*44280*/  IMAD.WIDE R22, R16, 0x4, R4 ;  /* 0x0000000410167825 */ /* 0x002fe400078e0204 */
[----:B------:R-:W2:Y:S04]  /*44290*/  LDL.LU R18, [R1+0xd40] ;  /* 0x000d400001127983 */ /* 0x000ea80000300800 */
[----:B------:R-:W3:Y:S04]  /*442a0*/  LDL.LU R16, [R1+0x11e4] ;  /* 0x0011e40001107983 */ /* 0x000ee80000300800 */
[----:B------:R-:W2:Y:S04]  /*442b0*/  LDL.LU R252, [R1+0xd3c] ;  /* 0x000d3c0001fc7983 */ /* 0x000ea80000300800 */
[----:B------:R-:W3:Y:S04]  /*442c0*/  LDL.LU R231, [R1+0x11e0] ;  /* 0x0011e00001e77983 */ /* 0x000ee80000300800 */
[----:B----4-:R1:W-:Y:S04]  /*442d0*/  @P0 STG.E desc[UR6][R22.64], R17 ;  /* 0x0000001116000986 */ /* 0x0103e8000c101906 */
[----:B-1----:R-:W4:Y:S04]  /*442e0*/  LDL.LU R17, [R1+0x94c] ;  /* 0x00094c0001117983 */ /* 0x002f280000300800 */
[----:B------:R-:W4:Y:S04]  /*442f0*/  LDL.LU R230, [R1+0x54c] ;  /* 0x00054c0001e67983 */ /* 0x000f280000300800 */
[----:B------:R-:W4:Y:S04]  /*44300*/  LDL.LU R20, [R1+0x11dc] ;  /* 0x0011dc0001147983 */ /* 0x000f280000300800 */
[----:B------:R-:W4:Y:S01]  /*44310*/  LDL.LU R19, [R1+0x14c] ;  /* 0x00014c0001137983 */ /* 0x000f220000300800 */
[----:B------:R-:W-:-:S02]  /*44320*/  LOP3.LUT P1, RZ, R15, 0x8, RZ, 0xc0, !PT ;  /* 0x000000080fff7812 */ /* 0x000fc4000782c0ff */
[----:B------:R-:W-:Y:S01]  /*44330*/  LOP3.LUT R11, R11, 0xf7ffffff, RZ, 0xc0, !PT ;  /* 0xf7ffffff0b0b7812 */ /* 0x000fe200078ec0ff */
[----:B------:R-:W4:Y:S10]  /*44340*/  LDL.LU R248, [R1+0x950] ;  /* 0x0009500001f87983 */ /* 0x000f340000300800 */
        /* <DEDUP_REMOVED lines=18> */
[----:B------:R-:W-:Y:S02]  /*44470*/  LOP3.LUT R10, R10, 0xfffffffd, RZ, 0xc0, !PT ;  /* 0xfffffffd0a0a7812 */ /* 0x000fe400078ec0ff */
[----:B------:R-:W-:-:S09]  /*44480*/  LOP3.LUT P5, RZ, R14, 0x1000000, RZ, 0xc0, !PT ;  /* 0x010000000eff7812 */ /* 0x000fd200078ac0ff */
[----:B------:R-:W-:Y:S02]  /*44490*/  @P1 LOP3.LUT R10, R10, 0x2, RZ, 0xfc, !PT ;  /* 0x000000020a0a1812 */ /* 0x000fe400078efcff */
[----:B------:R-:W-:Y:S02]  /*444a0*/  LOP3.LUT P1, RZ, R14, 0x10000000, RZ, 0xc0, !PT ;  /* 0x100000000eff7812 */ /* 0x000fe4000782c0ff */
[----:B------:R-:W-:Y:S02]  /*444b0*/  LOP3.LUT R10, R10, 0xfffffffb, RZ, 0xc0, !PT ;  /* 0xfffffffb0a0a7812 */ /* 0x000fe400078ec0ff */
[C---:B------:R-:W-:Y:S02]  /*444c0*/  LOP3.LUT P6, RZ, R14.reuse, 0x2000000, RZ, 0xc0, !PT ;  /* 0x020000000eff7812 */ /* 0x040fe400078cc0ff */
[----:B------:R-:W-:-:S07]  /*444d0*/  LOP3.LUT P0, RZ, R14, 0x4000000, RZ, 0xc0, !PT ;  /* 0x040000000eff7812 */ /* 0x000fce000780c0ff */
[----:B------:R-:W-:Y:S02]  /*444e0*/  @P1 LOP3.LUT R10, R10, 0x4, RZ, 0xfc, !PT ;  /* 0x000000040a0a1812 */ /* 0x000fe400078efcff */
[----:B------:R-:W-:Y:S01]  /*444f0*/  LOP3.LUT P1, RZ, R14, 0x8000000, RZ, 0xc0, !PT ;  /* 0x080000000eff7812 */ /* 0x000fe2000782c0ff */
[----:B---3--:R-:W-:-:S05]  /*44500*/  IMAD.WIDE R22, R231, 0x4, R2 ;  /* 0x00000004e7167825 */ /* 0x008fca00078e0202 */
[----:B--2---:R1:W-:Y:S02]  /*44510*/  @P4 STG.E desc[UR6][R22.64], R252 ;  /* 0x000000fc16004986 */ /* 0x0043e4000c101906 */
[----:B-1----:R-:W-:-:S05]  /*44520*/  IMAD.WIDE R22, R231, 0x4, R4 ;  /* 0x00000004e7167825 */ /* 0x002fca00078e0204 */
[----:B----4-:R1:W-:Y:S04]  /*44530*/  @P5 STG.E desc[UR6][R22.64], R17 ;  /* 0x0000001116005986 */ /* 0x0103e8000c101906 */
[----:B-1----:R-:W2:Y:S04]  /*44540*/  LDL.LU R17, [R1+0x550] ;  /* 0x0005500001117983 */ /* 0x002ea80000300800 */
[----:B------:R-:W3:Y:S04]  /*44550*/  LDL.LU R14, [R1+0x11ec] ;  /* 0x0011ec00010e7983 */ /* 0x000ee80000300800 */
        /* <DEDUP_REMOVED lines=9> */
[----:B------:R-:W-:-:S03]  /*445f0*/  IMAD.WIDE R22, R20, 0x4, R2 ;  /* 0x0000000414167825 */ /* 0x000fc600078e0202 */
[----:B------:R-:W4:Y:S04]  /*44600*/  LDL.LU R250, [R1+0x958] ;  /* 0x0009580001fa7983 */ /* 0x000f280000300800 */
[----:B------:R-:W4:Y:S04]  /*44610*/  LDL.LU R249, [R1+0x558] ;  /* 0x0005580001f97983 */ /* 0x000f280000300800 */
[----:B------:R-:W4:Y:S04]  /*44620*/  LDL.LU R252, [R1+0x11f4] ;  /* 0x0011f40001fc7983 */ /* 0x000f280000300800 */
[----:B------:R1:W-:Y:S04]  /*44630*/  @P6 STG.E desc[UR6][R22.64], R230 ;  /* 0x000000e616006986 */ /* 0x0003e8000c101906 */
[----:B------:R-:W4:Y:S01]  /*44640*/  LDL.LU R231, [R1+0x158] ;  /* 0x0001580001e77983 */ /* 0x000f220000300800 */
[----:B-1----:R-:W-:-:S03]  /*44650*/  IMAD.WIDE R22, R20, 0x4, R4 ;  /* 0x0000000414167825 */ /* 0x002fc600078e0204 */
[----:B------:R-:W4:Y:S04]  /*44660*/  LDL.LU R230, [R1+0xd4c] ;  /* 0x000d4c0001e67983 */ /* 0x000f280000300800 */
[----:B------:R1:W-:Y:S04]  /*44670*/  @P0 STG.E desc[UR6][R22.64], R19 ;  /* 0x0000001316000986 */ /* 0x0003e8000c101906 */
[----:B-1----:R-:W4:Y:S01]  /*44680*/  LDL.LU R19, [R1+0x11fc] ;  /* 0x0011fc0001137983 */ /* 0x002f220000300800 */
[----:B------:R-:W-:-:S05]  /*44690*/  IMAD.WIDE R22, R16, 0x4, R2 ;  /* 0x0000000410167825 */ /* 0x000fca00078e0202 */
[----:B------:R1:W-:Y:S02]  /*446a0*/  @P1 STG.E desc[UR6][R22.64], R18 ;  /* 0x0000001216001986 */ /* 0x0003e4000c101906 */
[----:B-1----:R-:W-:Y:S02]  /*446b0*/  IMAD.WIDE R22, R16, 0x4, R4 ;  /* 0x0000000410167825 */ /* 0x002fe400078e0204 */
[----:B------:R-:W4:Y:S04]  /*446c0*/  LDL.LU R18, [R1+0x95c] ;  /* 0x00095c0001127983 */ /* 0x000f280000300800 */
[----:B------:R-:W4:Y:S04]  /*446d0*/  LDL.LU R16, [R1+0x55c] ;  /* 0x00055c0001107983 */ /* 0x000f280000300800 */
[----:B------:R-:W4:Y:S01]  /*446e0*/  LDL.LU R20, [R1+0x1204] ;  /* 0x0012040001147983 */ /* 0x000f220000300800 */
[----:B------:R-:W-:-:S13]  /*446f0*/  LOP3.LUT P1, RZ, R10, 0x4, RZ, 0xc0, !PT ;  /* 0x000000040aff7812 */ /* 0x000fda000782c0ff */
[----:B------:R1:W-:Y:S01]  /*44700*/  @P1 STG.E desc[UR6][R22.64], R248 ;  /* 0x000000f816001986 */ /* 0x0003e2000c101906 */
[----:B------:R-:W-:Y:S02]  /*44710*/  LOP3.LUT P1, RZ, R10, 0x2, RZ, 0xc0, !PT ;  /* 0x000000020aff7812 */ /* 0x000fe4000782c0ff */
[C---:B------:R-:W-:Y:S02]  /*44720*/  LOP3.LUT P2, RZ, R15.reuse, 0x10, RZ, 0xc0, !PT ;  /* 0x000000100fff7812 */ /* 0x040fe4000784c0ff */
[C---:B------:R-:W-:Y:S02]  /*44730*/  LOP3.LUT P3, RZ, R15.reuse, 0x20, RZ, 0xc0, !PT ;  /* 0x000000200fff7812 */ /* 0x040fe4000786c0ff */
[C---:B------:R-:W-:Y:S02]  /*44740*/  LOP3.LUT P4, RZ, R15.reuse, 0x40, RZ, 0xc0, !PT ;  /* 0x000000400fff7812 */ /* 0x040fe4000788c0ff */
[C---:B------:R-:W-:Y:S02]  /*44750*/  LOP3.LUT P5, RZ, R15.reuse, 0x80, RZ, 0xc0, !PT ;  /* 0x000000800fff7812 */ /* 0x040fe400078ac0ff */
[C---:B------:R-:W-:Y:S01]  /*44760*/  LOP3.LUT P6, RZ, R15.reuse, 0x100, RZ, 0xc0, !PT ;  /* 0x000001000fff7812 */ /* 0x040fe200078cc0ff */
[----:B-1----:R-:W4:Y:S01]  /*44770*/  LDL.LU R248, [R1+0x17a8] ;  /* 0x0017a80001f87983 */ /* 0x002f220000300800 */
[----:B------:R-:W-:Y:S01]  /*44780*/  LOP3.LUT P0, RZ, R15, 0x200, RZ, 0xc0, !PT ;  /* 0x000002000fff7812 */ /* 0x000fe2000780c0ff */
[----:B---3--:R-:W-:-:S05]  /*44790*/  IMAD.WIDE R22, R14, 0x4, R2 ;  /* 0x000000040e167825 */ /* 0x008fca00078e0202 */
[----:B--2---:R1:W-:Y:S01]  /*447a0*/  @P1 STG.E desc[UR6][R22.64], R17 ;  /* 0x0000001116001986 */ /* 0x0043e2000c101906 */
[----:B------:R-:W-:Y:S01]  /*447b0*/  LOP3.LUT P1, RZ, R10, 0x1, RZ, 0xc0, !PT ;  /* 0x000000010aff7812 */ /* 0x000fe2000782c0ff */
[----:B-1----:R-:W-:Y:S02]  /*447c0*/  IMAD.WIDE R22, R14, 0x4, R4 ;  /* 0x000000040e167825 */ /* 0x002fe400078e0204 */
[----:B------:R-:W2:Y:S10]  /*447d0*/  LDL.LU R17, [R1+0x17a4] ;  /* 0x0017a40001117983 */ /* 0x000eb40000300800 */
        /* <DEDUP_REMOVED lines=27> */
[----:B------:R1:W-:Y:S04]  /*44990*/  @P0 STG.E desc[UR6][R22.64], R16 ;  /* 0x0000001016000986 */ /* 0x0003e8000c101906 */
[----:B-1----:R-:W3:Y:S04]  /*449a0*/  LDL.LU R16, [R1+0x15c] ;  /* 0x00015c0001107983 */ /* 0x002ee80000300800 */
[----:B------:R-:W4:Y:S04]  /*449b0*/  LDL.LU R252, [R1+0xd50] ;  /* 0x000d500001fc7983 */ /* 0x000f280000300800 */
[----:B------:R-:W2:Y:S01]  /*449c0*/  LDL.LU R231, [R1+0x1200] ;  /* 0x0012000001e77983 */ /* 0x000ea20000300800 */
[----:B------:R-:W-:-:S03]  /*449d0*/  LOP3.LUT P4, RZ, R15, 0x400, RZ, 0xc0, !PT ;  /* 0x000004000fff7812 */ /* 0x000fc6000788c0ff */
[----:B------:R-:W4:Y:S04]  /*449e0*/  LDL.LU R230, [R1+0x960] ;  /* 0x0009600001e67983 */ /* 0x000f280000300800 */
[----:B------:R-:W4:Y:S04]  /*449f0*/  LDL.LU R19, [R1+0x560] ;  /* 0x0005600001137983 */ /* 0x000f280000300800 */
[----:B------:R-:W4:Y:S01]  /*44a00*/  LDL.LU R18, [R1+0x1208] ;  /* 0x0012080001127983 */ /* 0x000f220000300800 */
[----:B------:R-:W-:Y:S01]  /*44a10*/  IMAD.WIDE R22, R20, 0x4, R4 ;  /* 0x0000000414167825 */ /* 0x000fe200078e0204 */
        /* <DEDUP_REMOVED lines=11> */
[----:B---3--:R1:W-:Y:S04]  /*44ad0*/  @P4 STG.E desc[UR6][R22.64], R16 ;  /* 0x0000001016004986 */ /* 0x0083e8000c101906 */
[----:B-1----:R-:W3:Y:S04]  /*44ae0*/  LDL.LU R16, [R1+0x160] ;  /* 0x0001600001107983 */ /* 0x002ee80000300800 */
[----:B------:R-:W3:Y:S04]  /*44af0*/  LDL.LU R10, [R1+0xd54] ;  /* 0x000d5400010a7983 */ /* 0x000ee80000300800 */
[----:B------:R-:W3:Y:S04]  /*44b00*/  LDL.LU R20, [R1+0x1210] ;  /* 0x0012100001147983 */ /* 0x000ee80000300800 */
[----:B------:R-:W3:Y:S04]  /*44b10*/  LDL.LU R14, [R1+0x964] ;  /* 0x00096400010e7983 */ /* 0x000ee80000300800 */
[----:B------:R-:W3:Y:S04]  /*44b20*/  LDL.LU R0, [R1+0x120c] ;  /* 0x00120c0001007983 */ /* 0x000ee80000300800 */
[----:B------:R-:W3:Y:S04]  /*44b30*/  LDL.LU R13, [R1+0x564] ;  /* 0x00056400010d7983 */ /* 0x000ee80000300800 */
[----:B------:R-:W3:Y:S04]  /*44b40*/  LDL.LU R164, [R1+0x164] ;  /* 0x0001640001a47983 */ /* 0x000ee80000300800 */
[----:B------:R-:W3:Y:S04]  /*44b50*/  LDL.LU R165, [R1+0xd58] ;  /* 0x000d580001a57983 */ /* 0x000ee80000300800 */
[----:B------:R-:W3:Y:S01]  /*44b60*/  LDL.LU R228, [R1+0x1214] ;  /* 0x0012140001e47983 */ /* 0x000ee20000300800 */
[----:B------:R-:W-:-:S02]  /*44b70*/  @P1 LOP3.LUT R11, R11, 0x400000, RZ, 0xfc, !PT ;  /* 0x004000000b0b1812 */ /* 0x000fc400078efcff */
[----:B------:R-:W-:Y:S01]  /*44b80*/  LOP3.LUT P1, RZ, R15, 0x40000, RZ, 0xc0, !PT ;  /* 0x000400000fff7812 */ /* 0x000fe2000782c0ff */
[----:B------:R-:W3:Y:S01]  /*44b90*/  LDL.LU R229, [R1+0x968] ;  /* 0x0009680001e57983 */ /* 0x000ee20000300800 */
[----:B------:R-:W-:-:S03]  /*44ba0*/  LOP3.LUT R11, R11, 0xff7fffff, RZ, 0xc0, !PT ;  /* 0xff7fffff0b0b7812 */ /* 0x000fc600078ec0ff */
[----:B------:R-:W3:Y:S04]  /*44bb0*/  LDL.LU R167, [R1+0x121c] ;  /* 0x00121c0001a77983 */ /* 0x000ee80000300800 */
[----:B------:R-:W3:Y:S04]  /*44bc0*/  LDL.LU R166, [R1+0x568] ;  /* 0x0005680001a67983 */ /* 0x000ee80000300800 */
[----:B------:R-:W-:Y:S01]  /*44bd0*/  @P1 LOP3.LUT R11, R11, 0x800000, RZ, 0xfc, !PT ;  /* 0x008000000b0b1812 */ /* 0x000fe200078efcff */
[----:B------:R-:W3:Y:S01]  /*44be0*/  LDL.LU R251, [R1+0x168] ;  /* 0x0001680001fb7983 */ /* 0x000ee20000300800 */
[----:B------:R-:W-:-:S02]  /*44bf0*/  LOP3.LUT P1, RZ, R15, 0x20000, RZ, 0xc0, !PT ;  /* 0x000200000fff7812 */ /* 0x000fc4000782c0ff */
[----:B------:R-:W-:Y:S01]  /*44c00*/  LOP3.LUT R11, R11, 0xfeffffff, RZ, 0xc0, !PT ;  /* 0xfeffffff0b0b7812 */ /* 0x000fe200078ec0ff */
[----:B------:R-:W3:Y:S01]  /*44c10*/  LDL.LU R250, [R1+0xd5c] ;  /* 0x000d5c0001fa7983 */ /* 0x000ee20000300800 */
[C---:B------:R-:W-:Y:S02]  /*44c20*/  LOP3.LUT P5, RZ, R15.reuse, 0x800, RZ, 0xc0, !PT ;  /* 0x000008000fff7812 */ /* 0x040fe400078ac0ff */
[----:B------:R-:W-:Y:S01]  /*44c30*/  LOP3.LUT P6, RZ, R15, 0x1000, RZ, 0xc0, !PT ;  /* 0x000010000fff7812 */ /* 0x000fe200078cc0ff */
[----:B--2---:R-:W-:Y:S01]  /*44c40*/  IMAD.WIDE R22, R231, 0x4, R2 ;  /* 0x00000004e7167825 */ /* 0x004fe200078e0202 */
[----:B------:R-:W2:Y:S05]  /*44c50*/  LDL.LU R249, [R1+0x1218] ;  /* 0x0012180001f97983 */ /* 0x000eaa0000300800 */
[----:B------:R-:W-:-:S02]  /*44c60*/  @P1 LOP3.LUT R11, R11, 0x1000000, RZ, 0xfc, !PT ;  /* 0x010000000b0b1812 */ /* 0x000fc400078efcff */
[----:B------:R-:W-:Y:S02]  /*44c70*/  LOP3.LUT P1, RZ, R15, 0x10000, RZ, 0xc0, !PT ;  /* 0x000100000fff7812 */ /* 0x000fe4000782c0ff */
[----:B------:R-:W-:Y:S01]  /*44c80*/  LOP3.LUT R11, R11, 0xfdffffff, RZ, 0xc0, !PT ;  /* 0xfdffffff0b0b7812 */ /* 0x000fe200078ec0ff */
[----:B----4-:R1:W-:Y:S01]  /*44c90*/  @P5 STG.E desc[UR6][R22.64], R252 ;  /* 0x000000fc16005986 */ /* 0x0103e2000c101906 */
[----:B------:R-:W-:-:S09]  /*44ca0*/  LOP3.LUT P0, RZ, R15, 0x2000, RZ, 0xc0, !PT ;  /* 0x000020000fff7812 */ /* 0x000fd2000780c0ff */
[----:B------:R-:W-:Y:S02]  /*44cb0*/  @P1 LOP3.LUT R11, R11, 0x2000000, RZ, 0xfc, !PT ;  /* 0x020000000b0b1812 */ /* 0x000fe400078efcff */
[----:B------:R-:W-:Y:S01]  /*44cc0*/  LOP3.LUT P1, RZ, R15, 0x8000, RZ, 0xc0, !PT ;  /* 0x000080000fff7812 */ /* 0x000fe2000782c0ff */
[----:B-1----:R-:W-:Y:S01]  /*44cd0*/  IMAD.WIDE R22, R231, 0x4, R4 ;  /* 0x00000004e7167825 */ /* 0x002fe200078e0204 */
[----:B------:R-:W-:Y:S01]  /*44ce0*/  LOP3.LUT R11, R11, 0xfbffffff, RZ, 0xc0, !PT ;  /* 0xfbffffff0b0b7812 */ /* 0x000fe200078ec0ff */
[----:B------:R-:W4:Y:S04]  /*44cf0*/  LDL.LU R252, [R1+0x96c] ;  /* 0x00096c0001fc7983 */ /* 0x000f280000300800 */
[----:B------:R1:W-:Y:S04]  /*44d00*/  @P6 STG.E desc[UR6][R22.64], R230 ;  /* 0x000000e616006986 */ /* 0x0003e8000c101906 */
[----:B------:R-:W4:Y:S02]  /*44d10*/  LDL.LU R231, [R1+0x56c] ;  /* 0x00056c0001e77983 */ /* 0x000f240000300800 */
[----:B------:R-:W-:-:S02]  /*44d20*/  @P1 LOP3.LUT R11, R11, 0x4000000, RZ, 0xfc, !PT ;  /* 0x040000000b0b1812 */ /* 0x000fc400078efcff */
[----:B------:R-:W-:Y:S01]  /*44d30*/  LOP3.LUT P1, RZ, R15, 0x4000, RZ, 0xc0, !PT ;  /* 0x000040000fff7812 */ /* 0x000fe2000782c0ff */
[----:B-1----:R-:W4:Y:S01]  /*44d40*/  LDL.LU R230, [R1+0x1220] ;  /* 0x0012200001e67983 */ /* 0x002f220000300800 */
[----:B------:R-:W-:-:S05]  /*44d50*/  IMAD.WIDE R22, R18, 0x4, R2 ;  /* 0x0000000412167825 */ /* 0x000fca00078e0202 */
[----:B------:R1:W-:Y:S02]  /*44d60*/  @P0 STG.E desc[UR6][R22.64], R19 ;  /* 0x0000001316000986 */ /* 0x0003e4000c101906 */
[----:B-1----:R-:W-:Y:S02]  /*44d70*/  IMAD.WIDE R22, R18, 0x4, R4 ;  /* 0x0000000412167825 */ /* 0x002fe400078e0204 */
[----:B------:R-:W4:Y:S04]  /*44d80*/  LDL.LU R19, [R1+0x16c] ;  /* 0x00016c0001137983 */ /* 0x000f280000300800 */
[----:B------:R-:W4:Y:S04]  /*44d90*/  LDL.LU R18, [R1+0x1228] ;  /* 0x0012280001127983 */ /* 0x000f280000300800 */
[----:B---3--:R1:W-:Y:S04]  /*44da0*/  @P1 STG.E desc[UR6][R22.64], R16 ;  /* 0x0000001016001986 */ /* 0x0083e8000c101906 */
[----:B-1----:R-:W3:Y:S01]  /*44db0*/  LDL.LU R16, [R1+0x17a0] ;  /* 0x0017a00001107983 */ /* 0x002ee20000300800 */
[----:B------:R-:W-:Y:S01]  /*44dc0*/  LOP3.LUT P1, RZ, R11, 0x4000000, RZ, 0xc0, !PT ;  /* 0x040000000bff7812 */ /* 0x000fe2000782c0ff */
[----:B------:R-:W-:-:S12]  /*44dd0*/  IMAD.WIDE R22, R20, 0x4, R2 ;  /* 0x0000000414167825 */ /* 0x000fd800078e0202 */
        /* <DEDUP_REMOVED lines=26> */
[----:B--2---:R-:W-:-:S05]  /*44f80*/  IMAD.WIDE R22, R249, 0x4, R2 ;  /* 0x00000004f9167825 */ /* 0x004fca00078e0202 */
[----:B------:R1:W-:Y:S01]  /*44f90*/  @P2 STG.E desc[UR6][R22.64], R250 ;  /* 0x000000fa16002986 */ /* 0x0003e2000c101906 */
[----:B------:R-:W-:Y:S01]  /*44fa0*/  LOP3.LUT P5, RZ, R15, 0x4000000, RZ, 0xc0, !PT ;  /* 0x040000000fff7812 */ /* 0x000fe200078ac0ff */
[----:B-1----:R-:W-:-:S05]  /*44fb0*/  IMAD.WIDE R22, R249, 0x4, R4 ;  /* 0x00000004f9167825 */ /* 0x002fca00078e0204 */
[----:B----4-:R1:W-:Y:S01]  /*44fc0*/  @P3 STG.E desc[UR6][R22.64], R252 ;  /* 0x000000fc16003986 */ /* 0x0103e2000c101906 */
[----:B------:R-:W-:Y:S01]  /*44fd0*/  LOP3.LUT P6, RZ, R15, 0x8000000, RZ, 0xc0, !PT ;  /* 0x080000000fff7812 */ /* 0x000fe200078cc0ff */
[----:B-1----:R-:W-:-:S05]  /*44fe0*/  IMAD.WIDE R22, R230, 0x4, R2 ;  /* 0x00000004e6167825 */ /* 0x002fca00078e0202 */
[----:B------:R1:W-:Y:S02]  /*44ff0*/  @P4 STG.E desc[UR6][R22.64], R231 ;  /* 0x000000e716004986 */ /* 0x0003e4000c101906 */
[----:B-1----:R-:W-:-:S05]  /*45000*/  IMAD.WIDE R22, R230, 0x4, R4 ;  /* 0x00000004e6167825 */ /* 0x002fca00078e0204 */
[----:B------:R1:W-:Y:S02]  /*45010*/  @P5 STG.E desc[UR6][R22.64], R19 ;  /* 0x0000001316005986 */ /* 0x0003e4000c101906 */
[----:B-1----:R-:W-:-:S05]  /*45020*/  IMAD.WIDE R22, R18, 0x4, R2 ;  /* 0x0000000412167825 */ /* 0x002fca00078e0202 */
[----:B---3--:R1:W-:Y:S04]  /*45030*/  @P6 STG.E desc[UR6][R22.64], R16 ;  /* 0x0000001016006986 */ /* 0x0083e8000c101906 */
[----:B-1----:R-:W2:Y:S01]  /*45040*/  LDL.LU R16, [R1+0x179c] ;  /* 0x00179c0001107983 */ /* 0x002ea20000300800 */
[----:B------:R-:W-:-:S03]  /*45050*/  IMAD.WIDE R22, R18, 0x4, R4 ;  /* 0x0000000412167825 */ /* 0x000fc600078e0204 */
[----:B------:R-:W3:Y:S04]  /*45060*/  LDL.LU R19, [R1+0x574] ;  /* 0x0005740001137983 */ /* 0x000ee80000300800 */
[----:B------:R-:W4:Y:S04]  /*45070*/  LDL.LU R18, [R1+0x1234] ;  /* 0x0012340001127983 */ /* 0x000f280000300800 */
[----:B------:R-:W3:Y:S04]  /*45080*/  LDL.LU R250, [R1+0x570] ;  /* 0x0005700001fa7983 */ /* 0x000ee80000300800 */
[----:B------:R-:W4:Y:S01]  /*45090*/  LDL.LU R249, [R1+0x1224] ;  /* 0x0012240001f97983 */ /* 0x000f220000300800 */
[----:B------:R-:W-:-:S03]  /*450a0*/  LOP3.LUT P0, RZ, R15, 0x10000000, RZ, 0xc0, !PT ;  /* 0x100000000fff7812 */ /* 0x000fc6000780c0ff */
[----:B------:R-:W3:Y:S04]  /*450b0*/  LDL.LU R252, [R1+0x170] ;  /* 0x0001700001fc7983 */ /* 0x000ee80000300800 */
[----:B------:R-:W3:Y:S04]  /*450c0*/  LDL.LU R231, [R1+0xd64] ;  /* 0x000d640001e77983 */ /* 0x000ee80000300800 */
[----:B------:R-:W3:Y:S04]  /*450d0*/  LDL.LU R230, [R1+0x122c] ;  /* 0x00122c0001e67983 */ /* 0x000ee80000300800 */
[----:B------:R1:W-:Y:S04]  /*450e0*/  @P0 STG.E desc[UR6][R22.64], R20 ;  /* 0x0000001416000986 */ /* 0x0003e8000c101906 */
[----:B-1----:R-:W3:Y:S04]  /*450f0*/  LDL.LU R20, [R1+0x974] ;  /* 0x0009740001147983 */ /* 0x002ee80000300800 */
[----:B------:R-:W3:Y:S01]  /*45100*/  LDL.LU R22, [R1+0x174] ;  /* 0x0001740001167983 */ /* 0x000ee20000300800 */
[----:B------:R-:W-:-:S03]  /*45110*/  LOP3.LUT R11, R11, 0xfffff7ff, RZ, 0xc0, !PT ;  /* 0xfffff7ff0b0b7812 */ /* 0x000fc600078ec0ff */
        /* <DEDUP_REMOVED lines=8> */
[----:B------:R-:W-:-:S03]  /*451a0*/  LOP3.LUT P4, RZ, R15, 0x20000000, RZ, 0xc0, !PT ;  /* 0x200000000fff7812 */ /* 0x000fc6000788c0ff */
[----:B------:R-:W3:Y:S01]  /*451b0*/  LDL.LU R166, [R1+0x97c] ;  /* 0x00097c0001a67983 */ /* 0x000ee20000300800 */
[C---:B------:R-:W-:Y:S02]  /*451c0*/  LOP3.LUT P5, RZ, R15.reuse, 0x40000000, RZ, 0xc0, !PT ;  /* 0x400000000fff7812 */ /* 0x040fe400078ac0ff */
[----:B------:R-:W-:Y:S01]  /*451d0*/  LOP3.LUT P6, RZ, R15, 0x80000000, RZ, 0xc0, !PT ;  /* 0x800000000fff7812 */ /* 0x000fe200078cc0ff */
[----:B------:R-:W3:Y:S04]  /*451e0*/  LDL.LU R167, [R1+0x57c] ;  /* 0x00057c0001a77983 */ /* 0x000ee80000300800 */
[----:B------:R-:W3:Y:S01]  /*451f0*/  LDL.LU R251, [R1+0x123c] ;  /* 0x00123c0001fb7983 */ /* 0x000ee20000300800 */
[----:B--2---:R-:W-:-:S13]  /*45200*/  LOP3.LUT P1, RZ, R16, 0x200, RZ, 0xc0, !PT ;  /* 0x0000020010ff7812 */ /* 0x004fda000782c0ff */
        /* <DEDUP_REMOVED lines=15> */
[----:B----4-:R-:W-:-:S10]  /*45300*/  IMAD.WIDE R14, R249, 0x4, R2 ;  /* 0x00000004f90e7825 */ /* 0x010fd400078e0202 */
[----:B------:R-:W-:Y:S02]  /*45310*/  @P1 LOP3.LUT R11, R11, 0x10000, RZ, 0xfc, !PT ;  /* 0x000100000b0b1812 */ /* 0x000fe400078efcff */
[C---:B------:R-:W-:Y:S02]  /*45320*/  LOP3.LUT P1, RZ, R16.reuse, 0x8, RZ, 0xc0, !PT ;  /* 0x0000000810ff7812 */ /* 0x040fe4000782c0ff */
[----:B------:R-:W-:Y:S01]  /*45330*/  LOP3.LUT R11, R11, 0xfffdffff, RZ, 0xc0, !PT ;  /* 0xfffdffff0b0b7812 */ /* 0x000fe200078ec0ff */
[----:B---3--:R1:W-:Y:S01]  /*45340*/  @P4 STG.E desc[UR6][R14.64], R250 ;  /* 0x000000fa0e004986 */ /* 0x0083e2000c101906 */
[----:B------:R-:W-:-:S09]  /*45350*/  LOP3.LUT P0, RZ, R16, 0x1, RZ, 0xc0, !PT ;  /* 0x0000000110ff7812 */ /* 0x000fd2000780c0ff */
[----:B------:R-:W-:Y:S01]  /*45360*/  @P1 LOP3.LUT R11, R11, 0x20000, RZ, 0xfc, !PT ;  /* 0x000200000b0b1812 */ /* 0x000fe200078efcff */
[----:B-1----:R-:W-:Y:S01]  /*45370*/  IMAD.WIDE R14, R249, 0x4, R4 ;  /* 0x00000004f90e7825 */ /* 0x002fe200078e0204 */
[----:B------:R-:W-:Y:S01]  /*45380*/  LOP3.LUT P1, RZ, R16, 0x4, RZ, 0xc0, !PT ;  /* 0x0000000410ff7812 */ /* 0x000fe2000782c0ff */
[----:B------:R-:W2:Y:S04]  /*45390*/  LDL.LU R250, [R1+0x17c] ;  /* 0x00017c0001fa7983 */ /* 0x000ea80000300800 */
[----:B------:R1:W-:Y:S01]  /*453a0*/  @P5 STG.E desc[UR6][R14.64], R252 ;  /* 0x000000fc0e005986 */ /* 0x0003e2000c101906 */
[----:B------:R-:W-:Y:S01]  /*453b0*/  LOP3.LUT R11, R11, 0xfffbffff, RZ, 0xc0, !PT ;  /* 0xfffbffff0b0b7812 */ /* 0x000fe200078ec0ff */
[----:B-1----:R-:W-:Y:S02]  /*453c0*/  IMAD.WIDE R14, R230, 0x4, R2 ;  /* 0x00000004e60e7825 */ /* 0x002fe400078e0202 */
[----:B------:R-:W3:Y:S04]  /*453d0*/  LDL.LU R252, [R1+0x1244] ;  /* 0x0012440001fc7983 */ /* 0x000ee80000300800 */
[----:B------:R-:W-:Y:S01]  /*453e0*/  @P1 LOP3.LUT R11, R11, 0x40000, RZ, 0xfc, !PT ;  /* 0x000400000b0b1812 */ /* 0x000fe200078efcff */
[----:B------:R1:W-:Y:S04]  /*453f0*/  @P6 STG.E desc[UR6][R14.64], R231 ;  /* 0x000000e70e006986 */ /* 0x0003e8000c101906 */
[----:B------:R-:W4:Y:S01]  /*45400*/  LDL.LU R249, [R1+0xd70] ;  /* 0x000d700001f97983 */ /* 0x000f220000300800 */
[----:B------:R-:W-:Y:S01]  /*45410*/  LOP3.LUT P1, RZ, R16, 0x2, RZ, 0xc0, !PT ;  /* 0x0000000210ff7812 */ /* 0x000fe2000782c0ff */
[----:B-1----:R-:W-:-:S02]  /*45420*/  IMAD.WIDE R14, R230, 0x4, R4 ;  /* 0x00000004e60e7825 */ /* 0x002fc400078e0204 */
[----:B------:R-:W4:Y:S04]  /*45430*/  LDL.LU R231, [R1+0x980] ;  /* 0x0009800001e77983 */ /* 0x000f280000300800 */
[----:B------:R1:W-:Y:S04]  /*45440*/  @P0 STG.E desc[UR6][R14.64], R20 ;  /* 0x000000140e000986 */ /* 0x0003e8000c101906 */
[----:B------:R-:W4:Y:S04]  /*45450*/  LDL.LU R230, [R1+0x580] ;  /* 0x0005800001e67983 */ /* 0x000f280000300800 */
[----:B-1----:R-:W4:Y:S01]  /*45460*/  LDL.LU R20, [R1+0x124c] ;  /* 0x00124c0001147983 */ /* 0x002f220000300800 */
[----:B------:R-:W-:-:S05]  /*45470*/  IMAD.WIDE R14, R18, 0x4, R2 ;  /* 0x00000004120e7825 */ /* 0x000fca00078e0202 */
[----:B------:R1:W-:Y:S02]  /*45480*/  @P1 STG.E desc[UR6][R14.64], R19 ;  /* 0x000000130e001986 */ /* 0x0003e4000c101906 */
[----:B-1----:R-:W-:Y:S02]  /*45490*/  IMAD.WIDE R14, R18, 0x4, R4 ;  /* 0x00000004120e7825 */ /* 0x002fe400078e0204 */
[----:B------:R-:W4:Y:S04]  /*454a0*/  LDL.LU R19, [R1+0x180] ;  /* 0x0001800001137983 */ /* 0x000f280000300800 */
        /* <DEDUP_REMOVED lines=26> */
[C---:B------:R-:W-:Y:S01]  /*45650*/  LOP3.LUT P4, RZ, R16.reuse, 0x1000, RZ, 0xc0, !PT ;  /* 0x0000100010ff7812 */ /* 0x040fe2000788c0ff */
[----:B-1----:R-:W-:Y:S01]  /*45660*/  IMAD.WIDE R14, R251, 0x4, R4 ;  /* 0x00000004fb0e7825 */ /* 0x002fe200078e0204 */
[C---:B------:R-:W-:Y:S02]  /*45670*/  LOP3.LUT P5, RZ, R16.reuse, 0x2000, RZ, 0xc0, !PT ;  /* 0x0000200010ff7812 */ /* 0x040fe400078ac0ff */
[C---:B------:R-:W-:Y:S02]  /*45680*/  LOP3.LUT P6, RZ, R16.reuse, 0x4000, RZ, 0xc0, !PT ;  /* 0x0000400010ff7812 */ /* 0x040fe400078cc0ff */
[----:B------:R-:W-:Y:S01]  /*45690*/  LOP3.LUT P0, RZ, R16, 0x8000, RZ, 0xc0, !PT ;  /* 0x0000800010ff7812 */ /* 0x000fe2000780c0ff */
[----:B--2---:R3:W-:Y:S02]  /*456a0*/  @P2 STG.E desc[UR6][R14.64], R250 ;  /* 0x000000fa0e002986 */ /* 0x0047e4000c101906 */
[----:B---3--:R-:W-:-:S05]  /*456b0*/  IMAD.WIDE R14, R252, 0x4, R2 ;  /* 0x00000004fc0e7825 */ /* 0x008fca00078e0202 */
[----:B----4-:R1:W-:Y:S02]  /*456c0*/  @P3 STG.E desc[UR6][R14.64], R249 ;  /* 0x000000f90e003986 */ /* 0x0103e4000c101906 */
[----:B-1----:R-:W-:-:S05]  /*456d0*/  IMAD.WIDE R14, R252, 0x4, R4 ;  /* 0x00000004fc0e7825 */ /* 0x002fca00078e0204 */
[----:B------:R1:W-:Y:S02]  /*456e0*/  @P4 STG.E desc[UR6][R14.64], R231 ;  /* 0x000000e70e004986 */ /* 0x0003e4000c101906 */
[----:B-1----:R-:W-:-:S05]  /*456f0*/  IMAD.WIDE R14, R20, 0x4, R2 ;  /* 0x00000004140e7825 */ /* 0x002fca00078e0202 */
[----:B------:R1:W-:Y:S02]  /*45700*/  @P5 STG.E desc[UR6][R14.64], R230 ;  /* 0x000000e60e005986 */ /* 0x0003e4000c101906 */
[----:B-1----:R-:W-:Y:S02]  /*45710*/  IMAD.WIDE R14, R20, 0x4, R4 ;  /* 0x00000004140e7825 */ /* 0x002fe400078e0204 */
[----:B------:R-:W2:Y:S04]  /*45720*/  LDL.LU R230, [R1+0x1258] ;  /* 0x0012580001e67983 */ /* 0x000ea80000300800 */
[----:B------:R1:W-:Y:S02]  /*45730*/  @P6 STG.E desc[UR6][R14.64], R19 ;  /* 0x000000130e006986 */ /* 0x0003e4000c101906 */
[----:B-1----:R-:W-:-:S05]  /*45740*/  IMAD.WIDE R14, R18, 0x4, R2 ;  /* 0x00000004120e7825 */ /* 0x002fca00078e0202 */
[----:B------:R1:W-:Y:S04]  /*45750*/  @P0 STG.E desc[UR6][R14.64], R17 ;  /* 0x000000110e000986 */ /* 0x0003e8000c101906 */
[----:B-1----:R-:W3:Y:S04]  /*45760*/  LDL.LU R17, [R1+0x1798] ;  /* 0x0017980001117983 */ /* 0x002ee80000300800 */
[----:B------:R-:W4:Y:S04]  /*45770*/  LDL.LU R249, [R1+0x984] ;  /* 0x0009840001f97983 */ /* 0x000f280000300800 */
[----:B------:R-:W2:Y:S04]  /*45780*/  LDL.LU R250, [R1+0x584] ;  /* 0x0005840001fa7983 */ /* 0x000ea80000300800 */
[----:B------:R-:W3:Y:S01]  /*45790*/  LDL.LU R20, [R1+0x1250] ;  /* 0x0012500001147983 */ /* 0x000ee20000300800 */
[----:B------:R-:W-:-:S02]  /*457a0*/  LOP3.LUT P1, RZ, R16, 0x10000000, RZ, 0xc0, !PT ;  /* 0x1000000010ff7812 */ /* 0x000fc4000782c0ff */
[----:B------:R-:W-:Y:S01]  /*457b0*/  LOP3.LUT R11, R11, 0xfffffff7, RZ, 0xc0, !PT ;  /* 0xfffffff70b0b7812 */ /* 0x000fe200078ec0ff */
[----:B------:R-:W2:Y:S01]  /*457c0*/  LDL.LU R252, [R1+0x184] ;  /* 0x0001840001fc7983 */ /* 0x000ea20000300800 */
[----:B------:R-:W-:Y:S01]  /*457d0*/  LOP3.LUT P4, RZ, R16, 0x10000, RZ, 0xc0, !PT ;  /* 0x0001000010ff7812 */ /* 0x000fe2000788c0ff */
[----:B------:R-:W-:Y:S02]  /*457e0*/  IMAD.WIDE R14, R18, 0x4, R4 ;  /* 0x00000004120e7825 */ /* 0x000fe400078e0204 */
[----:B------:R-:W2:Y:S04]  /*457f0*/  LDL.LU R231, [R1+0xd78] ;  /* 0x000d780001e77983 */ /* 0x000ea80000300800 */
[----:B------:R-:W2:Y:S02]  /*45800*/  LDL.LU R19, [R1+0x588] ;  /* 0x0005880001137983 */ /* 0x000ea40000300800 */
[----:B------:R-:W-:-:S02]  /*45810*/  @P1 LOP3.LUT R11, R11, 0x8, RZ, 0xfc, !PT ;  /* 0x000000080b0b1812 */ /* 0x000fc400078efcff */
[----:B------:R-:W-:Y:S01]  /*45820*/  LOP3.LUT P1, RZ, R16, 0x8000000, RZ, 0xc0, !PT ;  /* 0x0800000010ff7812 */ /* 0x000fe2000782c0ff */
[----:B------:R-:W2:Y:S01]  /*45830*/  LDL.LU R18, [R1+0x1254] ;  /* 0x0012540001127983 */ /* 0x000ea20000300800 */
[----:B------:R-:W-:-:S03]  /*45840*/  LOP3.LUT R11, R11, 0xffffffef, RZ, 0xc0, !PT ;  /* 0xffffffef0b0b7812 */ /* 0x000fc600078ec0ff */
[----:B------:R-:W2:Y:S08]  /*45850*/  LDL.LU R22, [R1+0x125c] ;  /* 0x00125c0001167983 */ /* 0x000eb00000300800 */
        /* <DEDUP_REMOVED lines=16> */
[C---:B------:R-:W-:Y:S02]  /*45960*/  LOP3.LUT P1, RZ, R16.reuse, 0x200000, RZ, 0xc0, !PT ;  /* 0x0020000010ff7812 */ /* 0x040fe4000782c0ff */
[----:B------:R-:W-:Y:S02]  /*45970*/  LOP3.LUT R11, R11, 0xfffffbff, RZ, 0xc0, !PT ;  /* 0xfffffbff0b0b7812 */ /* 0x000fe400078ec0ff */
[C---:B------:R-:W-:Y:S02]  /*45980*/  LOP3.LUT P5, RZ, R16.reuse, 0x20000, RZ, 0xc0, !PT ;  /* 0x0002000010ff7812 */ /* 0x040fe400078ac0ff */
[C---:B------:R-:W-:Y:S02]  /*45990*/  LOP3.LUT P6, RZ, R16.reuse, 0x40000, RZ, 0xc0, !PT ;  /* 0x0004000010ff7812 */ /* 0x040fe400078cc0ff */
[----:B------:R-:W-:-:S02]  /*459a0*/  LOP3.LUT P0, RZ, R16, 0x80000, RZ, 0xc0, !PT ;  /* 0x0008000010ff7812 */ /* 0x000fc4000780c0ff */
[C---:B------:R-:W-:Y:S02]  /*459b0*/  LOP3.LUT P2, RZ, R16.reuse, 0x20000000, RZ, 0xc0, !PT ;  /* 0x2000000010ff7812 */ /* 0x040fe4000784c0ff */
[C---:B------:R-:W-:Y:S02]  /*459c0*/  LOP3.LUT P3, RZ, R16.reuse, 0x40000000, RZ, 0xc0, !PT ;  /* 0x4000000010ff7812 */ /* 0x040fe4000786c0ff */
[----:B------:R-:W-:Y:S02]  /*459d0*/  @P1 LOP3.LUT R11, R11, 0x400, RZ, 0xfc, !PT ;  /* 0x000004000b0b1812 */ /* 0x000fe400078efcff */
[C---:B------:R-:W-:Y:S01]  /*459e0*/  LOP3.LUT P1, RZ, R16.reuse, 0x100000, RZ, 0xc0, !PT ;  /* 0x0010000010ff7812 */ /* 0x040fe2000782c0ff */
[----:B----4-:R1:W-:Y:S04]  /*459f0*/  @P4 STG.E desc[UR6][R14.64], R249 ;  /* 0x000000f90e004986 */ /* 0x0103e8000c101906 */
[----:B-1----:R-:W4:Y:S01]  /*45a00*/  LDL.LU R249, [R1+0x988] ;  /* 0x0009880001f97983 */ /* 0x002f220000300800 */
[----:B------:R-:W-:-:S03]  /*45a10*/  LOP3.LUT P4, RZ, R16, 0x80000000, RZ, 0xc0, !PT ;  /* 0x8000000010ff7812 */ /* 0x000fc6000788c0ff */
[----:B------:R-:W4:Y:S01]  /*45a20*/  LDL.LU R16, [R1+0x188] ;  /* 0x0001880001107983 */ /* 0x000f220000300800 */
[----:B---3--:R-:W-:-:S05]  /*45a30*/  IMAD.WIDE R14, R20, 0x4, R2 ;  /* 0x00000004140e7825 */ /* 0x008fca00078e0202 */
[----:B--2---:R1:W-:Y:S02]  /*45a40*/  @P5 STG.E desc[UR6][R14.64], R250 ;  /* 0x000000fa0e005986 */ /* 0x0043e4000c101906 */
[----:B-1----:R-:W-:Y:S02]  /*45a50*/  IMAD.WIDE R14, R20, 0x4, R4 ;  /* 0x00000004140e7825 */ /* 0x002fe400078e0204 */
[----:B------:R-:W2:Y:S04]  /*45a60*/  LDL.LU R20, [R1+0xd7c] ;  /* 0x000d7c0001147983 */ /* 0x000ea80000300800 */
[----:B------:R-:W3:Y:S04]  /*45a70*/  LDL.LU R23, [R1+0x98c] ;  /* 0x00098c0001177983 */ /* 0x000ee80000300800 */
[----:B------:R-:W3:Y:S04]  /*45a80*/  LDL.LU R10, [R1+0x58c] ;  /* 0x00058c00010a7983 */ /* 0x000ee80000300800 */
[----:B------:R-:W3:Y:S04]  /*45a90*/  LDL.LU R13, [R1+0x1260] ;  /* 0x00126000010d7983 */ /* 0x000ee80000300800 */
[----:B------:R-:W3:Y:S04]  /*45aa0*/  LDL.LU R0, [R1+0x18c] ;  /* 0x00018c0001007983 */ /* 0x000ee80000300800 */
[----:B------:R-:W3:Y:S04]  /*45ab0*/  LDL.LU R164, [R1+0xd80] ;  /* 0x000d800001a47983 */ /* 0x000ee80000300800 */
[----:B------:R1:W-:Y:S04]  /*45ac0*/  @P6 STG.E desc[UR6][R14.64], R252 ;  /* 0x000000fc0e006986 */ /* 0x0003e8000c101906 */
[----:B------:R-:W3:Y:S04]  /*45ad0*/  LDL.LU R165, [R1+0x1268] ;  /* 0x0012680001a57983 */ /* 0x000ee80000300800 */
[----:B------:R-:W3:Y:S01]  /*45ae0*/  LDL.LU R228, [R1+0x990] ;  /* 0x0009900001e47983 */ /* 0x000ee20000300800 */
[----:B-1----:R-:W-:-:S03]  /*45af0*/  IMAD.WIDE R14, R230, 0x4, R2 ;  /* 0x00000004e60e7825 */ /* 0x002fc600078e0202 */
[----:B------:R-:W3:Y:S04]  /*45b00*/  LDL.LU R229, [R1+0x590] ;  /* 0x0005900001e57983 */ /* 0x000ee80000300800 */
[----:B------:R1:W-:Y:S04]  /*45b10*/  @P0 STG.E desc[UR6][R14.64], R231 ;  /* 0x000000e70e000986 */ /* 0x0003e8000c101906 */
[----:B------:R-:W3:Y:S04]  /*45b20*/  LDL.LU R166, [R1+0x1264] ;  /* 0x0012640001a67983 */ /* 0x000ee80000300800 */
[----:B------:R-:W3:Y:S01]  /*45b30*/  LDL.LU R167, [R1+0x190] ;  /* 0x0001900001a77983 */ /* 0x000ee20000300800 */
[----:B-1----:R-:W-:-:S03]  /*45b40*/  IMAD.WIDE R14, R230, 0x4, R4 ;  /* 0x00000004e60e7825 */ /* 0x002fc600078e0204 */
[----:B------:R-:W3:Y:S04]  /*45b50*/  LDL.LU R251, [R1+0xd84] ;  /* 0x000d840001fb7983 */ /* 0x000ee80000300800 */
[----:B------:R-:W3:Y:S04]  /*45b60*/  LDL.LU R250, [R1+0x126c] ;  /* 0x00126c0001fa7983 */ /* 0x000ee80000300800 */
[----:B------:R-:W3:Y:S04]  /*45b70*/  LDL.LU R252, [R1+0x994] ;  /* 0x0009940001fc7983 */ /* 0x000ee80000300800 */
[----:B------:R-:W3:Y:S04]  /*45b80*/  LDL.LU R231, [R1+0x594] ;  /* 0x0005940001e77983 */ /* 0x000ee80000300800 */
[----:B------:R-:W3:Y:S04]  /*45b90*/  LDL.LU R230, [R1+0x1270] ;  /* 0x0012700001e67983 */ /* 0x000ee80000300800 */
[----:B----4-:R1:W-:Y:S01]  /*45ba0*/  @P1 STG.E desc[UR6][R14.64], R249 ;  /* 0x000000f90e001986 */ /* 0x0103e2000c101906 */
[----:B------:R-:W-:Y:S01]  /*45bb0*/  LOP3.LUT P1, RZ, R11, 0x400, RZ, 0xc0, !PT ;  /* 0x000004000bff7812 */ /* 0x000fe2000782c0ff */
[----:B-1----:R-:W-:-:S02]  /*45bc0*/  IMAD.WIDE R14, R18, 0x4, R2 ;  /* 0x00000004120e7825 */ /* 0x002fc400078e0202 */
[----:B------:R-:W4:Y:S10]  /*45bd0*/  LDL.LU R249, [R1+0x1794] ;  /* 0x0017940001f97983 */ /* 0x000f340000300800 */
[----:B------:R1:W-:Y:S01]  /*45be0*/  @P1 STG.E desc[UR6][R14.64], R19 ;  /* 0x000000130e001986 */ /* 0x0003e2000c101906 */
[----:B------:R-:W-:Y:S01]  /*45bf0*/  LOP3.LUT P1, RZ, R11, 0x200, RZ, 0xc0, !PT ;  /* 0x000002000bff7812 */ /* 0x000fe2000782c0ff */
[----:B-1----:R-:W-:-:S02]  /*45c00*/  IMAD.WIDE R14, R18, 0x4, R4 ;  /* 0x00000004120e7825 */ /* 0x002fc400078e0204 */
[----:B------:R-:W4:Y:S10]  /*45c10*/  LDL.LU R19, [R1+0x1790] ;  /* 0x0017900001137983 */ /* 0x000f340000300800 */
[----:B------:R1:W-:Y:S01]  /*45c20*/  @P1 STG.E desc[UR6][R14.64], R16 ;  /* 0x000000100e001986 */ /* 0x0003e2000c101906 */
[----:B------:R-:W-:-:S03]  /*45c30*/  LOP3.LUT P1, RZ, R11, 0x100, RZ, 0xc0, !PT ;  /* 0x000001000bff7812 */ /* 0x000fc6000782c0ff */
[----:B------:R-:W4:Y:S01]  /*45c40*/  LDL.LU R18, [R1+0x178c] ;  /* 0x00178c0001127983 */ /* 0x000f220000300800 */
[----:B-1----:R-:W-:-:S09]  /*45c50*/  IMAD.WIDE R14, R22, 0x4, R2 ;  /* 0x00000004160e7825 */ /* 0x002fd200078e0202 */
[----:B--2---:R1:W-:Y:S04]  /*45c60*/  @P1 STG.E desc[UR6][R14.64], R20 ;  /* 0x000000140e001986 */ /* 0x0043e8000c101906 */
[----:B-1----:R-:W2:Y:S01]  /*45c70*/  LDL.LU R20, [R1+0x194] ;  /* 0x0001940001147983 */ /* 0x002ea20000300800 */
[----:B------:R-:W-:Y:S01]  /*45c80*/  LOP3.LUT P1, RZ, R11, 0x80, RZ, 0xc0, !PT ;  /* 0x000000800bff7812 */ /* 0x000fe2000782c0ff */
[----:B------:R-:W-:-:S12]  /*45c90*/  IMAD.WIDE R14, R22, 0x4, R4 ;  /* 0x00000004160e7825 */ /* 0x000fd800078e0204 */
[----:B---3--:R1:W-:Y:S01]  /*45ca0*/  @P1 STG.E desc[UR6][R14.64], R23 ;  /* 0x000000170e001986 */ /* 0x0083e2000c101906 */
        /* <DEDUP_REMOVED lines=21> */
[----:B-1----:R-:W-:Y:S02]  /*45e00*/  IMAD.WIDE R14, R250, 0x4, R4 ;  /* 0x00000004fa0e7825 */ /* 0x002fe400078e0204 */
[----:B------:R-:W3:Y:S04]  /*45e10*/  LDL.LU R250, [R1+0xd8c] ;  /* 0x000d8c0001fa7983 */ /* 0x000ee80000300800 */
[----:B------:R1:W-:Y:S02]  /*45e20*/  @P5 STG.E desc[UR6][R14.64], R252 ;  /* 0x000000fc0e005986 */ /* 0x0003e4000c101906 */
[----:B-1----:R-:W-:-:S05]  /*45e30*/  IMAD.WIDE R14, R230, 0x4, R2 ;  /* 0x00000004e60e7825 */ /* 0x002fca00078e0202 */
[----:B------:R1:W-:Y:S02]  /*45e40*/  @P6 STG.E desc[UR6][R14.64], R231 ;  /* 0x000000e70e006986 */ /* 0x0003e4000c101906 */
[----:B-1----:R-:W-:Y:S02]  /*45e50*/  IMAD.WIDE R14, R230, 0x4, R4 ;  /* 0x00000004e60e7825 */ /* 0x002fe400078e0204 */
[----:B------:R-:W4:Y:S04]  /*45e60*/  LDL.LU R230, [R1+0x127c] ;  /* 0x00127c0001e67983 */ /* 0x000f280000300800 */
[----:B------:R-:W3:Y:S04]  /*45e70*/  LDL.LU R231, [R1+0x99c] ;  /* 0x00099c0001e77983 */ /* 0x000ee80000300800 */
        /* <DEDUP_REMOVED lines=32> */
[----:B------:R-:W4:Y:S01]  /*46080*/  LDL.LU R165, [R1+0x128c] ;  /* 0x00128c0001a57983 */ /* 0x000f220000300800 */
[----:B------:R-:W-:-:S02]  /*46090*/  @P1 LOP3.LUT R12, R12, 0x80000000, RZ, 0xfc, !PT ;  /* 0x800000000c0c1812 */ /* 0x000fc400078efcff */
[----:B------:R-:W-:Y:S01]  /*460a0*/  LOP3.LUT P1, RZ, R17, 0x400, RZ, 0xc0, !PT ;  /* 0x0000040011ff7812 */ /* 0x000fe2000782c0ff */
[----:B------:R-:W4:Y:S01]  /*460b0*/  LDL.LU R228, [R1+0xd94] ;  /* 0x000d940001e47983 */ /* 0x000f220000300800 */
        /* <DEDUP_REMOVED lines=8> */
[----:B------:R-:W-:Y:S01]  /*46140*/  LOP3.LUT P0, RZ, R17, 0x40, RZ, 0xc0, !PT ;  /* 0x0000004011ff7812 */ /* 0x000fe2000780c0ff */
[----:B---3--:R1:W-:Y:S01]  /*46150*/  @P5 STG.E desc[UR6][R14.64], R229 ;  /* 0x000000e50e005986 */ /* 0x0083e2000c101906 */
        /* <DEDUP_REMOVED lines=8> */
[----:B------:R1:W-:Y:S02]  /*461e0*/  @P0 STG.E desc[UR6][R14.64], R251 ;  /* 0x000000fb0e000986 */ /* 0x0003e4000c101906 */
[----:B-1----:R-:W-:-:S02]  /*461f0*/  IMAD.WIDE R14, R230, 0x4, R2 ;  /* 0x00000004e60e7825 */ /* 0x002fc400078e0202 */
[----:B------:R-:W3:Y:S04]  /*46200*/  LDL.LU R251, [R1+0x1294] ;  /* 0x0012940001fb7983 */ /* 0x000ee80000300800 */
[----:B------:R1:W-:Y:S01]  /*46210*/  @P1 STG.E desc[UR6][R14.64], R250 ;  /* 0x000000fa0e001986 */ /* 0x0003e2000c101906 */
[----:B------:R-:W-:-:S03]  /*46220*/  LOP3.LUT P1, RZ, R11, 0x4, RZ, 0xc0, !PT ;  /* 0x000000040bff7812 */ /* 0x000fc6000782c0ff */
[----:B------:R-:W3:Y:S01]  /*46230*/  LDL.LU R167, [R1+0x5a4] ;  /* 0x0005a40001a77983 */ /* 0x000ee20000300800 */
[----:B-1----:R-:W-:-:S03]  /*46240*/  IMAD.WIDE R14, R230, 0x4, R4 ;  /* 0x00000004e60e7825 */ /* 0x002fc600078e0204 */
[----:B------:R-:W3:Y:S06]  /*46250*/  LDL.LU R250, [R1+0x1a4] ;  /* 0x0001a40001fa7983 */ /* 0x000eec0000300800 */
[----:B------:R1:W-:Y:S01]  /*46260*/  @P1 STG.E desc[UR6][R14.64], R231 ;  /* 0x000000e70e001986 */ /* 0x0003e2000c101906 */
[----:B------:R-:W-:-:S03]  /*46270*/  LOP3.LUT P1, RZ, R11, 0x2, RZ, 0xc0, !PT ;  /* 0x000000020bff7812 */ /* 0x000fc6000782c0ff */
[----:B------:R-:W3:Y:S01]  /*46280*/  LDL.LU R230, [R1+0x1298] ;  /* 0x0012980001e67983 */ /* 0x000ee20000300800 */
[----:B-1----:R-:W-:-:S03]  /*46290*/  IMAD.WIDE R14, R252, 0x4, R2 ;  /* 0x00000004fc0e7825 */ /* 0x002fc600078e0202 */
[----:B------:R-:W3:Y:S06]  /*462a0*/  LDL.LU R231, [R1+0xd98] ;  /* 0x000d980001e77983 */ /* 0x000eec0000300800 */
[----:B--2---:R1:W-:Y:S01]  /*462b0*/  @P1 STG.E desc[UR6][R14.64], R20 ;  /* 0x000000140e001986 */ /* 0x0043e2000c101906 */
[----:B------:R-:W-:Y:S01]  /*462c0*/  LOP3.LUT P1, RZ, R11, 0x1, RZ, 0xc0, !PT ;  /* 0x000000010bff7812 */ /* 0x000fe2000782c0ff */
[----:B------:R-:W-:Y:S02]  /*462d0*/  IMAD.WIDE R10, R252, 0x4, R4 ;  /* 0x00000004fc0a7825 */ /* 0x000fe400078e0204 */
[----:B-1----:R-:W2:Y:S10]  /*462e0*/  LDL.LU R20, [R1+0x129c] ;  /* 0x00129c0001147983 */ /* 0x002eb40000300800 */
[----:B----4-:R1:W-:Y:S01]  /*462f0*/  @P1 STG.E desc[UR6][R10.64], R22 ;  /* 0x000000160a001986 */ /* 0x0103e2000c101906 */
[----:B------:R-:W-:-:S03]  /*46300*/  LOP3.LUT P1, RZ, R12, 0x80000000, RZ, 0xc0, !PT ;  /* 0x800000000cff7812 */ /* 0x000fc6000782c0ff */
[----:B------:R-:W4:Y:S01]  /*46310*/  LDL.LU R252, [R1+0x5a8] ;  /* 0x0005a80001fc7983 */ /* 0x000f220000300800 */
[----:B-1----:R-:W-:-:S09]  /*46320*/  IMAD.WIDE R10, R13, 0x4, R2 ;  /* 0x000000040d0a7825 */ /* 0x002fd200078e0202 */
        /* <DEDUP_REMOVED lines=9> */
[----:B------:R1:W-:Y:S04]  /*463c0*/  @P1 STG.E desc[UR6][R10.64], R18 ;  /* 0x000000120a001986 */ /* 0x0003e8000c101906 */
[----:B-1----:R-:W2:Y:S01]  /*463d0*/  LDL.LU R18, [R1+0x1788] ;  /* 0x0017880001127983 */ /* 0x002ea20000300800 */
[----:B------:R-:W-:Y:S02]  /*463e0*/  LOP3.LUT P1, RZ, R12, 0x8000000, RZ, 0xc0, !PT ;  /* 0x080000000cff7812 */ /* 0x000fe4000782c0ff */
[----:B------:R-:W-:Y:S01]  /*463f0*/  LOP3.LUT P2, RZ, R17, 0x10000, RZ, 0xc0, !PT ;  /* 0x0001000011ff7812 */ /* 0x000fe2000784c0ff */
[----:B---3--:R-:W-:Y:S01]  /*46400*/  IMAD.WIDE R10, R229, 0x4, R2 ;  /* 0x00000004e50a7825 */ /* 0x008fe200078e0202 */
[C---:B------:R-:W-:Y:S02]  /*46410*/  LOP3.LUT P3, RZ, R17.reuse, 0x20000, RZ, 0xc0, !PT ;  /* 0x0002000011ff7812 */ /* 0x040fe4000786c0ff */
[----:B------:R-:W-:-:S07]  /*46420*/  LOP3.LUT P4, RZ, R17, 0x40000, RZ, 0xc0, !PT ;  /* 0x0004000011ff7812 */ /* 0x000fce000788c0ff */
        /* <DEDUP_REMOVED lines=9> */
[----:B-1----:R-:W-:-:S05]  /*464c0*/  IMAD.WIDE R10, R230, 0x4, R2 ;  /* 0x00000004e60a7825 */ /* 0x002fca00078e0202 */
[----:B------:R1:W-:Y:S02]  /*464d0*/  @P5 STG.E desc[UR6][R10.64], R231 ;  /* 0x000000e70a005986 */ /* 0x0003e4000c101906 */
[----:B-1----:R-:W-:Y:S02]  /*464e0*/  IMAD.WIDE R10, R230, 0x4, R4 ;  /* 0x00000004e60a7825 */ /* 0x002fe400078e0204 */
[----:B------:R-:W3:Y:S04]  /*464f0*/  LDL.LU R231, [R1+0x12a4] ;  /* 0x0012a40001e77983 */ /* 0x000ee80000300800 */
[----:B------:R-:W3:Y:S04]  /*46500*/  LDL.LU R230, [R1+0x1ac] ;  /* 0x0001ac0001e67983 */ /* 0x000ee80000300800 */
[----:B--2---:R1:W-:Y:S04]  /*46510*/  @P6 STG.E desc[UR6][R10.64], R18 ;  /* 0x000000120a006986 */ /* 0x0043e8000c101906 */
[----:B-1----:R-:W2:Y:S04]  /*46520*/  LDL.LU R18, [R1+0x1784] ;  /* 0x0017840001127983 */ /* 0x002ea80000300800 */
[----:B------:R-:W3:Y:S04]  /*46530*/  LDL.LU R166, [R1+0x1a8] ;  /* 0x0001a80001a67983 */ /* 0x000ee80000300800 */
[----:B------:R-:W3:Y:S04]  /*46540*/  LDL.LU R167, [R1+0xd9c] ;  /* 0x000d9c0001a77983 */ /* 0x000ee80000300800 */
[----:B------:R-:W3:Y:S01]  /*46550*/  LDL.LU R251, [R1+0x12a0] ;  /* 0x0012a00001fb7983 */ /* 0x000ee20000300800 */
[----:B------:R-:W-:-:S03]  /*46560*/  LOP3.LUT P0, RZ, R17, 0x200000, RZ, 0xc0, !PT ;  /* 0x0020000011ff7812 */ /* 0x000fc6000780c0ff */
[----:B------:R-:W3:Y:S01]  /*46570*/  LDL.LU R250, [R1+0x9ac] ;  /* 0x0009ac0001fa7983 */ /* 0x000ee20000300800 */
[----:B------:R-:W-:-:S09]  /*46580*/  IMAD.WIDE R10, R20, 0x4, R2 ;  /* 0x00000004140a7825 */ /* 0x000fd200078e0202 */
[----:B----4-:R1:W-:Y:S04]  /*46590*/  @P0 STG.E desc[UR6][R10.64], R252 ;  /* 0x000000fc0a000986 */ /* 0x0103e8000c101906 */
[----:B-1----:R-:W4:Y:S01]  /*465a0*/  LDL.LU R252, [R1+0x5ac] ;  /* 0x0005ac0001fc7983 */ /* 0x002f220000300800 */
[----:B------:R-:W-:Y:S01]  /*465b0*/  LOP3.LUT R12, R12, 0xfff7ffff, RZ, 0xc0, !PT ;  /* 0xfff7ffff0c0c7812 */ /* 0x000fe200078ec0ff */
[----:B------:R-:W-:Y:S02]  /*465c0*/  IMAD.WIDE R10, R20, 0x4, R4 ;  /* 0x00000004140a7825 */ /* 0x000fe400078e0204 */
[----:B------:R-:W4:Y:S01]  /*465d0*/  LDL.LU R20, [R1+0x12a8] ;  /* 0x0012a80001147983 */ /* 0x000f220000300800 */
[C---:B------:R-:W-:Y:S02]  /*465e0*/  LOP3.LUT P4, RZ, R17.reuse, 0x400000, RZ, 0xc0, !PT ;  /* 0x0040000011ff7812 */ /* 0x040fe4000788c0ff */
[----:B------:R-:W-:-:S02]  /*465f0*/  LOP3.LUT P5, RZ, R17, 0x800000, RZ, 0xc0, !PT ;  /* 0x0080000011ff7812 */ /* 0x000fc400078ac0ff */
[C---:B------:R-:W-:Y:S02]  /*46600*/  LOP3.LUT P6, RZ, R17.reuse, 0x1000000, RZ, 0xc0, !PT ;  /* 0x0100000011ff7812 */ /* 0x040fe400078cc0ff */
[----:B------:R-:W-:Y:S02]  /*46610*/  LOP3.LUT P0, RZ, R17, 0x2000000, RZ, 0xc0, !PT ;  /* 0x0200000011ff7812 */ /* 0x000fe4000780c0ff */
        /* <DEDUP_REMOVED lines=24> */
[----:B------:R-:W2:Y:S04]  /*467a0*/  LDL.LU R17, [R1+0xda0] ;  /* 0x000da00001117983 */ /* 0x000ea80000300800 */
        /* <DEDUP_REMOVED lines=10> */
[----:B---3--:R1:W-:Y:S04]  /*46850*/  @P4 STG.E desc[UR6][R10.64], R166 ;  /* 0x000000a60a004986 */ /* 0x0083e8000c101906 */
[----:B------:R-:W3:Y:S01]  /*46860*/  LDL.LU R229, [R1+0xda8] ;  /* 0x000da80001e57983 */ /* 0x000ee20000300800 */
[----:B-1----:R-:W-:-:S03]  /*46870*/  IMAD.WIDE R10, R251, 0x4, R2 ;  /* 0x00000004fb0a7825 */ /* 0x002fc600078e0202 */
[----:B------:R-:W3:Y:S04]  /*46880*/  LDL.LU R166, [R1+0x12b8] ;  /* 0x0012b80001a67983 */ /* 0x000ee80000300800 */
[----:B------:R1:W-:Y:S02]  /*46890*/  @P5 STG.E desc[UR6][R10.64], R167 ;  /* 0x000000a70a005986 */ /* 0x0003e4000c101906 */
[----:B-1----:R-:W-:Y:S02]  /*468a0*/  IMAD.WIDE R10, R251, 0x4, R4 ;  /* 0x00000004fb0a7825 */ /* 0x002fe400078e0204 */
[----:B------:R-:W3:Y:S04]  /*468b0*/  LDL.LU R167, [R1+0x9b8] ;  /* 0x0009b80001a77983 */ /* 0x000ee80000300800 */
[----:B------:R1:W-:Y:S04]  /*468c0*/  @P6 STG.E desc[UR6][R10.64], R250 ;  /* 0x000000fa0a006986 */ /* 0x0003e8000c101906 */
[----:B------:R-:W3:Y:S04]  /*468d0*/  LDL.LU R251, [R1+0x5b8] ;  /* 0x0005b80001fb7983 */ /* 0x000ee80000300800 */
[----:B-1----:R-:W3:Y:S01]  /*468e0*/  LDL.LU R250, [R1+0x12bc] ;  /* 0x0012bc0001fa7983 */ /* 0x002ee20000300800 */
[----:B------:R-:W-:-:S05]  /*468f0*/  IMAD.WIDE R10, R231, 0x4, R2 ;  /* 0x00000004e70a7825 */ /* 0x000fca00078e0202 */
[----:B----4-:R1:W-:Y:S02]  /*46900*/  @P0 STG.E desc[UR6][R10.64], R252 ;  /* 0x000000fc0a000986 */ /* 0x0103e4000c101906 */
[----:B-1----:R-:W-:Y:S02]  /*46910*/  IMAD.WIDE R10, R231, 0x4, R4 ;  /* 0x00000004e70a7825 */ /* 0x002fe400078e0204 */
[----:B------:R-:W4:Y:S04]  /*46920*/  LDL.LU R252, [R1+0x1b8] ;  /* 0x0001b80001fc7983 */ /* 0x000f280000300800 */
[----:B------:R1:W-:Y:S04]  /*46930*/  @P1 STG.E desc[UR6][R10.64], R230 ;  /* 0x000000e60a001986 */ /* 0x0003e8000c101906 */
[----:B------:R-:W4:Y:S04]  /*46940*/  LDL.LU R231, [R1+0xdac] ;  /* 0x000dac0001e77983 */ /* 0x000f280000300800 */
[----:B-1----:R-:W4:Y:S01]  /*46950*/  LDL.LU R230, [R1+0x12c0] ;  /* 0x0012c00001e67983 */ /* 0x002f220000300800 */
[----:B------:R-:W-:Y:S01]  /*46960*/  LOP3.LUT P1, RZ, R12, 0x4000000, RZ, 0xc0, !PT ;  /* 0x040000000cff7812 */ /* 0x000fe2000782c0ff */
[----:B------:R-:W-:Y:S01]  /*46970*/  IMAD.WIDE R10, R20, 0x4, R2 ;  /* 0x00000004140a7825 */ /* 0x000fe200078e0202 */
[----:B------:R-:W-:-:S02]  /*46980*/  LOP3.LUT P2, RZ, R18, 0x8, RZ, 0xc0, !PT ;  /* 0x0000000812ff7812 */ /* 0x000fc4000784c0ff */
[C---:B------:R-:W-:Y:S02]  /*46990*/  LOP3.LUT P3, RZ, R18.reuse, 0x10, RZ, 0xc0, !PT ;  /* 0x0000001012ff7812 */ /* 0x040fe4000786c0ff */
[C---:B------:R-:W-:Y:S02]  /*469a0*/  LOP3.LUT P4, RZ, R18.reuse, 0x20, RZ, 0xc0, !PT ;  /* 0x0000002012ff7812 */ /* 0x040fe4000788c0ff */
[C---:B------:R-:W-:Y:S02]  /*469b0*/  LOP3.LUT P5, RZ, R18.reuse, 0x40, RZ, 0xc0, !PT ;  /* 0x0000004012ff7812 */ /* 0x040fe400078ac0ff */
[----:B------:R-:W-:-:S03]  /*469c0*/  LOP3.LUT P6, RZ, R18, 0x80, RZ, 0xc0, !PT ;  /* 0x0000008012ff7812 */ /* 0x000fc600078cc0ff */
[----:B--2---:R1:W-:Y:S02]  /*469d0*/  @P1 STG.E desc[UR6][R10.64], R17 ;  /* 0x000000110a001986 */ /* 0x0043e4000c101906 */
        /* <DEDUP_REMOVED lines=22> */
[----:B---3--:R-:W-:-:S05]  /*46b40*/  IMAD.WIDE R10, R166, 0x4, R2 ;  /* 0x00000004a60a7825 */ /* 0x008fca00078e0202 */
[----:B------:R1:W-:Y:S02]  /*46b50*/  @P2 STG.E desc[UR6][R10.64], R229 ;  /* 0x000000e50a002986 */ /* 0x0003e4000c101906 */
[----:B-1----:R-:W-:Y:S02]  /*46b60*/  IMAD.WIDE R10, R166, 0x4, R4 ;  /* 0x00000004a60a7825 */ /* 0x002fe400078e0204 */
[----:B------:R-:W3:Y:S04]  /*46b70*/  LDL.LU R166, [R1+0x5bc] ;  /* 0x0005bc0001a67983 */ /* 0x000ee80000300800 */
[----:B------:R1:W-:Y:S02]  /*46b80*/  @P3 STG.E desc[UR6][R10.64], R167 ;  /* 0x000000a70a003986 */ /* 0x0003e4000c101906 */
[----:B-1----:R-:W-:-:S02]  /*46b90*/  IMAD.WIDE R10, R250, 0x4, R2 ;  /* 0x00000004fa0a7825 */ /* 0x002fc400078e0202 */
[----:B------:R-:W3:Y:S04]  /*46ba0*/  LDL.LU R167, [R1+0x12c4] ;  /* 0x0012c40001a77983 */ /* 0x000ee80000300800 */
[----:B------:R1:W-:Y:S02]  /*46bb0*/  @P4 STG.E desc[UR6][R10.64], R251 ;  /* 0x000000fb0a004986 */ /* 0x0003e4000c101906 */
[----:B-1----:R-:W-:Y:S02]  /*46bc0*/  IMAD.WIDE R10, R250, 0x4, R4 ;  /* 0x00000004fa0a7825 */ /* 0x002fe400078e0204 */
[----:B------:R-:W3:Y:S04]  /*46bd0*/  LDL.LU R251, [R1+0x1bc] ;  /* 0x0001bc0001fb7983 */ /* 0x000ee80000300800 */
[----:B----4-:R1:W-:Y:S04]  /*46be0*/  @P5 STG.E desc[UR6][R10.64], R252 ;  /* 0x000000fc0a005986 */ /* 0x0103e8000c101906 */
[----:B------:R-:W4:Y:S04]  /*46bf0*/  LDL.LU R250, [R1+0xdb0] ;  /* 0x000db00001fa7983 */ /* 0x000f280000300800 */
[----:B-1----:R-:W4:Y:S01]  /*46c00*/  LDL.LU R252, [R1+0x12d0] ;  /* 0x0012d00001fc7983 */ /* 0x002f220000300800 */
[----:B------:R-:W-:-:S05]  /*46c10*/  IMAD.WIDE R10, R230, 0x4, R2 ;  /* 0x00000004e60a7825 */ /* 0x000fca00078e0202 */
[----:B------:R1:W-:Y:S04]  /*46c20*/  @P6 STG.E desc[UR6][R10.64], R231 ;  /* 0x000000e70a006986 */ /* 0x0003e8000c101906 */
[----:B-1----:R-:W4:Y:S01]  /*46c30*/  LDL.LU R231, [R1+0x9c0] ;  /* 0x0009c00001e77983 */ /* 0x002f220000300800 */
[----:B------:R-:W-:Y:S01]  /*46c40*/  LOP3.LUT P0, RZ, R18, 0x100, RZ, 0xc0, !PT ;  /* 0x0000010012ff7812 */ /* 0x000fe2000780c0ff */
[----:B------:R-:W-:Y:S02]  /*46c50*/  IMAD.WIDE R10, R230, 0x4, R4 ;  /* 0x00000004e60a7825 */ /* 0x000fe400078e0204 */
[----:B------:R-:W4:Y:S10]  /*46c60*/  LDL.LU R230, [R1+0x5c0] ;  /* 0x0005c00001e67983 */ /* 0x000f340000300800 */
[----:B--2---:R1:W-:Y:S04]  /*46c70*/  @P0 STG.E desc[UR6][R10.64], R20 ;  /* 0x000000140a000986 */ /* 0x0043e8000c101906 */
[----:B-1----:R-:W2:Y:S04]  /*46c80*/  LDL.LU R20, [R1+0x12d4] ;  /* 0x0012d40001147983 */ /* 0x002ea80000300800 */
        /* <DEDUP_REMOVED lines=8> */
[----:B------:R-:W2:Y:S01]  /*46d10*/  LDL.LU R164, [R1+0x12e0] ;  /* 0x0012e00001a47983 */ /* 0x000ea20000300800 */
[----:B------:R-:W-:-:S03]  /*46d20*/  LOP3.LUT P4, RZ, R18, 0x200, RZ, 0xc0, !PT ;  /* 0x0000020012ff7812 */ /* 0x000fc6000788c0ff */
[----:B------:R-:W2:Y:S01]  /*46d30*/  LDL.LU R165, [R1+0x9c8] ;  /* 0x0009c80001a57983 */ /* 0x000ea20000300800 */
[----:B------:R-:W-:-:S03]  /*46d40*/  LOP3.LUT P5, RZ, R18, 0x400, RZ, 0xc0, !PT ;  /* 0x0000040012ff7812 */ /* 0x000fc600078ac0ff */
[----:B------:R-:W2:Y:S04]  /*46d50*/  LDL.LU R228, [R1+0x5c8] ;  /* 0x0005c80001e47983 */ /* 0x000ea80000300800 */
[----:B------:R-:W2:Y:S01]  /*46d60*/  LDL.LU R229, [R1+0x12e4] ;  /* 0x0012e40001e57983 */ /* 0x000ea20000300800 */
        /* <DEDUP_REMOVED lines=10> */
[----:B------:R1:W-:Y:S02]  /*46e10*/  @P4 STG.E desc[UR6][R10.64], R166 ;  /* 0x000000a60a004986 */ /* 0x0003e4000c101906 */
[----:B-1----:R-:W-:Y:S02]  /*46e20*/  IMAD.WIDE R10, R167, 0x4, R4 ;  /* 0x00000004a70a7825 */ /* 0x002fe400078e0204 */
[----:B------:R-:W3:Y:S04]  /*46e30*/  LDL.LU R166, [R1+0x1c8] ;  /* 0x0001c80001a67983 */ /* 0x000ee80000300800 */
[----:B------:R4:W-:Y:S02]  /*46e40*/  @P5 STG.E desc[UR6][R10.64], R251 ;  /* 0x000000fb0a005986 */ /* 0x0009e4000c101906 */
[----:B----4-:R-:W-:-:S02]  /*46e50*/  IMAD.WIDE R10, R252, 0x4, R2 ;  /* 0x00000004fc0a7825 */ /* 0x010fc400078e0202 */
[----:B------:R-:W4:Y:S04]  /*46e60*/  LDL.LU R251, [R1+0x12e8] ;  /* 0x0012e80001fb7983 */ /* 0x000f280000300800 */
[----:B------:R1:W-:Y:S04]  /*46e70*/  @P6 STG.E desc[UR6][R10.64], R250 ;  /* 0x000000fa0a006986 */ /* 0x0003e8000c101906 */
[----:B------:R-:W4:Y:S01]  /*46e80*/  LDL.LU R167, [R1+0xdbc] ;  /* 0x000dbc0001a77983 */ /* 0x000f220000300800 */
[----:B-1----:R-:W-:-:S03]  /*46e90*/  IMAD.WIDE R10, R252, 0x4, R4 ;  /* 0x00000004fc0a7825 */ /* 0x002fc600078e0204 */
[----:B------:R-:W4:Y:S04]  /*46ea0*/  LDL.LU R250, [R1+0x9cc] ;  /* 0x0009cc0001fa7983 */ /* 0x000f280000300800 */
[----:B------:R1:W-:Y:S04]  /*46eb0*/  @P0 STG.E desc[UR6][R10.64], R231 ;  /* 0x000000e70a000986 */ /* 0x0003e8000c101906 */
[----:B------:R-:W4:Y:S04]  /*46ec0*/  LDL.LU R252, [R1+0x5cc] ;  /* 0x0005cc0001fc7983 */ /* 0x000f280000300800 */
[----:B-1----:R-:W4:Y:S01]  /*46ed0*/  LDL.LU R231, [R1+0x12ec] ;  /* 0x0012ec0001e77983 */ /* 0x002f220000300800 */
[----:B------:R-:W-:-:S04]  /*46ee0*/  LOP3.LUT R12, R12, 0xffffdfff, RZ, 0xc0, !PT ;  /* 0xffffdfff0c0c7812 */ /* 0x000fc800078ec0ff */
        /* <DEDUP_REMOVED lines=17> */
[----:B--2---:R-:W-:-:S12]  /*47000*/  IMAD.WIDE R10, R20, 0x4, R2 ;  /* 0x00000004140a7825 */ /* 0x004fd800078e0202 */
[----:B------:R1:W-:Y:S02]  /*47010*/  @P1 STG.E desc[UR6][R10.64], R230 ;  /* 0x000000e60a001986 */ /* 0x0003e4000c101906 */
[----:B-1----:R-:W-:Y:S02]  /*47020*/  IMAD.WIDE R10, R20, 0x4, R4 ;  /* 0x00000004140a7825 */ /* 0x002fe400078e0204 */
[----:B------:R-:W2:Y:S04]  /*47030*/  LDL.LU R230, [R1+0xdc0] ;  /* 0x000dc00001e67983 */ /* 0x000ea80000300800 */
        /* <DEDUP_REMOVED lines=30> */
[----:B----4-:R-:W-:-:S05]  /*47220*/  IMAD.WIDE R10, R251, 0x4, R2 ;  /* 0x00000004fb0a7825 */ /* 0x010fca00078e0202 */
[----:B------:R1:W-:Y:S01]  /*47230*/  @P3 STG.E desc[UR6][R10.64], R167 ;  /* 0x000000a70a003986 */ /* 0x0003e2000c101906 */
[----:B------:R-:W-:Y:S01]  /*47240*/  LOP3.LUT P6, RZ, R18, 0x4000000, RZ, 0xc0, !PT ;  /* 0x0400000012ff7812 */ /* 0x000fe200078cc0ff */
        /* <DEDUP_REMOVED lines=8> */
[----:B------:R-:W4:Y:S04]  /*472d0*/  LDL.LU R228, [R1+0x9d0] ;  /* 0x0009d00001e47983 */ /* 0x000f280000300800 */
[----:B------:R-:W4:Y:S04]  /*472e0*/  LDL.LU R229, [R1+0x5d0] ;  /* 0x0005d00001e57983 */ /* 0x000f280000300800 */
[----:B------:R-:W4:Y:S04]  /*472f0*/  LDL.LU R166, [R1+0x12f4] ;  /* 0x0012f40001a67983 */ /* 0x000f280000300800 */
[----:B------:R-:W4:Y:S01]  /*47300*/  LDL.LU R167, [R1+0x1d0] ;  /* 0x0001d00001a77983 */ /* 0x000f220000300800 */
[----:B------:R-:W-:-:S03]  /*47310*/  LOP3.LUT P0, RZ, R18, 0x8000000, RZ, 0xc0, !PT ;  /* 0x0800000012ff7812 */ /* 0x000fc6000780c0ff */
[----:B------:R-:W4:Y:S04]  /*47320*/  LDL.LU R252, [R1+0xdc4] ;  /* 0x000dc40001fc7983 */ /* 0x000f280000300800 */
[----:B------:R-:W4:Y:S04]  /*47330*/  LDL.LU R250, [R1+0x9d4] ;  /* 0x0009d40001fa7983 */ /* 0x000f280000300800 */
[----:B------:R-:W4:Y:S01]  /*47340*/  LDL.LU R251, [R1+0x5d4] ;  /* 0x0005d40001fb7983 */ /* 0x000f220000300800 */
[----:B--2---:R-:W-:-:S05]  /*47350*/  IMAD.WIDE R10, R20, 0x4, R2 ;  /* 0x00000004140a7825 */ /* 0x004fca00078e0202 */
[----:B------:R1:W-:Y:S04]  /*47360*/  @P0 STG.E desc[UR6][R10.64], R230 ;  /* 0x000000e60a000986 */ /* 0x0003e8000c101906 */
[----:B-1----:R-:W2:Y:S01]  /*47370*/  LDL.LU R230, [R1+0x12fc] ;  /* 0x0012fc0001e67983 */ /* 0x002ea20000300800 */
[----:B------:R-:W-:-:S03]  /*47380*/  IMAD.WIDE R10, R20, 0x4, R4 ;  /* 0x00000004140a7825 */ /* 0x000fc600078e0204 */
[----:B------:R-:W2:Y:S01]  /*47390*/  LDL.LU R20, [R1+0x1d4] ;  /* 0x0001d40001147983 */ /* 0x000ea20000300800 */
[----:B------:R-:W-:-:S03]  /*473a0*/  LOP3.LUT R12, R12, 0xfffffff7, RZ, 0xc0, !PT ;  /* 0xfffffff70c0c7812 */ /* 0x000fc600078ec0ff */
[----:B------:R-:W2:Y:S01]  /*473b0*/  LDL.LU R17, [R1+0x1300] ;  /* 0x0013000001117983 */ /* 0x000ea20000300800 */
[C---:B------:R-:W-:Y:S02]  /*473c0*/  LOP3.LUT P4, RZ, R18.reuse, 0x10000000, RZ, 0xc0, !PT ;  /* 0x1000000012ff7812 */ /* 0x040fe4000788c0ff */
[C---:B------:R-:W-:Y:S02]  /*473d0*/  LOP3.LUT P5, RZ, R18.reuse, 0x20000000, RZ, 0xc0, !PT ;  /* 0x2000000012ff7812 */ /* 0x040fe400078ac0ff */
[C---:B------:R-:W-:Y:S02]  /*473e0*/  LOP3.LUT P6, RZ, R18.reuse, 0x40000000, RZ, 0xc0, !PT ;  /* 0x4000000012ff7812 */ /* 0x040fe400078cc0ff */
        /* <DEDUP_REMOVED lines=11> */
[----:B---3--:R-:W-:-:S13]  /*474a0*/  LOP3.LUT P1, RZ, R19, 0x100, RZ, 0xc0, !PT ;  /* 0x0000010013ff7812 */ /* 0x008fda000782c0ff */
        /* <DEDUP_REMOVED lines=18> */
[----:B----4-:R1:W-:Y:S10]  /*475d0*/  @P4 STG.E desc[UR6][R10.64], R228 ;  /* 0x000000e40a004986 */ /* 0x0103f4000c101906 */
[----:B------:R-:W-:-:S02]  /*475e0*/  @P1 LOP3.LUT R12, R12, 0x200, RZ, 0xfc, !PT ;  /* 0x000002000c0c1812 */ /* 0x000fc400078efcff */
[----:B------:R-:W-:Y:S01]  /*475f0*/  LOP3.LUT P1, RZ, R19, 0x2, RZ, 0xc0, !PT ;  /* 0x0000000213ff7812 */ /* 0x000fe2000782c0ff */
[----:B-1----:R-:W-:Y:S01]  /*47600*/  IMAD.WIDE R10, R166, 0x4, R2 ;  /* 0x00000004a60a7825 */ /* 0x002fe200078e0202 */
[----:B------:R-:W-:Y:S01]  /*47610*/  LOP3.LUT R12, R12, 0xfffffbff, RZ, 0xc0, !PT ;  /* 0xfffffbff0c0c7812 */ /* 0x000fe200078ec0ff */
[----:B------:R-:W3:Y:S04]  /*47620*/  LDL.LU R228, [R1+0x1dc] ;  /* 0x0001dc0001e47983 */ /* 0x000ee80000300800 */
[----:B------:R1:W-:Y:S06]  /*47630*/  @P5 STG.E desc[UR6][R10.64], R229 ;  /* 0x000000e50a005986 */ /* 0x0003ec000c101906 */
[----:B------:R-:W-:-:S02]  /*47640*/  @P1 LOP3.LUT R12, R12, 0x400, RZ, 0xfc, !PT ;  /* 0x000004000c0c1812 */ /* 0x000fc400078efcff */
[----:B------:R-:W-:Y:S01]  /*47650*/  LOP3.LUT P1, RZ, R19, 0x1, RZ, 0xc0, !PT ;  /* 0x0000000113ff7812 */ /* 0x000fe2000782c0ff */
[----:B-1----:R-:W-:Y:S01]  /*47660*/  IMAD.WIDE R10, R166, 0x4, R4 ;  /* 0x00000004a60a7825 */ /* 0x002fe200078e0204 */
[----:B------:R-:W4:Y:S04]  /*47670*/  LDL.LU R229, [R1+0xdd0] ;  /* 0x000dd00001e57983 */ /* 0x000f280000300800 */
[----:B------:R1:W-:Y:S04]  /*47680*/  @P6 STG.E desc[UR6][R10.64], R167 ;  /* 0x000000a70a006986 */ /* 0x0003e8000c101906 */
[----:B------:R-:W4:Y:S01]  /*47690*/  LDL.LU R166, [R1+0x1310] ;  /* 0x0013100001a67983 */ /* 0x000f220000300800 */
[----:B-1----:R-:W-:-:S03]  /*476a0*/  IMAD.WIDE R10, R231, 0x4, R2 ;  /* 0x00000004e70a7825 */ /* 0x002fc600078e0202 */
[----:B------:R-:W4:Y:S04]  /*476b0*/  LDL.LU R167, [R1+0x9e0] ;  /* 0x0009e00001a77983 */ /* 0x000f280000300800 */
[----:B------:R1:W-:Y:S02]  /*476c0*/  @P0 STG.E desc[UR6][R10.64], R252 ;  /* 0x000000fc0a000986 */ /* 0x0003e4000c101906 */
[----:B-1----:R-:W-:Y:S02]  /*476d0*/  IMAD.WIDE R10, R231, 0x4, R4 ;  /* 0x00000004e70a7825 */ /* 0x002fe400078e0204 */
[----:B------:R-:W4:Y:S04]  /*476e0*/  LDL.LU R252, [R1+0x5e0] ;  /* 0x0005e00001fc7983 */ /* 0x000f280000300800 */
[----:B------:R2:W-:Y:S01]  /*476f0*/  @P1 STG.E desc[UR6][R10.64], R250 ;  /* 0x000000fa0a001986 */ /* 0x0005e2000c101906 */
[----:B------:R-:W-:-:S03]  /*47700*/  LOP3.LUT P1, RZ, R12, 0x400, RZ, 0xc0, !PT ;  /* 0x000004000cff7812 */ /* 0x000fc6000782c0ff */
[----:B------:R-:W4:Y:S01]  /*47710*/  LDL.LU R231, [R1+0x1314] ;  /* 0x0013140001e77983 */ /* 0x000f220000300800 */
[----:B--2---:R-:W-:-:S03]  /*47720*/  IMAD.WIDE R10, R230, 0x4, R2 ;  /* 0x00000004e60a7825 */ /* 0x004fc600078e0202 */
[----:B------:R-:W2:Y:S06]  /*47730*/  LDL.LU R250, [R1+0x177c] ;  /* 0x00177c0001fa7983 */ /* 0x000eac0000300800 */
[----:B------:R1:W-:Y:S01]  /*47740*/  @P1 STG.E desc[UR6][R10.64], R251 ;  /* 0x000000fb0a001986 */ /* 0x0003e2000c101906 */
[----:B------:R-:W-:Y:S01]  /*47750*/  LOP3.LUT P1, RZ, R12, 0x200, RZ, 0xc0, !PT ;  /* 0x000002000cff7812 */ /* 0x000fe2000782c0ff */
[----:B-1----:R-:W-:Y:S02]  /*47760*/  IMAD.WIDE R10, R230, 0x4, R4 ;  /* 0x00000004e60a7825 */ /* 0x002fe400078e0204 */
[----:B------:R-:W2:Y:S04]  /*47770*/  LDL.LU R251, [R1+0x1778] ;  /* 0x0017780001fb7983 */ /* 0x000ea80000300800 */
[----:B------:R-:W2:Y:S06]  /*47780*/  LDL.LU R230, [R1+0x1774] ;  /* 0x0017740001e67983 */ /* 0x000eac0000300800 */
[----:B------:R1:W-:Y:S04]  /*47790*/  @P1 STG.E desc[UR6][R10.64], R20 ;  /* 0x000000140a001986 */ /* 0x0003e8000c101906 */
[----:B-1----:R-:W2:Y:S01]  /*477a0*/  LDL.LU R20, [R1+0x1770] ;  /* 0x0017700001147983 */ /* 0x002ea20000300800 */
        /* <DEDUP_REMOVED lines=27> */
[----:B---3--:R4:W-:Y:S02]  /*47960*/  @P3 STG.E desc[UR6][R10.64], R228 ;  /* 0x000000e40a003986 */ /* 0x0089e4000c101906 */
[----:B----4-:R-:W-:-:S05]  /*47970*/  IMAD.WIDE R10, R166, 0x4, R2 ;  /* 0x00000004a60a7825 */ /* 0x010fca00078e0202 */
        /* <DEDUP_REMOVED lines=8> */
[----:B------:R-:W4:Y:S04]  /*47a00*/  LDL.LU R229, [R1+0x1320] ;  /* 0x0013200001e57983 */ /* 0x000f280000300800 */
[----:B--2---:R1:W-:Y:S04]  /*47a10*/  @P0 STG.E desc[UR6][R10.64], R20 ;  /* 0x000000140a000986 */ /* 0x0043e8000c101906 */
[----:B-1----:R-:W2:Y:S04]  /*47a20*/  LDL.LU R20, [R1+0x176c] ;  /* 0x00176c0001147983 */ /* 0x002ea80000300800 */
[----:B------:R-:W4:Y:S04]  /*47a30*/  LDL.LU R252, [R1+0xdd4] ;  /* 0x000dd40001fc7983 */ /* 0x000f280000300800 */
[----:B------:R-:W4:Y:S04]  /*47a40*/  LDL.LU R0, [R1+0x9e4] ;  /* 0x0009e40001007983 */ /* 0x000f280000300800 */
[----:B------:R-:W4:Y:S04]  /*47a50*/  LDL.LU R165, [R1+0x5e4] ;  /* 0x0005e40001a57983 */ /* 0x000f280000300800 */
[----:B------:R-:W4:Y:S01]  /*47a60*/  LDL.LU R167, [R1+0x131c] ;  /* 0x00131c0001a77983 */ /* 0x000f220000300800 */
[----:B------:R-:W-:-:S03]  /*47a70*/  LOP3.LUT P0, RZ, R19, 0x8000000, RZ, 0xc0, !PT ;  /* 0x0800000013ff7812 */ /* 0x000fc6000780c0ff */
[----:B------:R-:W4:Y:S01]  /*47a80*/  LDL.LU R164, [R1+0x1e4] ;  /* 0x0001e40001a47983 */ /* 0x000f220000300800 */
[C---:B------:R-:W-:Y:S02]  /*47a90*/  LOP3.LUT P2, RZ, R19.reuse, 0x8000, RZ, 0xc0, !PT ;  /* 0x0000800013ff7812 */ /* 0x040fe4000784c0ff */
[C---:B------:R-:W-:Y:S02]  /*47aa0*/  LOP3.LUT P5, RZ, R19.reuse, 0x80000, RZ, 0xc0, !PT ;  /* 0x0008000013ff7812 */ /* 0x040fe400078ac0ff */
[C---:B------:R-:W-:Y:S02]  /*47ab0*/  LOP3.LUT P6, RZ, R19.reuse, 0x400000, RZ, 0xc0, !PT ;  /* 0x0040000013ff7812 */ /* 0x040fe400078cc0ff */
[----:B------:R-:W-:Y:S02]  /*47ac0*/  LOP3.LUT R12, R12, 0xfffffffb, RZ, 0xc0, !PT ;  /* 0xfffffffb0c0c7812 */ /* 0x000fe400078ec0ff */
[----:B------:R-:W-:-:S07]  /*47ad0*/  LOP3.LUT P3, RZ, R19, 0x10000, RZ, 0xc0, !PT ;  /* 0x0001000013ff7812 */ /* 0x000fce000786c0ff */
[----:B------:R-:W-:-:S04]  /*47ae0*/  @P5 LOP3.LUT R12, R12, 0x4, RZ, 0xfc, !PT ;  /* 0x000000040c0c5812 */ /* 0x000fc800078efcff */
[----:B------:R-:W-:Y:S02]  /*47af0*/  LOP3.LUT R12, R12, 0xfffffffe, RZ, 0xc0, !PT ;  /* 0xfffffffe0c0c7812 */ /* 0x000fe400078ec0ff */
[C---:B------:R-:W-:Y:S02]  /*47b00*/  LOP3.LUT P4, RZ, R19.reuse, 0x20000, RZ, 0xc0, !PT ;  /* 0x0002000013ff7812 */ /* 0x040fe4000788c0ff */
[----:B------:R-:W-:Y:S02]  /*47b10*/  @P6 LOP3.LUT R12, R12, 0x1, RZ, 0xfc, !PT ;  /* 0x000000010c0c6812 */ /* 0x000fe400078efcff */
[C---:B------:R-:W-:Y:S02]  /*47b20*/  LOP3.LUT P6, RZ, R19.reuse, 0x200000, RZ, 0xc0, !PT ;  /* 0x0020000013ff7812 */ /* 0x040fe400078cc0ff */
[----:B------:R-:W-:Y:S02]  /*47b30*/  LOP3.LUT R12, R12, 0xfffffffd, RZ, 0xc0, !PT ;  /* 0xfffffffd0c0c7812 */ /* 0x000fe400078ec0ff */
[----:B------:R-:W-:-:S02]  /*47b40*/  LOP3.LUT P5, RZ, R19, 0x40000, RZ, 0xc0, !PT ;  /* 0x0004000013ff7812 */ /* 0x000fc400078ac0ff */
[----:B------:R-:W-:-:S07]  /*47b50*/  LOP3.LUT P1, RZ, R19, 0x10000000, RZ, 0xc0, !PT ;  /* 0x1000000013ff7812 */ /* 0x000fce000782c0ff */
[----:B------:R-:W-:Y:S02]  /*47b60*/  @P6 LOP3.LUT R12, R12, 0x2, RZ, 0xfc, !PT ;  /* 0x000000020c0c6812 */ /* 0x000fe400078efcff */
[----:B------:R-:W-:Y:S01]  /*47b70*/  LOP3.LUT P6, RZ, R19, 0x100000, RZ, 0xc0, !PT ;  /* 0x0010000013ff7812 */ /* 0x000fe200078cc0ff */
[----:B---3--:R-:W-:Y:S01]  /*47b80*/  IMAD.WIDE R10, R231, 0x4, R2 ;  /* 0x00000004e70a7825 */ /* 0x008fe200078e0202 */
[----:B--2---:R-:W-:-:S04]  /*47b90*/  LOP3.LUT R20, R20, 0xefffffff, RZ, 0xc0, !PT ;  /* 0xefffffff14147812 */ /* 0x004fc800078ec0ff */
[----:B------:R-:W-:Y:S02]  /*47ba0*/  @P0 LOP3.LUT R20, R20, 0x10000000, RZ, 0xfc, !PT ;  /* 0x1000000014140812 */ /* 0x000fe400078efcff */
[----:B------:R-:W-:Y:S02]  /*47bb0*/  LOP3.LUT P0, RZ, R19, 0x4000000, RZ, 0xc0, !PT ;  /* 0x0400000013ff7812 */ /* 0x000fe4000780c0ff */
[----:B------:R-:W-:Y:S01]  /*47bc0*/  LOP3.LUT R20, R20, 0xdfffffff, RZ, 0xc0, !PT ;  /* 0xdfffffff14147812 */ /* 0x000fe200078ec0ff */
[----:B----4-:R1:W-:Y:S10]  /*47bd0*/  @P2 STG.E desc[UR6][R10.64], R252 ;  /* 0x000000fc0a002986 */ /* 0x0103f4000c101906 */
[----:B------:R-:W-:-:S02]  /*47be0*/  @P0 LOP3.LUT R20, R20, 0x20000000, RZ, 0xfc, !PT ;  /* 0x2000000014140812 */ /* 0x000fc400078efcff */
[----:B------:R-:W-:Y:S01]  /*47bf0*/  LOP3.LUT P0, RZ, R19, 0x2000000, RZ, 0xc0, !PT ;  /* 0x0200000013ff7812 */ /* 0x000fe2000780c0ff */
[----:B-1----:R-:W-:Y:S02]  /*47c00*/  IMAD.WIDE R10, R231, 0x4, R4 ;  /* 0x00000004e70a7825 */ /* 0x002fe400078e0204 */
[----:B------:R-:W2:Y:S01]  /*47c10*/  LDL.LU R231, [R1+0x9e8] ;  /* 0x0009e80001e77983 */ /* 0x000ea20000300800 */
[----:B------:R-:W-:-:S03]  /*47c20*/  LOP3.LUT R20, R20, 0xbfffffff, RZ, 0xc0, !PT ;  /* 0xbfffffff14147812 */ /* 0x000fc600078ec0ff */
[----:B------:R-:W3:Y:S04]  /*47c30*/  LDL.LU R252, [R1+0x5e8] ;  /* 0x0005e80001fc7983 */ /* 0x000ee80000300800 */
[----:B------:R-:W4:Y:S02]  /*47c40*/  LDL.LU R13, [R1+0x1324] ;  /* 0x00132400010d7983 */ /* 0x000f240000300800 */
[----:B------:R-:W-:Y:S02]  /*47c50*/  @P0 LOP3.LUT R20, R20, 0x40000000, RZ, 0xfc, !PT ;  /* 0x4000000014140812 */ /* 0x000fe400078efcff */
[----:B------:R-:W-:Y:S01]  /*47c60*/  LOP3.LUT P0, RZ, R19, 0x1000000, RZ, 0xc0, !PT ;  /* 0x0100000013ff7812 */ /* 0x000fe2000780c0ff */
[----:B------:R1:W-:Y:S01]  /*47c70*/  @P3 STG.E desc[UR6][R10.64], R0 ;  /* 0x000000000a003986 */ /* 0x0003e2000c101906 */
[----:B------:R-:W-:-:S03]  /*47c80*/  LOP3.LUT R20, R20, 0x7fffffff, RZ, 0xc0, !PT ;  /* 0x7fffffff14147812 */ /* 0x000fc600078ec0ff */
[----:B------:R-:W3:Y:S01]  /*47c90*/  LDL.LU R166, [R1+0xddc] ;  /* 0x000ddc0001a67983 */ /* 0x000ee20000300800 */
[----:B------:R-:W-:-:S03]  /*47ca0*/  LOP3.LUT P2, RZ, R19, 0x20000000, RZ, 0xc0, !PT ;  /* 0x2000000013ff7812 */ /* 0x000fc6000784c0ff */
[----:B------:R-:W3:Y:S01]  /*47cb0*/  LDL.LU R18, [R1+0x1328] ;  /* 0x0013280001127983 */ /* 0x000ee20000300800 */
[----:B-1----:R-:W-:-:S03]  /*47cc0*/  IMAD.WIDE R10, R167, 0x4, R2 ;  /* 0x00000004a70a7825 */ /* 0x002fc600078e0202 */
[----:B------:R-:W-:Y:S02]  /*47cd0*/  @P0 LOP3.LUT R20, R20, 0x80000000, RZ, 0xfc, !PT ;  /* 0x8000000014140812 */ /* 0x000fe400078efcff */
[C---:B------:R-:W-:Y:S01]  /*47ce0*/  LOP3.LUT P0, RZ, R19.reuse, 0x800000, RZ, 0xc0, !PT ;  /* 0x0080000013ff7812 */ /* 0x040fe2000780c0ff */
[----:B------:R1:W-:Y:S01]  /*47cf0*/  @P4 STG.E desc[UR6][R10.64], R165 ;  /* 0x000000a50a004986 */ /* 0x0003e2000c101906 */
[C---:B------:R-:W-:Y:S02]  /*47d00*/  LOP3.LUT P3, RZ, R19.reuse, 0x40000000, RZ, 0xc0, !PT ;  /* 0x4000000013ff7812 */ /* 0x040fe4000786c0ff */
[----:B------:R-:W-:Y:S02]  /*47d10*/  LOP3.LUT P4, RZ, R19, 0x80000000, RZ, 0xc0, !PT ;  /* 0x8000000013ff7812 */ /* 0x000fe4000788c0ff */
[----:B------:R-:W3:Y:S04]  /*47d20*/  LDL.LU R19, [R1+0x1e8] ;  /* 0x0001e80001137983 */ /* 0x000ee80000300800 */
[----:B-1----:R-:W3:Y:S01]  /*47d30*/  LDL.LU R165, [R1+0x9ec] ;  /* 0x0009ec0001a57983 */ /* 0x002ee20000300800 */
[----:B------:R-:W-:-:S03]  /*47d40*/  IMAD.WIDE R10, R167, 0x4, R4 ;  /* 0x00000004a70a7825 */ /* 0x000fc600078e0204 */
[----:B------:R-:W3:Y:S04]  /*47d50*/  LDL.LU R167, [R1+0x5ec] ;  /* 0x0005ec0001a77983 */ /* 0x000ee80000300800 */
[----:B------:R-:W3:Y:S04]  /*47d60*/  LDL.LU R17, [R1+0x132c] ;  /* 0x00132c0001117983 */ /* 0x000ee80000300800 */
[----:B------:R1:W-:Y:S01]  /*47d70*/  @P5 STG.E desc[UR6][R10.64], R164 ;  /* 0x000000a40a005986 */ /* 0x0003e2000c101906 */
[----:B------:R-:W-:-:S03]  /*47d80*/  LOP3.LUT P5, RZ, R12, 0x4, RZ, 0xc0, !PT ;  /* 0x000000040cff7812 */ /* 0x000fc600078ac0ff */
        /* <DEDUP_REMOVED lines=12> */
[----:B--2---:R4:W-:Y:S01]  /*47e50*/  @P6 STG.E desc[UR6][R10.64], R231 ;  /* 0x000000e70a006986 */ /* 0x0049e2000c101906 */
[----:B------:R-:W-:Y:S01]  /*47e60*/  LOP3.LUT P6, RZ, R12, 0x2, RZ, 0xc0, !PT ;  /* 0x000000020cff7812 */ /* 0x000fe200078cc0ff */
[----:B----4-:R-:W-:-:S02]  /*47e70*/  IMAD.WIDE R10, R13, 0x4, R2 ;  /* 0x000000040d0a7825 */ /* 0x010fc400078e0202 */
[----:B------:R-:W2:Y:S10]  /*47e80*/  LDL.LU R231, [R1+0x1768] ;  /* 0x0017680001e77983 */ /* 0x000eb40000300800 */
[----:B---3--:R1:W-:Y:S01]  /*47e90*/  @P6 STG.E desc[UR6][R10.64], R252 ;  /* 0x000000fc0a006986 */ /* 0x0083e2000c101906 */
[----:B------:R-:W-:Y:S01]  /*47ea0*/  LOP3.LUT P6, RZ, R12, 0x1, RZ, 0xc0, !PT ;  /* 0x000000010cff7812 */ /* 0x000fe200078cc0ff */
[----:B------:R-:W-:-:S04]  /*47eb0*/  IMAD.WIDE R12, R13, 0x4, R4 ;  /* 0x000000040d0c7825 */ /* 0x000fc800078e0204 */
[----:B-1----:R-:W-:Y:S01]  /*47ec0*/  IMAD.WIDE R10, R18, 0x4, R2 ;  /* 0x00000004120a7825 */ /* 0x002fe200078e0202 */
[----:B------:R-:W3:Y:S07]  /*47ed0*/  LDL.LU R252, [R1+0x1764] ;  /* 0x0017640001fc7983 */ /* 0x000eee0000300800 */
[----:B------:R-:W-:Y:S04]  /*47ee0*/  @P6 STG.E desc[UR6][R12.64], R19 ;  /* 0x000000130c006986 */ /* 0x000fe8000c101906 */
[----:B------:R1:W-:Y:S04]  /*47ef0*/  @P0 STG.E desc[UR6][R10.64], R166 ;  /* 0x000000a60a000986 */ /* 0x0003e8000c101906 */
[----:B-1----:R-:W4:Y:S01]  /*47f00*/  LDL.LU R166, [R1+0xde4] ;  /* 0x000de40001a67983 */ /* 0x002f220000300800 */
[----:B------:R-:W-:Y:S01]  /*47f10*/  LOP3.LUT P0, RZ, R20, 0x80000000, RZ, 0xc0, !PT ;  /* 0x8000000014ff7812 */ /* 0x000fe2000780c0ff */
[----:B------:R-:W-:-:S12]  /*47f20*/  IMAD.WIDE R10, R18, 0x4, R4 ;  /* 0x00000004120a7825 */ /* 0x000fd800078e0204 */
[----:B------:R1:W-:Y:S01]  /*47f30*/  @P0 STG.E desc[UR6][R10.64], R165 ;  /* 0x000000a50a000986 */ /* 0x0003e2000c101906 */
[C---:B------:R-:W-:Y:S01]  /*47f40*/  LOP3.LUT P0, RZ, R20.reuse, 0x40000000, RZ, 0xc0, !PT ;  /* 0x4000000014ff7812 */ /* 0x040fe2000780c0ff */
[C---:B-1----:R-:W-:Y:S02]  /*47f50*/  IMAD.WIDE R10, R17.reuse, 0x4, R2 ;  /* 0x00000004110a7825 */ /* 0x042fe400078e0202 */
[----:B------:R-:W2:Y:S10]  /*47f60*/  LDL.LU R165, [R1+0x9f4] ;  /* 0x0009f40001a57983 */ /* 0x000eb40000300800 */
[----:B------:R1:W-:Y:S04]  /*47f70*/  @P0 STG.E desc[UR6][R10.64], R167 ;  /* 0x000000a70a000986 */ /* 0x0003e8000c101906 */
[----:B-1----:R-:W3:Y:S01]  /*47f80*/  LDL.LU R167, [R1+0x133c] ;  /* 0x00133c0001a77983 */ /* 0x002ee20000300800 */
[----:B------:R-:W-:Y:S01]  /*47f90*/  LOP3.LUT P0, RZ, R20, 0x20000000, RZ, 0xc0, !PT ;  /* 0x2000000014ff7812 */ /* 0x000fe2000780c0ff */
[----:B------:R-:W-:-:S12]  /*47fa0*/  IMAD.WIDE R10, R17, 0x4, R4 ;  /* 0x00000004110a7825 */ /* 0x000fd800078e0204 */
[----:B------:R1:W-:Y:S01]  /*47fb0*/  @P0 STG.E desc[UR6][R10.64], R14 ;  /* 0x0000000e0a000986 */ /* 0x0003e2000c101906 */
[----:B------:R-:W-:Y:S01]  /*47fc0*/  LOP3.LUT P0, RZ, R20, 0x10000000, RZ, 0xc0, !PT ;  /* 0x1000000014ff7812 */ /* 0x000fe2000780c0ff */
[----:B-1----:R-:W-:-:S12]  /*47fd0*/  IMAD.WIDE R10, R16, 0x4, R2 ;  /* 0x00000004100a7825 */ /* 0x002fd800078e0202 */
[----:B------:R1:W-:Y:S02]  /*47fe0*/  @P0 STG.E desc[UR6][R10.64], R15 ;  /* 0x0000000f0a000986 */ /* 0x0003e4000c101906 */
[----:B-1----:R-:W-:Y:S02]  /*47ff0*/  IMAD.WIDE R10, R16, 0x4, R4 ;  /* 0x00000004100a7825 */ /* 0x002fe400078e0204 */
[----:B------:R-:W2:Y:S04]  /*48000*/  LDL.LU R16, [R1+0x5f4] ;  /* 0x0005f40001107983 */ /* 0x000ea80000300800 */
        /* <DEDUP_REMOVED lines=9> */
[----:B------:R-:W2:Y:S04]  /*480a0*/  LDL.LU R228, [R1+0x1344] ;  /* 0x0013440001e47983 */ /* 0x000ea80000300800 */
[----:B------:R-:W2:Y:S01]  /*480b0*/  LDL.LU R229, [R1+0xe48] ;  /* 0x000e480001e57983 */ /* 0x000ea20000300800 */
[----:B------:R-:W-:-:S03]  /*480c0*/  LOP3.LUT P6, RZ, R20, 0x2, RZ, 0xc0, !PT ;  /* 0x0000000214ff7812 */ /* 0x000fc600078cc0ff */
[----:B----4-:R1:W-:Y:S04]  /*480d0*/  @P5 STG.E desc[UR6][R10.64], R166 ;  /* 0x000000a60a005986 */ /* 0x0103e8000c101906 */
[----:B-1----:R-:W4:Y:S04]  /*480e0*/  LDL.LU R166, [R1+0x1340] ;  /* 0x0013400001a67983 */ /* 0x002f280000300800 */
[----:B------:R-:W4:Y:S04]  /*480f0*/  LDL.LU R15, [R1+0xde8] ;  /* 0x000de800010f7983 */ /* 0x000f280000300800 */
[----:B------:R-:W4:Y:S04]  /*48100*/  LDL.LU R23, [R1+0x9f8] ;  /* 0x0009f80001177983 */ /* 0x000f280000300800 */
[----:B------:R-:W4:Y:S04]  /*48110*/  LDL.LU R18, [R1+0x5f8] ;  /* 0x0005f80001127983 */ /* 0x000f280000300800 */
[----:B------:R-:W4:Y:S04]  /*48120*/  LDL.LU R0, [R1+0xe4c] ;  /* 0x000e4c0001007983 */ /* 0x000f280000300800 */
[----:B------:R-:W4:Y:S01]  /*48130*/  LDL.LU R17, [R1+0x1348] ;  /* 0x0013480001117983 */ /* 0x000f220000300800 */
[----:B---3--:R-:W-:-:S05]  /*48140*/  IMAD.WIDE R10, R167, 0x4, R2 ;  /* 0x00000004a70a7825 */ /* 0x008fca00078e0202 */
[----:B--2---:R1:W-:Y:S04]  /*48150*/  @P6 STG.E desc[UR6][R10.64], R165 ;  /* 0x000000a50a006986 */ /* 0x0043e8000c101906 */
[----:B-1----:R-:W2:Y:S04]  /*48160*/  LDL.LU R165, [R1+0xdec] ;  /* 0x000dec0001a57983 */ /* 0x002ea80000300800 */
[----:B------:R-:W3:Y:S04]  /*48170*/  LDL.LU R22, [R1+0x9fc] ;  /* 0x0009fc0001167983 */ /* 0x000ee80000300800 */
[----:B------:R-:W3:Y:S01]  /*48180*/  LDL.LU R164, [R1+0x134c] ;  /* 0x00134c0001a47983 */ /* 0x000ee20000300800 */
[----:B------:R-:W-:-:S02]  /*48190*/  LOP3.LUT P1, RZ, R20, 0x10, RZ, 0xc0, !PT ;  /* 0x0000001014ff7812 */ /* 0x000fc4000782c0ff */
[C---:B------:R-:W-:Y:S02]  /*481a0*/  LOP3.LUT P0, RZ, R20.reuse, 0x4, RZ, 0xc0, !PT ;  /* 0x0000000414ff7812 */ /* 0x040fe4000780c0ff */
[----:B------:R-:W-:-:S09]  /*481b0*/  LOP3.LUT R20, R20, 0xf7ffffff, RZ, 0xc0, !PT ;  /* 0xf7ffffff14147812 */ /* 0x000fd200078ec0ff */
[----:B------:R-:W-:-:S04]  /*481c0*/  @P1 LOP3.LUT R20, R20, 0x8000000, RZ, 0xfc, !PT ;  /* 0x0800000014141812 */ /* 0x000fc800078efcff */
[C---:B------:R-:W-:Y:S02]  /*481d0*/  LOP3.LUT P3, RZ, R20.reuse, 0x80, RZ, 0xc0, !PT ;  /* 0x0000008014ff7812 */ /* 0x040fe4000786c0ff */
[C---:B------:R-:W-:Y:S02]  /*481e0*/  LOP3.LUT P1, RZ, R20.reuse, 0x8, RZ, 0xc0, !PT ;  /* 0x0000000814ff7812 */ /* 0x040fe4000782c0ff */
[C---:B------:R-:W-:Y:S02]  /*481f0*/  LOP3.LUT P2, RZ, R20.reuse, 0x20, RZ, 0xc0, !PT ;  /* 0x0000002014ff7812 */ /* 0x040fe4000784c0ff */
[----:B------:R-:W-:-:S07]  /*48200*/  LOP3.LUT R20, R20, 0xfbffffff, RZ, 0xc0, !PT ;  /* 0xfbffffff14147812 */ /* 0x000fce00078ec0ff */
[----:B------:R-:W-:-:S04]  /*48210*/  @P3 LOP3.LUT R20, R20, 0x4000000, RZ, 0xfc, !PT ;  /* 0x0400000014143812 */ /* 0x000fc800078efcff */
[C---:B------:R-:W-:Y:S02]  /*48220*/  LOP3.LUT P5, RZ, R20.reuse, 0x800, RZ, 0xc0, !PT ;  /* 0x0000080014ff7812 */ /* 0x040fe400078ac0ff */
[C---:B------:R-:W-:Y:S02]  /*48230*/  LOP3.LUT P3, RZ, R20.reuse, 0x40, RZ, 0xc0, !PT ;  /* 0x0000004014ff7812 */ /* 0x040fe4000786c0ff */
[C---:B------:R-:W-:Y:S02]  /*48240*/  LOP3.LUT P4, RZ, R20.reuse, 0x100, RZ, 0xc0, !PT ;  /* 0x0000010014ff7812 */ /* 0x040fe4000788c0ff */
[----:B------:R-:W-:-:S07]  /*48250*/  LOP3.LUT R20, R20, 0xfeffffff, RZ, 0xc0, !PT ;  /* 0xfeffffff14147812 */ /* 0x000fce00078ec0ff */
[----:B------:R-:W-:-:S04]  /*48260*/  @P5 LOP3.LUT R20, R20, 0x1000000, RZ, 0xfc, !PT ;  /* 0x0100000014145812 */ /* 0x000fc800078efcff */
[C---:B------:R-:W-:Y:S02]  /*48270*/  LOP3.LUT P5, RZ, R20.reuse, 0x400, RZ, 0xc0, !PT ;  /* 0x0000040014ff7812 */ /* 0x040fe400078ac0ff */
[----:B------:R-:W-:Y:S01]  /*48280*/  LOP3.LUT R20, R20, 0xfdffffff, RZ, 0xc0, !PT ;  /* 0xfdffffff14147812 */ /* 0x000fe200078ec0ff */
[----:B------:R-:W-:Y:S02]  /*48290*/  IMAD.WIDE R10, R167, 0x4, R4 ;  /* 0x00000004a70a7825 */ /* 0x000fe400078e0204 */
[----:B------:R-:W3:Y:S04]  /*482a0*/  LDL.LU R167, [R1+0x5fc] ;  /* 0x0005fc0001a77983 */ /* 0x000ee80000300800 */
[----:B------:R1:W-:Y:S04]  /*482b0*/  @P0 STG.E desc[UR6][R10.64], R16 ;  /* 0x000000100a000986 */ /* 0x0003e8000c101906 */
[----:B------:R-:W-:-:S04]  /*482c0*/  @P5 LOP3.LUT R20, R20, 0x2000000, RZ, 0xfc, !PT ;  /* 0x0200000014145812 */ /* 0x000fc800078efcff */
[C---:B------:R-:W-:Y:S02]  /*482d0*/  LOP3.LUT P0, RZ, R20.reuse, 0x8000, RZ, 0xc0, !PT ;  /* 0x0000800014ff7812 */ /* 0x040fe4000780c0ff */
[C---:B------:R-:W-:Y:S02]  /*482e0*/  LOP3.LUT P5, RZ, R20.reuse, 0x200, RZ, 0xc0, !PT ;  /* 0x0000020014ff7812 */ /* 0x040fe400078ac0ff */
[C---:B------:R-:W-:Y:S01]  /*482f0*/  LOP3.LUT P6, RZ, R20.reuse, 0x1000, RZ, 0xc0, !PT ;  /* 0x0000100014ff7812 */ /* 0x040fe200078cc0ff */
[----:B-1----:R-:W3:Y:S01]  /*48300*/  LDL.LU R16, [R1+0xdf0] ;  /* 0x000df00001107983 */ /* 0x002ee20000300800 */
[----:B------:R-:W-:-:S07]  /*48310*/  LOP3.LUT R20, R20, 0xffbfffff, RZ, 0xc0, !PT ;  /* 0xffbfffff14147812 */ /* 0x000fce00078ec0ff */
[----:B------:R-:W-:-:S04]  /*48320*/  @P0 LOP3.LUT R20, R20, 0x400000, RZ, 0xfc, !PT ;  /* 0x0040000014140812 */ /* 0x000fc800078efcff */
[C---:B------:R-:W-:Y:S02]  /*48330*/  LOP3.LUT P0, RZ, R20.reuse, 0x4000, RZ, 0xc0, !PT ;  /* 0x0000400014ff7812 */ /* 0x040fe4000780c0ff */
[----:B------:R-:W-:-:S11]  /*48340*/  LOP3.LUT R20, R20, 0xff7fffff, RZ, 0xc0, !PT ;  /* 0xff7fffff14147812 */ /* 0x000fd600078ec0ff */
[----:B------:R-:W-:Y:S01]  /*48350*/  @P0 LOP3.LUT R20, R20, 0x800000, RZ, 0xfc, !PT ;  /* 0x0080000014140812 */ /* 0x000fe200078efcff */
[----:B----4-:R-:W-:-:S05]  /*48360*/  IMAD.WIDE R10, R166, 0x4, R2 ;  /* 0x00000004a60a7825 */ /* 0x010fca00078e0202 */
[----:B------:R1:W-:Y:S01]  /*48370*/  @P1 STG.E desc[UR6][R10.64], R229 ;  /* 0x000000e50a001986 */ /* 0x0003e2000c101906 */
[----:B------:R-:W-:-:S03]  /*48380*/  LOP3.LUT P1, RZ, R20, 0x8000000, RZ, 0xc0, !PT ;  /* 0x0800000014ff7812 */ /* 0x000fc6000782c0ff */
[----:B-1----:R-:W4:Y:S01]  /*48390*/  LDL.LU R229, [R1+0x1350] ;  /* 0x0013500001e57983 */ /* 0x002f220000300800 */
[----:B------:R-:W-:-:S03]  /*483a0*/  IMAD.WIDE R10, R166, 0x4, R4 ;  /* 0x00000004a60a7825 */ /* 0x000fc600078e0204 */
[----:B------:R-:W4:Y:S04]  /*483b0*/  LDL.LU R14, [R1+0xa00] ;  /* 0x000a0000010e7983 */ /* 0x000f280000300800 */
[----:B------:R-:W4:Y:S04]  /*483c0*/  LDL.LU R166, [R1+0x1354] ;  /* 0x0013540001a67983 */ /* 0x000f280000300800 */
[----:B------:R1:W-:Y:S02]  /*483d0*/  @P1 STG.E desc[UR6][R10.64], R15 ;  /* 0x0000000f0a001986 */ /* 0x0003e4000c101906 */
[----:B-1----:R-:W-:-:S02]  /*483e0*/  IMAD.WIDE R10, R228, 0x4, R2 ;  /* 0x00000004e40a7825 */ /* 0x002fc400078e0202 */
[----:B------:R-:W4:Y:S04]  /*483f0*/  LDL.LU R15, [R1+0x1f0] ;  /* 0x0001f000010f7983 */ /* 0x000f280000300800 */
[----:B------:R1:W-:Y:S02]  /*48400*/  @P2 STG.E desc[UR6][R10.64], R23 ;  /* 0x000000170a002986 */ /* 0x0003e4000c101906 */
[----:B-1----:R-:W-:Y:S02]  /*48410*/  IMAD.WIDE R10, R228, 0x4, R4 ;  /* 0x00000004e40a7825 */ /* 0x002fe400078e0204 */
[----:B------:R-:W4:Y:S04]  /*48420*/  LDL.LU R23, [R1+0x600] ;  /* 0x0006000001177983 */ /* 0x000f280000300800 */
[----:B------:R1:W-:Y:S01]  /*48430*/  @P3 STG.E desc[UR6][R10.64], R18 ;  /* 0x000000120a003986 */ /* 0x0003e2000c101906 */
[----:B------:R-:W-:-:S03]  /*48440*/  LOP3.LUT P3, RZ, R20, 0x4000000, RZ, 0xc0, !PT ;  /* 0x0400000014ff7812 */ /* 0x000fc6000786c0ff */
[----:B------:R-:W4:Y:S01]  /*48450*/  LDL.LU R228, [R1+0x1358] ;  /* 0x0013580001e47983 */ /* 0x000f220000300800 */
[----:B-1----:R-:W-:-:S09]  /*48460*/  IMAD.WIDE R10, R17, 0x4, R2 ;  /* 0x00000004110a7825 */ /* 0x002fd200078e0202 */
[----:B------:R1:W-:Y:S02]  /*48470*/  @P3 STG.E desc[UR6][R10.64], R0 ;  /* 0x000000000a003986 */ /* 0x0003e4000c101906 */
[----:B-1----:R-:W-:Y:S02]  /*48480*/  IMAD.WIDE R10, R17, 0x4, R4 ;  /* 0x00000004110a7825 */ /* 0x002fe400078e0204 */
[----:B------:R-:W4:Y:S04]  /*48490*/  LDL.LU R0, [R1+0xdf4] ;  /* 0x000df40001007983 */ /* 0x000f280000300800 */
[----:B--2---:R3:W-:Y:S02]  /*484a0*/  @P4 STG.E desc[UR6][R10.64], R165 ;  /* 0x000000a50a004986 */ /* 0x0047e4000c101906 */
[----:B---3--:R-:W-:-:S02]  /*484b0*/  IMAD.WIDE R10, R164, 0x4, R2 ;  /* 0x00000004a40a7825 */ /* 0x008fc400078e0202 */
[----:B------:R-:W2:Y:S04]  /*484c0*/  LDL.LU R165, [R1+0x135c] ;  /* 0x00135c0001a57983 */ /* 0x000ea80000300800 */
[----:B------:R1:W-:Y:S04]  /*484d0*/  @P5 STG.E desc[UR6][R10.64], R22 ;  /* 0x000000160a005986 */ /* 0x0003e8000c101906 */
[----:B-1----:R-:W3:Y:S01]  /*484e0*/  LDL.LU R22, [R1+0xa04] ;  /* 0x000a040001167983 */ /* 0x002ee20000300800 */
[----:B------:R-:W-:Y:S01]  /*484f0*/  LOP3.LUT P5, RZ, R20, 0x2000000, RZ, 0xc0, !PT ;  /* 0x0200000014ff7812 */ /* 0x000fe200078ac0ff */
[----:B------:R-:W-:Y:S01]  /*48500*/  IMAD.WIDE R10, R164, 0x4, R4 ;  /* 0x00000004a40a7825 */ /* 0x000fe200078e0204 */
[C---:B------:R-:W-:Y:S01]  /*48510*/  LOP3.LUT P0, RZ, R20.reuse, 0x2000, RZ, 0xc0, !PT ;  /* 0x0000200014ff7812 */ /* 0x040fe2000780c0ff */
[----:B------:R-:W2:Y:S10]  /*48520*/  LDL.LU R164, [R1+0x1f4] ;  /* 0x0001f40001a47983 */ /* 0x000eb40000300800 */
[----:B------:R1:W-:Y:S01]  /*48530*/  @P5 STG.E desc[UR6][R10.64], R167 ;  /* 0x000000a70a005986 */ /* 0x0003e2000c101906 */
[----:B------:R-:W-:-:S02]  /*48540*/  LOP3.LUT P5, RZ, R20, 0x1000000, RZ, 0xc0, !PT ;  /* 0x0100000014ff7812 */ /* 0x000fc400078ac0ff */
[----:B------:R-:W-:Y:S01]  /*48550*/  LOP3.LUT P1, RZ, R20, 0x10000, RZ, 0xc0, !PT ;  /* 0x0001000014ff7812 */ /* 0x000fe2000782c0ff */
[----:B-1----:R-:W2:Y:S01]  /*48560*/  LDL.LU R167, [R1+0x1360] ;  /* 0x0013600001a77983 */ /* 0x002ea20000300800 */
[----:B----4-:R-:W-:-:S09]  /*48570*/  IMAD.WIDE R10, R229, 0x4, R2 ;  /* 0x00000004e50a7825 */ /* 0x010fd200078e0202 */
[----:B------:R1:W-:Y:S02]  /*48580*/  @P5 STG.E desc[UR6][R10.64], R16 ;  /* 0x000000100a005986 */ /* 0x0003e4000c101906 */
[----:B-1----:R-:W-:Y:S02]  /*48590*/  IMAD.WIDE R10, R229, 0x4, R4 ;  /* 0x00000004e50a7825 */ /* 0x002fe400078e0204 */
[----:B------:R-:W4:Y:S04]  /*485a0*/  LDL.LU R16, [R1+0x604] ;  /* 0x0006040001107983 */ /* 0x000f280000300800 */
[----:B------:R1:W-:Y:S04]  /*485b0*/  @P6 STG.E desc[UR6][R10.64], R14 ;  /* 0x0000000e0a006986 */ /* 0x0003e8000c101906 */
[----:B------:R-:W4:Y:S01]  /*485c0*/  LDL.LU R229, [R1+0xdf8] ;  /* 0x000df80001e57983 */ /* 0x000f220000300800 */
[----:B-1----:R-:W-:-:S05]  /*485d0*/  IMAD.WIDE R10, R166, 0x4, R2 ;  /* 0x00000004a60a7825 */ /* 0x002fca00078e0202 */
[----:B------:R1:W-:Y:S01]  /*485e0*/  @P0 STG.E desc[UR6][R10.64], R15 ;  /* 0x0000000f0a000986 */ /* 0x0003e2000c101906 */
[----:B------:R-:W-:Y:S01]  /*485f0*/  LOP3.LUT P0, RZ, R20, 0x800000, RZ, 0xc0, !PT ;  /* 0x0080000014ff7812 */ /* 0x000fe2000780c0ff */
[----:B-1----:R-:W-:Y:S02]  /*48600*/  IMAD.WIDE R10, R166, 0x4, R4 ;  /* 0x00000004a60a7825 */ /* 0x002fe400078e0204 */
[----:B------:R-:W4:Y:S10]  /*48610*/  LDL.LU R166, [R1+0x1364] ;  /* 0x0013640001a67983 */ /* 0x000f340000300800 */
[----:B------:R1:W-:Y:S01]  /*48620*/  @P0 STG.E desc[UR6][R10.64], R23 ;  /* 0x000000170a000986 */ /* 0x0003e2000c101906 */
[----:B------:R-:W-:-:S03]  /*48630*/  LOP3.LUT P0, RZ, R20, 0x400000, RZ, 0xc0, !PT ;  /* 0x0040000014ff7812 */ /* 0x000fc6000780c0ff */
[----:B------:R-:W4:Y:S01]  /*48640*/  LDL.LU R14, [R1+0xa08] ;  /* 0x000a0800010e7983 */ /* 0x000f220000300800 */
[----:B-1----:R-:W-:-:S03]  /*48650*/  IMAD.WIDE R10, R228, 0x4, R2 ;  /* 0x00000004e40a7825 */ /* 0x002fc600078e0202 */
[----:B------:R-:W4:Y:S06]  /*48660*/  LDL.LU R23, [R1+0x1f8] ;  /* 0x0001f80001177983 */ /* 0x000f2c0000300800 */
[----:B------:R1:W-:Y:S02]  /*48670*/  @P0 STG.E desc[UR6][R10.64], R0 ;  /* 0x000000000a000986 */ /* 0x0003e4000c101906 */
[----:B-1----:R-:W-:Y:S02]  /*48680*/  IMAD.WIDE R10, R228, 0x4, R4 ;  /* 0x00000004e40a7825 */ /* 0x002fe400078e0204 */
[----:B------:R-:W4:Y:S04]  /*48690*/  LDL.LU R228, [R1+0x1368] ;  /* 0x0013680001e47983 */ /* 0x000f280000300800 */
[----:B------:R-:W4:Y:S04]  /*486a0*/  LDL.LU R15, [R1+0x608] ;  /* 0x00060800010f7983 */ /* 0x000f280000300800 */
[----:B---3--:R1:W-:Y:S04]  /*486b0*/  @P1 STG.E desc[UR6][R10.64], R22 ;  /* 0x000000160a001986 */ /* 0x0083e8000c101906 */
[----:B-1----:R-:W3:Y:S01]  /*486c0*/  LDL.LU R22, [R1+0xdfc] ;  /* 0x000dfc0001167983 */ /* 0x002ee20000300800 */
[----:B------:R-:W-:-:S02]  /*486d0*/  LOP3.LUT P2, RZ, R20, 0x20000, RZ, 0xc0, !PT ;  /* 0x0002000014ff7812 */ /* 0x000fc4000784c0ff */
[C---:B------:R-:W-:Y:S02]  /*486e0*/  LOP3.LUT P3, RZ, R20.reuse, 0x40000, RZ, 0xc0, !PT ;  /* 0x0004000014ff7812 */ /* 0x040fe4000786c0ff */
[----:B------:R-:W-:Y:S01]  /*486f0*/  LOP3.LUT P4, RZ, R20, 0x80000, RZ, 0xc0, !PT ;  /* 0x0008000014ff7812 */ /* 0x000fe2000788c0ff */
[----:B--2---:R-:W-:-:S04]  /*48700*/  IMAD.WIDE R12, R165, 0x4, R2 ;  /* 0x00000004a50c7825 */ /* 0x004fc800078e0202 */
[----:B------:R-:W-:Y:S02]  /*48710*/  IMAD.WIDE R10, R165, 0x4, R4 ;  /* 0x00000004a50a7825 */ /* 0x000fe400078e0204 */
[----:B------:R-:W2:Y:S01]  /*48720*/  LDL.LU R165, [R1+0xa0c] ;  /* 0x000a0c0001a57983 */ /* 0x000ea20000300800 */
[----:B------:R-:W-:Y:S01]  /*48730*/  LOP3.LUT P6, RZ, R9, 0x20, RZ, 0xc0, !PT ;  /* 0x0000002009ff7812 */ /* 0x000fe200078cc0ff */
[----:B------:R-:W-:Y:S02]  /*48740*/  VIADD R9, R6, 0x106 ;  /* 0x0000010606097836 */ /* 0x000fe40000000000 */
[----:B------:R1:W-:Y:S01]  /*48750*/  @P2 STG.E desc[UR6][R12.64], R164 ;  /* 0x000000a40c002986 */ /* 0x0003e2000c101906 */
[C---:B------:R-:W-:Y:S02]  /*48760*/  LOP3.LUT P5, RZ, R20.reuse, 0x100000, RZ, 0xc0, !PT ;  /* 0x0010000014ff7812 */ /* 0x040fe400078ac0ff */
[----:B------:R-:W-:Y:S01]  /*48770*/  LOP3.LUT P0, RZ, R20, 0x200000, RZ, 0xc0, !PT ;  /* 0x0020000014ff7812 */ /* 0x000fe2000780c0ff */
[----:B-1----:R-:W2:Y:S01]  /*48780*/  LDL.LU R164, [R1+0x136c] ;  /* 0x00136c0001a47983 */ /* 0x002ea20000300800 */
[----:B------:R-:W-:-:S02]  /*48790*/  IMAD.WIDE R12, R167, 0x4, R2 ;  /* 0x00000004a70c7825 */ /* 0x000fc400078e0202 */
[----:B------:R-:W-:Y:S01]  /*487a0*/  ISETP.LT.AND P0, PT, R8, UR4, !P0 ;  /* 0x0000000408007c0c */ /* 0x000fe2000c701270 */
[----:B----4-:R1:W-:Y:S01]  /*487b0*/  @P3 STG.E desc[UR6][R10.64], R16 ;  /* 0x000000100a003986 */ /* 0x0103e2000c101906 */
[----:B------:R-:W-:Y:S01]  /*487c0*/  ISETP.GE.AND P3, PT, R9, UR8, PT ;  /* 0x0000000809007c0c */ /* 0x000fe2000bf66270 */
[----:B------:R-:W-:Y:S01]  /*487d0*/  VIADD R0, R6, 0x1e8 ;  /* 0x000001e806007836 */ /* 0x000fe20000000000 */
[----:B------:R-:W-:Y:S01]  /*487e0*/  ULDC UR8, c[0x0][0x22c] ;  /* 0x00008b0000087ab9 */ /* 0x000fe20000000800 */
[----:B------:R4:W-:Y:S04]  /*487f0*/  @P4 STG.E desc[UR6][R12.64], R229 ;  /* 0x000000e50c004986 */ /* 0x0009e8000c101906 */
[----:B-1----:R-:W2:Y:S01]  /*48800*/  LDL.LU R16, [R1+0x1fc] ;  /* 0x0001fc0001107983 */ /* 0x002ea20000300800 */
[----:B------:R-:W-:Y:S01]  /*48810*/  ISETP.LT.AND P4, PT, R7, UR4, !P3 ;  /* 0x0000000407007c0c */ /* 0x000fe2000df81270 */
[----:B------:R-:W-:-:S02]  /*48820*/  IMAD.WIDE R10, R167, 0x4, R4 ;  /* 0x00000004a70a7825 */ /* 0x000fc400078e0204 */
[----:B----4-:R-:W4:Y:S04]  /*48830*/  LDL.LU R229, [R1+0x60c] ;  /* 0x00060c0001e57983 */ /* 0x010f280000300800 */
[----:B------:R-:W4:Y:S01]  /*48840*/  LDL.LU R167, [R1+0x1370] ;  /* 0x0013700001a77983 */ /* 0x000f220000300800 */
[----:B------:R-:W-:-:S03]  /*48850*/  IMAD.WIDE R12, R166, 0x4, R2 ;  /* 0x00000004a60c7825 */ /* 0x000fc600078e0202 */
[----:B------:R1:W-:Y:S04]  /*48860*/  @P5 STG.E desc[UR6][R10.64], R14 ;  /* 0x0000000e0a005986 */ /* 0x0003e8000c101906 */
[----:B------:R1:W-:Y:S02]  /*48870*/  @P6 STG.E desc[UR6][R12.64], R23 ;  /* 0x000000170c006986 */ /* 0x0003e4000c101906 */
[----:B-1----:R-:W-:Y:S02]  /*48880*/  IMAD.WIDE R10, R166, 0x4, R4 ;  /* 0x00000004a60a7825 */ /* 0x002fe400078e0204 */
[----:B------:R-:W4:Y:S04]  /*48890*/  LDL.LU R23, [R1+0xe50] ;  /* 0x000e500001177983 */ /* 0x000f280000300800 */
[----:B------:R-:W4:Y:S01]  /*488a0*/  LDL.LU R166, [R1+0x1374] ;  /* 0x0013740001a67983 */ /* 0x000f220000300800 */
[----:B------:R-:W-:-:S03]  /*488b0*/  IMAD.WIDE R12, R228, 0x4, R2 ;  /* 0x00000004e40c7825 */ /* 0x000fc600078e0202 */
[----:B------:R1:W-:Y:S02]  /*488c0*/  @P0 STG.E desc[UR6][R10.64], R15 ;  /* 0x0000000f0a000986 */ /* 0x0003e4000c101906 */
[----:B-1----:R-:W-:Y:S02]  /*488d0*/  IMAD.WIDE R10, R228, 0x4, R4 ;  /* 0x00000004e40a7825 */ /* 0x002fe400078e0204 */
[----:B---3--:R1:W-:Y:S04]  /*488e0*/  @P4 STG.E desc[UR6][R12.64], R22 ;  /* 0x000000160c004986 */ /* 0x0083e8000c101906 */
[----:B-1----:R-:W3:Y:S04]  /*488f0*/  LDL.LU R22, [R1+0x610] ;  /* 0x0006100001167983 */ /* 0x002ee80000300800 */
[----:B------:R-:W3:Y:S01]  /*48900*/  LDL.LU R228, [R1+0x210] ;  /* 0x0002100001e47983 */ /* 0x000ee20000300800 */
[----:B------:R-:W-:Y:S01]  /*48910*/  ISETP.GE.AND P1, PT, R0, UR5, PT ;  /* 0x0000000500007c0c */ /* 0x000fe2000bf26270 */
[----:B------:R-:W-:Y:S01]  /*48920*/  VIADD R0, R6, 0x1e9 ;  /* 0x000001e906007836 */ /* 0x000fe20000000000 */
[----:B------:R-:W-:-:S04]  /*48930*/  ISETP.LT.AND P3, PT, R8, UR4, !P3 ;  /* 0x0000000408007c0c */ /* 0x000fc8000df61270 */
[----:B------:R-:W-:Y:S01]  /*48940*/  ISETP.GE.AND P2, PT, R0, UR5, PT ;  /* 0x0000000500007c0c */ /* 0x000fe2000bf46270 */
[----:B------:R-:W-:-:S05]  /*48950*/  VIADD R0, R6, 0x107 ;  /* 0x0000010706007836 */ /* 0x000fca0000000000 */
[----:B------:R-:W-:Y:S01]  /*48960*/  ISETP.GE.AND P5, PT, R0, UR8, PT ;  /* 0x0000000800007c0c */ /* 0x000fe2000bfa6270 */
[----:B------:R-:W-:Y:S01]  /*48970*/  VIADD R0, R6, 0x108 ;  /* 0x0000010806007836 */ /* 0x000fe20000000000 */
[----:B------:R-:W-:Y:S02]  /*48980*/  ULDC UR8, c[0x0][0x22c] ;  /* 0x00008b0000087ab9 */ /* 0x000fe40000000800 */
[----:B------:R-:W-:Y:S02]  /*48990*/  ISETP.LT.AND P6, PT, R7, UR4, !P5 ;  /* 0x0000000407007c0c */ /* 0x000fe4000efc1270 */
[----:B------:R-:W-:Y:S01]  /*489a0*/  ISETP.LT.AND P5, PT, R8, UR4, !P5 ;  /* 0x0000000408007c0c */ /* 0x000fe2000efa1270 */
[----:B--2---:R1:W-:Y:S01]  /*489b0*/  @P3 STG.E desc[UR6][R10.64], R165 ;  /* 0x000000a50a003986 */ /* 0x0043e2000c101906 */
[----:B------:R-:W-:Y:S01]  /*489c0*/  IMAD.WIDE R12, R164, 0x4, R2 ;  /* 0x00000004a40c7825 */ /* 0x000fe200078e0202 */
[----:B------:R-:W-:Y:S01]  /*489d0*/  ISETP.GE.AND P0, PT, R0, UR8, PT ;  /* 0x0000000800007c0c */ /* 0x000fe2000bf06270 */
[----:B------:R-:W-:-:S02]  /*489e0*/  ULDC UR8, c[0x0][0x22c] ;  /* 0x00008b0000087ab9 */ /* 0x000fc40000000800 */
[----:B------:R-:W-:Y:S01]  /*489f0*/  VIADD R0, R6, 0x109 ;  /* 0x0000010906007836 */ /* 0x000fe20000000000 */
[----:B-1----:R-:W2:Y:S01]  /*48a00*/  LDL.LU R165, [R1+0x1378] ;  /* 0x0013780001a57983 */ /* 0x002ea20000300800 */
[----:B------:R-:W-:-:S03]  /*48a10*/  IMAD.WIDE R10, R164, 0x4, R4 ;  /* 0x00000004a40a7825 */ /* 0x000fc600078e0204 */
[----:B------:R-:W2:Y:S01]  /*48a20*/  LDL.LU R15, [R1+0x200] ;  /* 0x00020000010f7983 */ /* 0x000ea20000300800 */
[----:B------:R-:W-:-:S03]  /*48a30*/  ISETP.LT.AND P4, PT, R7, UR4, !P0 ;  /* 0x0000000407007c0c */ /* 0x000fc6000c781270 */
[----:B------:R-:W2:Y:S01]  /*48a40*/  LDL.LU R164, [R1+0xe54] ;  /* 0x000e540001a47983 */ /* 0x000ea20000300800 */
[----:B------:R-:W-:Y:S02]  /*48a50*/  ISETP.GE.AND P3, PT, R0, UR8, PT ;  /* 0x0000000800007c0c */ /* 0x000fe4000bf66270 */
[----:B------:R-:W-:Y:S01]  /*48a60*/  ISETP.LT.AND P0, PT, R8, UR4, !P0 ;  /* 0x0000000408007c0c */ /* 0x000fe2000c701270 */
[----:B------:R1:W-:Y:S01]  /*48a70*/  @P6 STG.E desc[UR6][R12.64], R16 ;  /* 0x000000100c006986 */ /* 0x0003e2000c101906 */
[----:B------:R-:W-:Y:S01]  /*48a80*/  ISETP.LT.AND P6, PT, R7, UR4, !P3 ;  /* 0x0000000407007c0c */ /* 0x000fe2000dfc1270 */
[----:B------:R-:W-:Y:S01]  /*48a90*/  VIADD R0, R6, 0x10a ;  /* 0x0000010a06007836 */ /* 0x000fe20000000000 */
[----:B------:R-:W-:Y:S01]  /*48aa0*/  ULDC UR8, c[0x0][0x22c] ;  /* 0x00008b0000087ab9 */ /* 0x000fe20000000800 */
[----:B----4-:R4:W-:Y:S01]  /*48ab0*/  @P5 STG.E desc[UR6][R10.64], R229 ;  /* 0x000000e50a005986 */ /* 0x0109e2000c101906 */
[----:B-1----:R-:W-:-:S03]  /*48ac0*/  IMAD.WIDE R12, R167, 0x4, R2 ;  /* 0x00000004a70c7825 */ /* 0x002fc600078e0202 */
[----:B----4-:R-:W4:Y:S04]  /*48ad0*/  LDL.LU R229, [R1+0x137c] ;  /* 0x00137c0001e57983 */ /* 0x010f280000300800 */
[----:B------:R-:W4:Y:S01]  /*48ae0*/  LDL.LU R16, [R1+0x614] ;  /* 0x0006140001107983 */ /* 0x000f220000300800 */
[----:B------:R-:W-:-:S03]  /*48af0*/  IMAD.WIDE R10, R167, 0x4, R4 ;  /* 0x00000004a70a7825 */ /* 0x000fc600078e0204 */
[----:B------:R1:W-:Y:S04]  /*48b00*/  @P4 STG.E desc[UR6][R12.64], R23 ;  /* 0x000000170c004986 */ /* 0x0003e8000c101906 */
[----:B-1----:R-:W4:Y:S01]  /*48b10*/  LDL.LU R23, [R1+0x214] ;  /* 0x0002140001177983 */ /* 0x002f220000300800 */
[----:B------:R-:W-:-:S03]  /*48b20*/  IMAD.WIDE R12, R166, 0x4, R2 ;  /* 0x00000004a60c7825 */ /* 0x000fc600078e0202 */
[----:B------:R-:W4:Y:S04]  /*48b30*/  LDL.LU R167, [R1+0x1380] ;  /* 0x0013800001a77983 */ /* 0x000f280000300800 */
[----:B---3--:R1:W-:Y:S04]  /*48b40*/  @P0 STG.E desc[UR6][R10.64], R22 ;  /* 0x000000160a000986 */ /* 0x0083e8000c101906 */
[----:B------:R3:W-:Y:S04]  /*48b50*/  @P6 STG.E desc[UR6][R12.64], R228 ;  /* 0x000000e40c006986 */ /* 0x0007e8000c101906 */
[----:B-1----:R-:W4:Y:S04]  /*48b60*/  LDL.LU R22, [R1+0x204] ;  /* 0x0002040001167983 */ /* 0x002f280000300800 */
[----:B---3--:R-:W3:Y:S01]  /*48b70*/  LDL.LU R228, [R1+0xe58] ;  /* 0x000e580001e47983 */ /* 0x008ee20000300800 */
[----:B------:R-:W-:-:S02]  /*48b80*/  ISETP.GE.AND P5, PT, R0, UR8, PT ;  /* 0x0000000800007c0c */ /* 0x000fc4000bfa6270 */
[----:B------:R-:W-:Y:S01]  /*48b90*/  ISETP.LT.AND P3, PT, R8, UR4, !P3 ;  /* 0x0000000408007c0c */ /* 0x000fe2000df61270 */
[----:B------:R-:W-:Y:S01]  /*48ba0*/  IMAD.WIDE R10, R166, 0x4, R4 ;  /* 0x00000004a60a7825 */ /* 0x000fe200078e0204 */
[----:B------:R-:W-:Y:S01]  /*48bb0*/  ISETP.LT.AND P4, PT, R7, UR4, !P5 ;  /* 0x0000000407007c0c */ /* 0x000fe2000ef81270 */
[----:B------:R-:W3:Y:S01]  /*48bc0*/  LDL.LU R166, [R1+0x1384] ;  /* 0x0013840001a67983 */ /* 0x000ee20000300800 */
[----:B------:R-:W-:Y:S01]  /*48bd0*/  ISETP.LT.AND P5, PT, R8, UR4, !P5 ;  /* 0x0000000408007c0c */ /* 0x000fe2000efa1270 */
[----:B------:R-:W-:Y:S01]  /*48be0*/  VIADD R0, R6, 0x10b ;  /* 0x0000010b06007836 */ /* 0x000fe20000000000 */
[----:B------:R-:W-:Y:S01]  /*48bf0*/  ULDC UR8, c[0x0][0x22c] ;  /* 0x00008b0000087ab9 */ /* 0x000fe20000000800 */
[----:B------:R-:W3:Y:S03]  /*48c00*/  LDL.LU R14, [R1+0x618] ;  /* 0x00061800010e7983 */ /* 0x000ee60000300800 */
[----:B------:R-:W-:Y:S01]  /*48c10*/  ISETP.GE.AND P0, PT, R0, UR8, PT ;  /* 0x0000000800007c0c */ /* 0x000fe2000bf06270 */
[----:B------:R-:W-:Y:S01]  /*48c20*/  VIADD R0, R6, 0x10c ;  /* 0x0000010c06007836 */ /* 0x000fe20000000000 */
[----:B------:R-:W-:Y:S01]  /*48c30*/  ULDC UR8, c[0x0][0x22c] ;  /* 0x00008b0000087ab9 */ /* 0x000fe20000000800 */
[----:B--2---:R-:W-:Y:S01]  /*48c40*/  IMAD.WIDE R12, R165, 0x4, R2 ;  /* 0x00000004a50c7825 */ /* 0x004fe200078e0202 */
[----:B------:R1:W-:Y:S04]  /*48c50*/  @P3 STG.E desc[UR6][R10.64], R15 ;  /* 0x0000000f0a003986 */ /* 0x0003e8000c101906 */
[----:B------:R2:W-:Y:S01]  /*48c60*/  @P4 STG.E desc[UR6][R12.64], R164 ;  /* 0x000000a40c004986 */ /* 0x0005e2000c101906 */
[----:B------:R-:W-:-:S02]  /*48c70*/  ISETP.LT.AND P6, PT, R7, UR4, !P0 ;  /* 0x0000000407007c0c */ /* 0x000fc4000c7c1270 */
[----:B------:R-:W-:Y:S01]  /*48c80*/  ISETP.GE.AND P3, PT, R0, UR8, PT ;  /* 0x0000000800007c0c */ /* 0x000fe2000bf66270 */
[----:B-1----:R-:W-:Y:S01]  /*48c90*/  IMAD.WIDE R10, R165, 0x4, R4 ;  /* 0x00000004a50a7825 */ /* 0x002fe200078e0204 */
[----:B--2---:R-:W2:Y:S01]  /*48ca0*/  LDL.LU R164, [R1+0x218] ;  /* 0x0002180001a47983 */ /* 0x004ea20000300800 */
[----:B------:R-:W-:Y:S02]  /*48cb0*/  ISETP.LT.AND P0, PT, R8, UR4, !P0 ;  /* 0x0000000408007c0c */ /* 0x000fe4000c701270 */
[----:B----4-:R-:W-:Y:S01]  /*48cc0*/  IMAD.WIDE R12, R229, 0x4, R2 ;  /* 0x00000004e50c7825 */ /* 0x010fe200078e0202 */
[----:B------:R-:W4:Y:S01]  /*48cd0*/  LDL.LU R165, [R1+0x1388] ;  /* 0x0013880001a57983 */ /* 0x000f220000300800 */
[----:B------:R-:W-:-:S03]  /*48ce0*/  ULDC UR8, c[0x0][0x22c] ;  /* 0x00008b0000087ab9 */ /* 0x000fc60000000800 */
[----:B------:R1:W-:Y:S04]  /*48cf0*/  @P5 STG.E desc[UR6][R10.64], R16 ;  /* 0x000000100a005986 */ /* 0x0003e8000c101906 */
[----:B------:R-:W4:Y:S01]  /*48d00*/  LDL.LU R15, [R1+0x208] ;  /* 0x00020800010f7983 */ /* 0x000f220000300800 */
[----:B------:R-:W-:-:S03]  /*48d10*/  ISETP.LT.AND P4, PT, R7, UR4, !P3 ;  /* 0x0000000407007c0c */ /* 0x000fc6000df81270 */
[----:B-1----:R-:W4:Y:S01]  /*48d20*/  LDL.LU R16, [R1+0xe5c] ;  /* 0x000e5c0001107983 */ /* 0x002f220000300800 */
[----:B------:R-:W-:-:S03]  /*48d30*/  IMAD.WIDE R10, R229, 0x4, R4 ;  /* 0x00000004e50a7825 */ /* 0x000fc600078e0204 */
[----:B------:R-:W4:Y:S04]  /*48d40*/  LDL.LU R229, [R1+0x61c] ;  /* 0x00061c0001e57983 */ /* 0x000f280000300800 */
[----:B------:R1:W-:Y:S04]  /*48d50*/  @P6 STG.E desc[UR6][R12.64], R23 ;  /* 0x000000170c006986 */ /* 0x0003e8000c101906 */
[----:B-1----:R-:W4:Y:S01]  /*48d60*/  LDL.LU R23, [R1+0x138c] ;  /* 0x00138c0001177983 */ /* 0x002f220000300800 */
[----:B------:R-:W-:-:S03]  /*48d70*/  IMAD.WIDE R12, R167, 0x4, R2 ;  /* 0x00000004a70c7825 */ /* 0x000fc600078e0202 */
[----:B------:R1:W-:Y:S04]  /*48d80*/  @P0 STG.E desc[UR6][R10.64], R22 ;  /* 0x000000160a000986 */ /* 0x0003e8000c101906 */
[----:B---3--:R3:W-:Y:S04]  /*48d90*/  @P4 STG.E desc[UR6][R12.64], R228 ;  /* 0x000000e40c004986 */ /* 0x0087e8000c101906 */
[----:B-1----:R-:W4:Y:S04]  /*48da0*/  LDL.LU R22, [R1+0x21c] ;  /* 0x00021c0001167983 */ /* 0x002f280000300800 */
[----:B---3--:R-:W3:Y:S01]  /*48db0*/  LDL.LU R228, [R1+0x20c] ;  /* 0x00020c0001e47983 */ /* 0x008ee20000300800 */
[----:B------:R-:W-:Y:S01]  /*48dc0*/  VIADD R0, R6, 0x10d ;  /* 0x0000010d06007836 */ /* 0x000fe20000000000 */
[----:B------:R-:W-:-:S04]  /*48dd0*/  ISETP.LT.AND P3, PT, R8, UR4, !P3 ;  /* 0x0000000408007c0c */ /* 0x000fc8000df61270 */
[----:B------:R-:W-:Y:S01]  /*48de0*/  ISETP.GE.AND P5, PT, R0, UR8, PT ;  /* 0x0000000800007c0c */ /* 0x000fe2000bfa6270 */
[----:B------:R-:W-:Y:S01]  /*48df0*/  VIADD R0, R6, 0x10e ;  /* 0x0000010e06007836 */ /* 0x000fe20000000000 */
[----:B------:R-:W-:Y:S02]  /*48e00*/  ULDC UR8, c[0x0][0x22c] ;  /* 0x00008b0000087ab9 */ /* 0x000fe40000000800 */
[----:B------:R-:W-:Y:S02]  /*48e10*/  ISETP.LT.AND P6, PT, R7, UR4, !P5 ;  /* 0x0000000407007c0c */ /* 0x000fe4000efc1270 */
[----:B------:R-:W-:Y:S02]  /*48e20*/  ISETP.GE.AND P0, PT, R0, UR8, PT ;  /* 0x0000000800007c0c */ /* 0x000fe4000bf06270 */
[----:B------:R-:W-:Y:S01]  /*48e30*/  ISETP.LT.AND P5, PT, R8, UR4, !P5 ;  /* 0x0000000408007c0c */ /* 0x000fe2000efa1270 */
[----:B------:R-:W-:Y:S01]  /*48e40*/  IMAD.WIDE R10, R167, 0x4, R4 ;  /* 0x00000004a70a7825 */ /* 0x000fe200078e0204 */
[----:B------:R-:W-:Y:S01]  /*48e50*/  ISETP.LT.AND P4, PT, R7, UR4, !P0 ;  /* 0x0000000407007c0c */ /* 0x000fe2000c781270 */
[----:B------:R-:W3:Y:S02]  /*48e60*/  LDL.LU R167, [R1+0x1390] ;  /* 0x0013900001a77983 */ /* 0x000ee40000300800 */
[----:B------:R-:W-:Y:S01]  /*48e70*/  IMAD.WIDE R12, R166, 0x4, R2 ;  /* 0x00000004a60c7825 */ /* 0x000fe200078e0202 */
[----:B------:R-:W-:Y:S01]  /*48e80*/  ISETP.LT.AND P0, PT, R8, UR4, !P0 ;  /* 0x0000000408007c0c */ /* 0x000fe2000c701270 */
[----:B------:R1:W-:Y:S01]  /*48e90*/  @P3 STG.E desc[UR6][R10.64], R14 ;  /* 0x0000000e0a003986 */ /* 0x0003e2000c101906 */
[----:B------:R-:W-:Y:S01]  /*48ea0*/  ULDC UR8, c[0x0][0x22c] ;  /* 0x00008b0000087ab9 */ /* 0x000fe20000000800 */
[----:B------:R-:W-:-:S02]  /*48eb0*/  VIADD R0, R6, 0x10f ;  /* 0x0000010f06007836 */ /* 0x000fc40000000000 */
[----:B--2---:R2:W-:Y:S01]  /*48ec0*/  @P6 STG.E desc[UR6][R12.64], R164 ;  /* 0x000000a40c006986 */ /* 0x0045e2000c101906 */
[----:B-1----:R-:W-:Y:S02]  /*48ed0*/  IMAD.WIDE R10, R166, 0x4, R4 ;  /* 0x00000004a60a7825 */ /* 0x002fe400078e0204 */
[----:B------:R-:W-:Y:S01]  /*48ee0*/  ISETP.GE.AND P3, PT, R0, UR8, PT ;  /* 0x0000000800007c0c */ /* 0x000fe2000bf66270 */
[----:B------:R-:W-:Y:S01]  /*48ef0*/  ULDC UR8, c[0x0][0x22c] ;  /* 0x00008b0000087ab9 */ /* 0x000fe20000000800 */
[----:B--2---:R-:W2:Y:S04]  /*48f00*/  LDL.LU R164, [R1+0xe60] ;  /* 0x000e600001a47983 */ /* 0x004ea80000300800 */
[----:B------:R-:W2:Y:S01]  /*48f10*/  LDL.LU R166, [R1+0x1394] ;  /* 0x0013940001a67983 */ /* 0x000ea20000300800 */
[----:B------:R-:W-:-:S02]  /*48f20*/  ISETP.LT.AND P6, PT, R7, UR4, !P3 ;  /* 0x0000000407007c0c */ /* 0x000fc4000dfc1270 */
[----:B------:R-:W-:Y:S01]  /*48f30*/  ISETP.LT.AND P3, PT, R8, UR4, !P3 ;  /* 0x0000000408007c0c */ /* 0x000fe2000df61270 */
[C---:B----4-:R-:W-:Y:S01]  /*48f40*/  IMAD.WIDE R12, R165.reuse, 0x4, R2 ;  /* 0x00000004a50c7825 */ /* 0x050fe200078e0202 */
[----:B------:R1:W-:Y:S04]  /*48f50*/  @P5 STG.E desc[UR6][R10.64], R15 ;  /* 0x0000000f0a005986 */ /* 0x0003e8000c101906 */
[----:B------:R4:W-:Y:S01]  /*48f60*/  @P4 STG.E desc[UR6][R12.64], R16 ;  /* 0x000000100c004986 */ /* 0x0009e2000c101906 */
[----:B-1----:R-:W-:-:S03]  /*48f70*/  IMAD.WIDE R10, R165, 0x4, R4 ;  /* 0x00000004a50a7825 */ /* 0x002fc600078e0204 */
[----:B----4-:R-:W4:Y:S04]  /*48f80*/  LDL.LU R16, [R1+0xa20] ;  /* 0x000a200001107983 */ /* 0x010f280000300800 */
[----:B------:R-:W4:Y:S04]  /*48f90*/  LDL.LU R165, [R1+0x620] ;  /* 0x0006200001a57983 */ /* 0x000f280000300800 */
[----:B------:R1:W-:Y:S04]  /*48fa0*/  @P0 STG.E desc[UR6][R10.64], R229 ;  /* 0x000000e50a000986 */ /* 0x0003e8000c101906 */
[----:B-1----:R-:W4:Y:S04]  /*48fb0*/  LDL.LU R229, [R1+0x1398] ;  /* 0x0013980001e57983 */ /* 0x002f280000300800 */
[----:B------:R-:W4:Y:S01]  /*48fc0*/  LDL.LU R15, [R1+0xa10] ;  /* 0x000a1000010f7983 */ /* 0x000f220000300800 */
[----:B------:R-:W-:-:S04]  /*48fd0*/  IMAD.WIDE R12, R23, 0x4, R2 ;  /* 0x00000004170c7825 */ /* 0x000fc800078e0202 */
[----:B------:R-:W-:Y:S02]  /*48fe0*/  IMAD.WIDE R10, R23, 0x4, R4 ;  /* 0x00000004170a7825 */ /* 0x000fe400078e0204 */
[----:B------:R-:W4:Y:S04]  /*48ff0*/  LDL.LU R23, [R1+0xe64] ;  /* 0x000e640001177983 */ /* 0x000f280000300800 */
[----:B------:R-:W-:Y:S04]  /*49000*/  @P6 STG.E desc[UR6][R12.64], R22 ;  /* 0x000000160c006986 */ /* 0x000fe8000c101906 */
[----:B---3--:R1:W-:Y:S04]  /*49010*/  @P3 STG.E desc[UR6][R10.64], R228 ;  /* 0x000000e40a003986 */ /* 0x0083e8000c101906 */
[----:B-1----:R-:W3:Y:S04]  /*49020*/  LDL.LU R228, [R1+0x139c] ;  /* 0x00139c0001e47983 */ /* 0x002ee80000300800 */
[----:B------:R-:W3:Y:S01]  /*49030*/  LDL.LU R22, [R1+0xa24] ;  /* 0x000a240001167983 */ /* 0x000ee20000300800 */
[----:B------:R-:W-:-:S05]  /*49040*/  VIADD R0, R6, 0x110 ;  /* 0x0000011006007836 */ /* 0x000fca0000000000 */
[----:B------:R-:W-:Y:S01]  /*49050*/  ISETP.GE.AND P5, PT, R0, UR8, PT ;  /* 0x0000000800007c0c */ /* 0x000fe2000bfa6270 */
[----:B------:R-:W-:Y:S01]  /*49060*/  VIADD R0, R6, 0x111 ;  /* 0x0000011106007836 */ /* 0x000fe20000000000 */
[----:B------:R-:W-:Y:S02]  /*49070*/  ULDC UR8, c[0x0][0x22c] ;  /* 0x00008b0000087ab9 */ /* 0x000fe40000000800 */
[C---:B------:R-:W-:Y:S02]  /*49080*/  ISETP.LT.AND P4, PT, R7.reuse, UR4, !P5 ;  /* 0x0000000407007c0c */ /* 0x040fe4000ef81270 */
[----:B------:R-:W-:Y:S02]  /*49090*/  ISETP.GE.AND P0, PT, R0, UR8, PT ;  /* 0x0000000800007c0c */ /* 0x000fe4000bf06270 */
[----:B------:R-:W-:Y:S01]  /*490a0*/  ISETP.LT.AND P5, PT, R8, UR4, !P5 ;  /* 0x0000000408007c0c */ /* 0x000fe2000efa1270 */
[----:B------:R-:W-:Y:S01]  /*490b0*/  VIADD R0, R6, 0x112 ;  /* 0x0000011206007836 */ /* 0x000fe20000000000 */
[----:B------:R-:W-:Y:S01]  /*490c0*/  ISETP.LT.AND P6, PT, R7, UR4, !P0 ;  /* 0x0000000407007c0c */ /* 0x000fe2000c7c1270 */
[----:B------:R-:W-:Y:S01]  /*490d0*/  IMAD.WIDE R12, R167, 0x4, R2 ;  /* 0x00000004a70c7825 */ /* 0x000fe200078e0202 */
[----:B------:R-:W-:-:S02]  /*490e0*/  ULDC UR8, c[0x0][0x22c] ;  /* 0x00008b0000087ab9 */ /* 0x000fc40000000800 */
[----:B------:R-:W-:Y:S01]  /*490f0*/  ISETP.GE.AND P3, PT, R0, UR8, PT ;  /* 0x0000000800007c0c */ /* 0x000fe2000bf66270 */
[----:B------:R-:W-:Y:S01]  /*49100*/  IMAD.WIDE R10, R167, 0x4, R4 ;  /* 0x00000004a70a7825 */ /* 0x000fe200078e0204 */
[C---:B------:R-:W-:Y:S01]  /*49110*/  ISETP.LT.AND P0, PT, R8.reuse, UR4, !P0 ;  /* 0x0000000408007c0c */ /* 0x040fe2000c701270 */
[----:B------:R-:W-:Y:S01]  /*49120*/  ULDC UR8, c[0x0][0x22c] ;  /* 0x00008b0000087ab9 */ /* 0x000fe20000000800 */
[----:B--2---:R1:W-:Y:S01]  /*49130*/  @P4 STG.E desc[UR6][R12.64], R164 ;  /* 0x000000a40c004986 */ /* 0x0043e2000c101906 */
[----:B------:R-:W-:Y:S02]  /*49140*/  ISETP.LT.AND P4, PT, R7, UR4, !P3 ;  /* 0x0000000407007c0c */ /* 0x000fe4000df81270 */
[----:B------:R-:W-:Y:S01]  /*49150*/  ISETP.LT.AND P3, PT, R8, UR4, !P3 ;  /* 0x0000000408007c0c */ /* 0x000fe2000df61270 */
[----:B-1----:R-:W2:Y:S01]  /*49160*/  LDL.LU R164, [R1+0x624] ;  /* 0x0006240001a47983 */ /* 0x002ea20000300800 */
[----:B------:R-:W-:-:S03]  /*49170*/  IMAD.WIDE R12, R166, 0x4, R2 ;  /* 0x00000004a60c7825 */ /* 0x000fc600078e0202 */
[----:B------:R-:W2:Y:S04]  /*49180*/  LDL.LU R167, [R1+0x13a0] ;  /* 0x0013a00001a77983 */ /* 0x000ea80000300800 */
[----:B----4-:R1:W-:Y:S04]  /*49190*/  @P5 STG.E desc[UR6][R10.64], R16 ;  /* 0x000000100a005986 */ /* 0x0103e8000c101906 */
[----:B------:R4:W-:Y:S04]  /*491a0*/  @P6 STG.E desc[UR6][R12.64], R165 ;  /* 0x000000a50c006986 */ /* 0x0009e8000c101906 */
[----:B-1----:R-:W2:Y:S04]  /*491b0*/  LDL.LU R16, [R1+0xa14] ;  /* 0x000a140001107983 */ /* 0x002ea80000300800 */
[----:B----4-:R-:W4:Y:S01]  /*491c0*/  LDL.LU R165, [R1+0xe68] ;  /* 0x000e680001a57983 */ /* 0x010f220000300800 */
[----:B------:R-:W-:-:S03]  /*491d0*/  IMAD.WIDE R10, R166, 0x4, R4 ;  /* 0x00000004a60a7825 */ /* 0x000fc600078e0204 */
[----:B------:R-:W4:Y:S01]  /*491e0*/  LDL.LU R166, [R1+0x13a4] ;  /* 0x0013a40001a67983 */ /* 0x000f220000300800 */
[----:B------:R-:W-:-:S03]  /*491f0*/  IMAD.WIDE R12, R229, 0x4, R2 ;  /* 0x00000004e50c7825 */ /* 0x000fc600078e0202 */
[----:B------:R1:W-:Y:S04]  /*49200*/  @P0 STG.E desc[UR6][R10.64], R15 ;  /* 0x0000000f0a000986 */ /* 0x0003e8000c101906 */
[----:B------:R-:W4:Y:S04]  /*49210*/  LDL.LU R14, [R1+0xa28] ;  /* 0x000a2800010e7983 */ /* 0x000f280000300800 */
[----:B------:R1:W-:Y:S02]  /*49220*/  @P4 STG.E desc[UR6][R12.64], R23 ;  /* 0x000000170c004986 */ /* 0x0003e4000c101906 */
[----:B-1----:R-:W-:-:S02]  /*49230*/  IMAD.WIDE R10, R229, 0x4, R4 ;  /* 0x00000004e50a7825 */ /* 0x002fc400078e0204 */
[----:B------:R-:W4:Y:S04]  /*49240*/  LDL.LU R23, [R1+0x628] ;  /* 0x0006280001177983 */ /* 0x000f280000300800 */
[----:B------:R-:W4:Y:S04]  /*49250*/  LDL.LU R229, [R1+0x13a8] ;  /* 0x0013a80001e57983 */ /* 0x000f280000300800 */
[----:B------:R-:W4:Y:S04]  /*49260*/  LDL.LU R15, [R1+0xa18] ;  /* 0x000a1800010f7983 */ /* 0x000f280000300800 */
[----:B---3--:R1:W-:Y:S04]  /*49270*/  @P3 STG.E desc[UR6][R10.64], R22 ;  /* 0x000000160a003986 */ /* 0x0083e8000c101906 */
[----:B-1----:R-:W3:Y:S01]  /*49280*/  LDL.LU R22, [R1+0xe6c] ;  /* 0x000e6c0001167983 */ /* 0x002ee20000300800 */
        /* <DEDUP_REMOVED lines=10> */
[----:B------:R-:W-:-:S03]  /*49330*/  ULDC UR8, c[0x0][0x22c] ;  /* 0x00008b0000087ab9 */ /* 0x000fc60000000800 */
[----:B------:R-:W-:Y:S02]  /*49340*/  IMAD.WIDE R10, R228, 0x4, R4 ;  /* 0x00000004e40a7825 */ /* 0x000fe400078e0204 */
[----:B------:R-:W3:Y:S01]  /*49350*/  LDL.LU R228, [R1+0xa2c] ;  /* 0x000a2c0001e47983 */ /* 0x000ee20000300800 */
[----:B------:R-:W-:Y:S01]  /*49360*/  ISETP.GE.AND P3, PT, R0, UR8, PT ;  /* 0x0000000800007c0c */ /* 0x000fe2000bf66270 */
[----:B------:R-:W-:Y:S01]  /*49370*/  VIADD R0, R6, 0x116 ;  /* 0x0000011606007836 */ /* 0x000fe20000000000 */
[C---:B------:R-:W-:Y:S01]  /*49380*/  ISETP.LT.AND P0, PT, R8.reuse, UR4, !P0 ;  /* 0x0000000408007c0c */ /* 0x040fe2000c701270 */
[----:B--2---:R1:W-:Y:S01]  /*49390*/  @P6 STG.E desc[UR6][R12.64], R164 ;  /* 0x000000a40c006986 */ /* 0x0043e2000c101906 */
[----:B------:R-:W-:Y:S01]  /*493a0*/  ISETP.LT.AND P6, PT, R7, UR4, !P3 ;  /* 0x0000000407007c0c */ /* 0x000fe2000dfc1270 */
[----:B------:R-:W-:Y:S01]  /*493b0*/  ULDC UR8, c[0x0][0x22c] ;  /* 0x00008b0000087ab9 */ /* 0x000fe20000000800 */
[----:B------:R-:W-:Y:S01]  /*493c0*/  ISETP.LT.AND P3, PT, R8, UR4, !P3 ;  /* 0x0000000408007c0c */ /* 0x000fe2000df61270 */
[----:B-1----:R-:W2:Y:S01]  /*493d0*/  LDL.LU R164, [R1+0x13ac] ;  /* 0x0013ac0001a47983 */ /* 0x002ea20000300800 */
[----:B------:R-:W-:-:S03]  /*493e0*/  IMAD.WIDE R12, R167, 0x4, R2 ;  /* 0x00000004a70c7825 */ /* 0x000fc600078e0202 */
[----:B------:R1:W-:Y:S01]  /*493f0*/  @P5 STG.E desc[UR6][R10.64], R16 ;  /* 0x000000100a005986 */ /* 0x0003e2000c101906 */
[----:B------:R-:W-:-:S03]  /*49400*/  ISETP.GE.AND P5, PT, R0, UR8, PT ;  /* 0x0000000800007c0c */ /* 0x000fc6000bfa6270 */
[----:B----4-:R4:W-:Y:S01]  /*49410*/  @P4 STG.E desc[UR6][R12.64], R165 ;  /* 0x000000a50c004986 */ /* 0x0109e2000c101906 */
[----:B------:R-:W-:-:S03]  /*49420*/  ISETP.LT.AND P4, PT, R7, UR4, !P5 ;  /* 0x0000000407007c0c */ /* 0x000fc6000ef81270 */
[----:B-1----:R-:W2:Y:S01]  /*49430*/  LDL.LU R16, [R1+0x62c] ;  /* 0x00062c0001107983 */ /* 0x002ea20000300800 */
[----:B------:R-:W-:Y:S01]  /*49440*/  IMAD.WIDE R10, R167, 0x4, R4 ;  /* 0x00000004a70a7825 */ /* 0x000fe200078e0204 */
[----:B------:R-:W-:Y:S02]  /*49450*/  ULDC UR8, c[0x0][0x22c] ;  /* 0x00008b0000087ab9 */ /* 0x000fe40000000800 */
[----:B----4-:R-:W4:Y:S01]  /*49460*/  LDL.LU R165, [R1+0xa1c] ;  /* 0x000a1c0001a57983 */ /* 0x010f220000300800 */
[----:B------:R-:W-:-:S03]  /*49470*/  IMAD.WIDE R12, R166, 0x4, R2 ;  /* 0x00000004a60c7825 */ /* 0x000fc600078e0202 */
[----:B------:R-:W4:Y:S04]  /*49480*/  LDL.LU R167, [R1+0x13b0] ;  /* 0x0013b00001a77983 */ /* 0x000f280000300800 */
[----:B------:R1:W-:Y:S04]  /*49490*/  @P0 STG.E desc[UR6][R10.64], R14 ;  /* 0x0000000e0a000986 */ /* 0x0003e8000c101906 */
[----:B------:R1:W-:Y:S02]  /*494a0*/  @P6 STG.E desc[UR6][R12.64], R23 ;  /* 0x000000170c006986 */ /* 0x0003e4000c101906 */
[----:B-1----:R-:W-:-:S05]  /*494b0*/  IMAD.WIDE R10, R166, 0x4, R4 ;  /* 0x00000004a60a7825 */ /* 0x002fca00078e0204 */
[----:B------:R1:W-:Y:S01]  /*494c0*/  @P3 STG.E desc[UR6][R10.64], R15 ;  /* 0x0000000f0a003986 */ /* 0x0003e2000c101906 */
[----:B------:R-:W-:-:S03]  /*494d0*/  IMAD.WIDE R12, R229, 0x4, R2 ;  /* 0x00000004e50c7825 */ /* 0x000fc600078e0202 */
[----:B------:R-:W4:Y:S04]  /*494e0*/  LDL.LU R23, [R1+0xe70] ;  /* 0x000e700001177983 */ /* 0x000f280000300800 */
[----:B------:R-:W4:Y:S01]  /*494f0*/  LDL.LU R166, [R1+0x13b4] ;  /* 0x0013b40001a67983 */ /* 0x000f220000300800 */
[----:B-1----:R-:W-:-:S03]  /*49500*/  IMAD.WIDE R10, R229, 0x4, R4 ;  /* 0x00000004e50a7825 */ /* 0x002fc600078e0204 */
[----:B---3--:R1:W-:Y:S04]  /*49510*/  @P4 STG.E desc[UR6][R12.64], R22 ;  /* 0x000000160c004986 */ /* 0x0083e8000c101906 */
[----:B-1----:R-:W3:Y:S04]  /*49520*/  LDL.LU R22, [R1+0xa30] ;  /* 0x000a300001167983 */ /* 0x002ee80000300800 */
[----:B------:R-:W3:Y:S01]  /*49530*/  LDL.LU R229, [R1+0x220] ;  /* 0x0002200001e57983 */ /* 0x000ee20000300800 */
[----:B------:R-:W-:Y:S01]  /*49540*/  VIADD R0, R6, 0x117 ;  /* 0x0000011706007836 */ /* 0x000fe20000000000 */
[----:B------:R-:W-:-:S04]  /*49550*/  ISETP.LT.AND P5, PT, R8, UR4, !P5 ;  /* 0x0000000408007c0c */ /* 0x000fc8000efa1270 */
[----:B------:R-:W-:Y:S01]  /*49560*/  ISETP.GE.AND P0, PT, R0, UR8, PT ;  /* 0x0000000800007c0c */ /* 0x000fe2000bf06270 */
[----:B------:R-:W-:Y:S01]  /*49570*/  VIADD R0, R6, 0x118 ;  /* 0x0000011806007836 */ /* 0x000fe20000000000 */
[----:B------:R-:W-:Y:S02]  /*49580*/  ULDC UR8, c[0x0][0x22c] ;  /* 0x00008b0000087ab9 */ /* 0x000fe40000000800 */
[----:B------:R-:W-:Y:S02]  /*49590*/  ISETP.LT.AND P6, PT, R7, UR4, !P0 ;  /* 0x0000000407007c0c */ /* 0x000fe4000c7c1270 */
[----:B------:R-:W-:-:S03]  /*495a0*/  ISETP.LT.AND P0, PT, R8, UR4, !P0 ;  /* 0x0000000408007c0c */ /* 0x000fc6000c701270 */
[----:B------:R1:W-:Y:S01]  /*495b0*/  @P5 STG.E desc[UR6][R10.64], R228 ;  /* 0x000000e40a005986 */ /* 0x0003e2000c101906 */
[----:B------:R-:W-:Y:S01]  /*495c0*/  ISETP.GE.AND P3, PT, R0, UR8, PT ;  /* 0x0000000800007c0c */ /* 0x000fe2000bf66270 */
[----:B------:R-:W-:Y:S01]  /*495d0*/  VIADD R0, R6, 0x119 ;  /* 0x0000011906007836 */ /* 0x000fe20000000000 */
[----:B------:R-:W-:Y:S01]  /*495e0*/  ULDC UR8, c[0x0][0x22c] ;  /* 0x00008b0000087ab9 */ /* 0x000fe20000000800 */
[C---:B--2---:R-:W-:Y:S01]  /*495f0*/  IMAD.WIDE R12, R164.reuse, 0x4, R2 ;  /* 0x00000004a40c7825 */ /* 0x044fe200078e0202 */
[----:B-1----:R-:W2:Y:S03]  /*49600*/  LDL.LU R228, [R1+0x13b8] ;  /* 0x0013b80001e47983 */ /* 0x002ea60000300800 */
[----:B------:R-:W-:Y:S01]  /*49610*/  IMAD.WIDE R10, R164, 0x4, R4 ;  /* 0x00000004a40a7825 */ /* 0x000fe200078e0204 */
[----:B------:R-:W2:Y:S01]  /*49620*/  LDL.LU R15, [R1+0x630] ;  /* 0x00063000010f7983 */ /* 0x000ea20000300800 */
[----:B------:R-:W-:-:S03]  /*49630*/  ISETP.LT.AND P4, PT, R7, UR4, !P3 ;  /* 0x0000000407007c0c */ /* 0x000fc6000df81270 */
[----:B------:R-:W2:Y:S01]  /*49640*/  LDL.LU R164, [R1+0xe74] ;  /* 0x000e740001a47983 */ /* 0x000ea20000300800 */
[----:B------:R-:W-:Y:S02]  /*49650*/  ISETP.GE.AND P5, PT, R0, UR8, PT ;  /* 0x0000000800007c0c */ /* 0x000fe4000bfa6270 */
[----:B------:R-:W-:Y:S01]  /*49660*/  ISETP.LT.AND P3, PT, R8, UR4, !P3 ;  /* 0x0000000408007c0c */ /* 0x000fe2000df61270 */
[----:B------:R-:W-:Y:S01]  /*49670*/  @P6 STG.E desc[UR6][R12.64], R16 ;  /* 0x000000100c006986 */ /* 0x000fe2000c101906 */
[----:B------:R-:W-:Y:S01]  /*49680*/  VIADD R0, R6, 0x11a ;  /* 0x0000011a06007836 */ /* 0x000fe20000000000 */
[----:B------:R-:W-:Y:S02]  /*49690*/  ULDC UR8, c[0x0][0x22c] ;  /* 0x00008b0000087ab9 */ /* 0x000fe40000000800 */
[----:B----4-:R1:W-:Y:S01]  /*496a0*/  @P0 STG.E desc[UR6][R10.64], R165 ;  /* 0x000000a50a000986 */ /* 0x0103e2000c101906 */
[----:B------:R-:W-:-:S03]  /*496b0*/  ISETP.LT.AND P6, PT, R7, UR4, !P5 ;  /* 0x0000000407007c0c */ /* 0x000fc6000efc1270 */
[----:B-1----:R-:W4:Y:S04]  /*496c0*/  LDL.LU R165, [R1+0x13bc] ;  /* 0x0013bc0001a57983 */ /* 0x002f280000300800 */
[----:B------:R-:W4:Y:S01]  /*496d0*/  LDL.LU R16, [R1+0xa34] ;  /* 0x000a340001107983 */ /* 0x000f220000300800 */
[----:B------:R-:W-:-:S04]  /*496e0*/  IMAD.WIDE R12, R167, 0x4, R2 ;  /* 0x00000004a70c7825 */ /* 0x000fc800078e0202 */
[----:B------:R-:W-:Y:S01]  /*496f0*/  IMAD.WIDE R10, R167, 0x4, R4 ;  /* 0x00000004a70a7825 */ /* 0x000fe200078e0204 */
        /* <DEDUP_REMOVED lines=16> */
[----:B------:R-:W3:Y:S01]  /*49800*/  LDL.LU R14, [R1+0xa38] ;  /* 0x000a3800010e7983 */ /* 0x000ee20000300800 */
[----:B--2---:R-:W-:Y:S02]  /*49810*/  IMAD.WIDE R12, R228, 0x4, R2 ;  /* 0x00000004e40c7825 */ /* 0x004fe400078e0202 */
[----:B------:R-:W-:Y:S01]  /*49820*/  ISETP.GE.AND P3, PT, R0, UR8, PT ;  /* 0x0000000800007c0c */ /* 0x000fe2000bf66270 */
[----:B------:R-:W-:-:S02]  /*49830*/  ULDC UR8, c[0x0][0x22c] ;  /* 0x00008b0000087ab9 */ /* 0x000fc40000000800 */
[----:B------:R1:W-:Y:S01]  /*49840*/  @P5 STG.E desc[UR6][R10.64], R15 ;  /* 0x0000000f0a005986 */ /* 0x0003e2000c101906 */
[----:B------:R-:W-:-:S03]  /*49850*/  VIADD R0, R6, 0x11c ;  /* 0x0000011c06007836 */ /* 0x000fc60000000000 */
[----:B------:R2:W-:Y:S01]  /*49860*/  @P4 STG.E desc[UR6][R12.64], R164 ;  /* 0x000000a40c004986 */ /* 0x0005e2000c101906 */
[----:B------:R-:W-:Y:S02]  /*49870*/  ISETP.LT.AND P6, PT, R7, UR4, !P3 ;  /* 0x0000000407007c0c */ /* 0x000fe4000dfc1270 */
        /* <DEDUP_REMOVED lines=36> */
[----:B--2---:R2:W-:Y:S03]  /*49ac0*/  @P6 STG.E desc[UR6][R12.64], R164 ;  /* 0x000000a40c006986 */ /* 0x0045e6000c101906 */
[----:B------:R-:W-:Y:S01]  /*49ad0*/  ISETP.GE.AND P5, PT, R0, UR8, PT ;  /* 0x0000000800007c0c */ /* 0x000fe2000bfa6270 */
[----:B-1----:R-:W-:Y:S01]  /*49ae0*/  IMAD.WIDE R10, R166, 0x4, R4 ;  /* 0x00000004a60a7825 */ /* 0x002fe200078e0204 */
[----:B--2---:R-:W2:Y:S03]  /*49af0*/  LDL.LU R164, [R1+0xe80] ;  /* 0x000e800001a47983 */ /* 0x004ea60000300800 */
[----:B----4-:R-:W-:Y:S01]  /*49b00*/  IMAD.WIDE R12, R228, 0x4, R2 ;  /* 0x00000004e40c7825 */ /* 0x010fe200078e0202 */
[----:B------:R-:W4:Y:S01]  /*49b10*/  LDL.LU R166, [R1+0x13d4] ;  /* 0x0013d40001a67983 */ /* 0x000f220000300800 */
[----:B------:R-:W-:Y:S01]  /*49b20*/  ISETP.LT.AND P6, PT, R7, UR4, !P5 ;  /* 0x0000000407007c0c */ /* 0x000fe2000efc1270 */
[----:B------:R-:W-:-:S02]  /*49b30*/  ULDC UR8, c[0x0][0x22c] ;  /* 0x00008b0000087ab9 */ /* 0x000fc40000000800 */
[----:B------:R1:W-:Y:S01]  /*49b40*/  @P0 STG.E desc[UR6][R10.64], R15 ;  /* 0x0000000f0a000986 */ /* 0x0003e2000c101906 */
[----:B------:R-:W-:-:S03]  /*49b50*/  ISETP.LT.AND P5, PT, R8, UR4, !P5 ;  /* 0x0000000408007c0c */ /* 0x000fc6000efa1270 */
[----:B------:R1:W-:Y:S02]  /*49b60*/  @P4 STG.E desc[UR6][R12.64], R16 ;  /* 0x000000100c004986 */ /* 0x0003e4000c101906 */
[----:B-1----:R-:W-:Y:S02]  /*49b70*/  IMAD.WIDE R10, R228, 0x4, R4 ;  /* 0x00000004e40a7825 */ /* 0x002fe400078e0204 */
[----:B------:R-:W4:Y:S04]  /*49b80*/  LDL.LU R16, [R1+0x640] ;  /* 0x0006400001107983 */ /* 0x000f280000300800 */
[----:B------:R-:W4:Y:S04]  /*49b90*/  LDL.LU R228, [R1+0x240] ;  /* 0x0002400001e47983 */ /* 0x000f280000300800 */
[----:B------:R1:W-:Y:S01]  /*49ba0*/  @P3 STG.E desc[UR6][R10.64], R165 ;  /* 0x000000a50a003986 */ /* 0x0003e2000c101906 */
[----:B------:R-:W-:-:S03]  /*49bb0*/  IMAD.WIDE R12, R23, 0x4, R2 ;  /* 0x00000004170c7825 */ /* 0x000fc600078e0202 */
[----:B-1----:R-:W4:Y:S01]  /*49bc0*/  LDL.LU R165, [R1+0x13d8] ;  /* 0x0013d80001a57983 */ /* 0x002f220000300800 */
[----:B------:R-:W-:-:S03]  /*49bd0*/  IMAD.WIDE R10, R23, 0x4, R4 ;  /* 0x00000004170a7825 */ /* 0x000fc600078e0204 */
[----:B------:R-:W4:Y:S04]  /*49be0*/  LDL.LU R15, [R1+0x230] ;  /* 0x00023000010f7983 */ /* 0x000f280000300800 */
        /* <DEDUP_REMOVED lines=18> */
[----:B------:R-:W-:Y:S01]  /*49d10*/  ISETP.LT.AND P3, PT, R8, UR4, !P3 ;  /* 0x0000000408007c0c */ /* 0x000fe2000df61270 */
[----:B--2---:R1:W-:Y:S01]  /*49d20*/  @P4 STG.E desc[UR6][R12.64], R164 ;  /* 0x000000a40c004986 */ /* 0x0043e2000c101906 */
[----:B------:R-:W-:Y:S01]  /*49d30*/  ISETP.LT.AND P4, PT, R7, UR4, !P5 ;  /* 0x0000000407007c0c */ /* 0x000fe2000ef81270 */
[----:B------:R-:W-:Y:S01]  /*49d40*/  VIADD R0, R6, 0x123 ;  /* 0x0000012306007836 */ /* 0x000fe20000000000 */
[----:B------:R-:W-:Y:S01]  /*49d50*/  ISETP.LT.AND P5, PT, R8, UR4, !P5 ;  /* 0x0000000408007c0c */ /* 0x000fe2000efa1270 */
[----:B------:R-:W-:Y:S01]  /*49d60*/  ULDC UR8, c[0x0][0x22c] ;  /* 0x00008b0000087ab9 */ /* 0x000fe20000000800 */
[----:B-1----:R-:W2:Y:S04]  /*49d70*/  LDL.LU R164, [R1+0x244] ;  /* 0x0002440001a47983 */ /* 0x002ea80000300800 */
[----:B------:R-:W2:Y:S01]  /*49d80*/  LDL.LU R167, [R1+0x13e0] ;  /* 0x0013e00001a77983 */ /* 0x000ea20000300800 */
[----:B----4-:R-:W-:-:S03]  /*49d90*/  IMAD.WIDE R12, R166, 0x4, R2 ;  /* 0x00000004a60c7825 */ /* 0x010fc600078e0202 */
[----:B------:R1:W-:Y:S04]  /*49da0*/  @P0 STG.E desc[UR6][R10.64], R16 ;  /* 0x000000100a000986 */ /* 0x0003e8000c101906 */
[----:B------:R4:W-:Y:S04]  /*49db0*/  @P6 STG.E desc[UR6][R12.64], R228 ;  /* 0x000000e40c006986 */ /* 0x0009e8000c101906 */
[----:B-1----:R-:W2:Y:S04]  /*49dc0*/  LDL.LU R16, [R1+0x234] ;  /* 0x0002340001107983 */ /* 0x002ea80000300800 */
[----:B----4-:R-:W4:Y:S01]  /*49dd0*/  LDL.LU R228, [R1+0xe88] ;  /* 0x000e880001e47983 */ /* 0x010f220000300800 */
[----:B------:R-:W-:-:S03]  /*49de0*/  IMAD.WIDE R10, R166, 0x4, R4 ;  /* 0x00000004a60a7825 */ /* 0x000fc600078e0204 */
[----:B------:R-:W4:Y:S01]  /*49df0*/  LDL.LU R166, [R1+0x13e4] ;  /* 0x0013e40001a67983 */ /* 0x000f220000300800 */
[----:B------:R-:W-:-:S03]  /*49e00*/  IMAD.WIDE R12, R165, 0x4, R2 ;  /* 0x00000004a50c7825 */ /* 0x000fc600078e0202 */
[----:B------:R1:W-:Y:S04]  /*49e10*/  @P3 STG.E desc[UR6][R10.64], R15 ;  /* 0x0000000f0a003986 */ /* 0x0003e8000c101906 */
[----:B------:R1:W-:Y:S04]  /*49e20*/  @P4 STG.E desc[UR6][R12.64], R23 ;  /* 0x000000170c004986 */ /* 0x0003e8000c101906 */
[----:B------:R-:W4:Y:S01]  /*49e30*/  LDL.LU R14, [R1+0x648] ;  /* 0x00064800010e7983 */ /* 0x000f220000300800 */
[----:B-1----:R-:W-:-:S03]  /*49e40*/  IMAD.WIDE R10, R165, 0x4, R4 ;  /* 0x00000004a50a7825 */ /* 0x002fc600078e0204 */
[----:B------:R-:W4:Y:S04]  /*49e50*/  LDL.LU R23, [R1+0x248] ;  /* 0x0002480001177983 */ /* 0x000f280000300800 */
[----:B------:R-:W4:Y:S04]  /*49e60*/  LDL.LU R165, [R1+0x13e8] ;  /* 0x0013e80001a57983 */ /* 0x000f280000300800 */
[----:B------:R-:W4:Y:S04]  /*49e70*/  LDL.LU R15, [R1+0x238] ;  /* 0x00023800010f7983 */ /* 0x000f280000300800 */
[----:B---3--:R1:W-:Y:S04]  /*49e80*/  @P5 STG.E desc[UR6][R10.64], R22 ;  /* 0x000000160a005986 */ /* 0x0083e8000c101906 */
[----:B-1----:R-:W3:Y:S01]  /*49e90*/  LDL.LU R22, [R1+0xe8c] ;  /* 0x000e8c0001167983 */ /* 0x002ee20000300800 */
[----:B------:R-:W-:Y:S01]  /*49ea0*/  ISETP.GE.AND P0, PT, R0, UR8, PT ;  /* 0x0000000800007c0c */ /* 0x000fe2000bf06270 */
[----:B------:R-:W-:Y:S01]  /*49eb0*/  VIADD R0, R6, 0x124 ;  /* 0x0000012406007836 */ /* 0x000fe20000000000 */
[----:B------:R-:W-:-:S02]  /*49ec0*/  ULDC UR8, c[0x0][0x22c] ;  /* 0x00008b0000087ab9 */ /* 0x000fc40000000800 */
        /* <DEDUP_REMOVED lines=12> */
[----:B------:R-:W-:Y:S01]  /*49f90*/  ULDC UR8, c[0x0][0x22c] ;  /* 0x00008b0000087ab9 */ /* 0x000fe20000000800 */
[----:B--2---:R1:W-:Y:S01]  /*49fa0*/  @P6 STG.E desc[UR6][R12.64], R164 ;  /* 0x000000a40c006986 */ /* 0x0043e2000c101906 */
[----:B------:R-:W-:Y:S02]  /*49fb0*/  ISETP.LT.AND P6, PT, R7, UR4, !P5 ;  /* 0x0000000407007c0c */ /* 0x000fe4000efc1270 */
        /* <DEDUP_REMOVED lines=15> */
[----:B-1----:R-:W-:-:S04]  /*4a0b0*/  IMAD.WIDE R10, R166, 0x4, R4 ;  /* 0x00000004a60a7825 */ /* 0x002fc800078e0204 */
[C---:B------:R-:W-:Y:S01]  /*4a0c0*/  IMAD.WIDE R12, R165.reuse, 0x4, R2 ;  /* 0x00000004a50c7825 */ /* 0x040fe200078e0202 */
[----:B------:R-:W4:Y:S04]  /*4a0d0*/  LDL.LU R23, [R1+0xe90] ;  /* 0x000e900001177983 */ /* 0x000f280000300800 */
[----:B------:R-:W4:Y:S04]  /*4a0e0*/  LDL.LU R166, [R1+0x13f4] ;  /* 0x0013f40001a67983 */ /* 0x000f280000300800 */
[----:B------:R1:W-:Y:S02]  /*4a0f0*/  @P5 STG.E desc[UR6][R10.64], R15 ;  /* 0x0000000f0a005986 */ /* 0x0003e4000c101906 */
[----:B-1----:R-:W-:-:S02]  /*4a100*/  IMAD.WIDE R10, R165, 0x4, R4 ;  /* 0x00000004a50a7825 */ /* 0x002fc400078e0204 */
        /* <DEDUP_REMOVED lines=783> */
[----:B------:R-:W-:Y:S01]  /*4d200*/  ISETP.LT.AND P4, PT, R7, UR4, !P0 ;  /* 0x0000000407007c0c */ /* 0x000fe2000c781270 */
[----:B-1----:R-:W2:Y:S02]  /*4d210*/  LDL.LU R165, [R1+0x14fc] ;  /* 0x0014fc0001a57983 */ /* 0x002ea40000300800 */
[----:B------:R-:W-:Y:S02]  /*4d220*/  IMAD.WIDE R10, R164, 0x4, R4 ;  /* 0x00000004a40a7825 */ /* 0x000fe400078e0204 */
[----:B------:R-:W2:Y:S04]  /*4d230*/  LDL.LU R15, [R1+0x2c0] ;  /* 0x0002c000010f7983 */ /* 0x000ea80000300800 */
[----:B------:R-:W2:Y:S01]  /*4d240*/  LDL.LU R164, [R1+0xf14] ;  /* 0x000f140001a47983 */ /* 0x000ea20000300800 */
[----:B------:R-:W-:-:S02]  /*4d250*/  ISETP.GE.AND P3, PT, R0, UR8, PT ;  /* 0x0000000800007c0c */ /* 0x000fc4000bf66270 */
        /* <DEDUP_REMOVED lines=33> */
[----:B------:R-:W-:Y:S01]  /*4d470*/  ISETP.LT.AND P6, PT, R7, UR4, !P0 ;  /* 0x0000000407007c0c */ /* 0x000fe2000c7c1270 */
[----:B-1----:R-:W-:Y:S02]  /*4d480*/  IMAD.WIDE R10, R165, 0x4, R4 ;  /* 0x00000004a50a7825 */ /* 0x002fe400078e0204 */
[----:B------:R-:W3:Y:S04]  /*4d490*/  LDL.LU R165, [R1+0x2d8] ;  /* 0x0002d80001a57983 */ /* 0x000ee80000300800 */
[----:B--2---:R-:W2:Y:S01]  /*4d4a0*/  LDL.LU R164, [R1+0x150c] ;  /* 0x00150c0001a47983 */ /* 0x004ea20000300800 */
[----:B------:R-:W-:-:S03]  /*4d4b0*/  ISETP.GE.AND P3, PT, R0, UR8, PT ;  /* 0x0000000800007c0c */ /* 0x000fc6000bf66270 */
[----:B------:R-:W2:Y:S01]  /*4d4c0*/  LDL.LU R15, [R1+0x2c8] ;  /* 0x0002c800010f7983 */ /* 0x000ea20000300800 */
[----:B------:R-:W-:-:S03]  /*4d4d0*/  ISETP.LT.AND P0, PT, R8, UR4, !P0 ;  /* 0x0000000408007c0c */ /* 0x000fc6000c701270 */
[----:B----4-:R1:W-:Y:S01]  /*4d4e0*/  @P5 STG.E desc[UR6][R10.64], R16 ;  /* 0x000000100a005986 */ /* 0x0103e2000c101906 */
[----:B------:R-:W-:Y:S01]  /*4d4f0*/  ISETP.LT.AND P4, PT, R7, UR4, !P3 ;  /* 0x0000000407007c0c */ /* 0x000fe2000df81270 */
[C---:B------:R-:W-:Y:S01]  /*4d500*/  IMAD.WIDE R12, R229.reuse, 0x4, R2 ;  /* 0x00000004e50c7825 */ /* 0x040fe200078e0202 */
[----:B------:R-:W-:Y:S01]  /*4d510*/  ULDC UR8, c[0x0][0x22c] ;  /* 0x00008b0000087ab9 */ /* 0x000fe20000000800 */
[----:B-1----:R-:W4:Y:S02]  /*4d520*/  LDL.LU R16, [R1+0xf1c] ;  /* 0x000f1c0001107983 */ /* 0x002f240000300800 */
[----:B------:R-:W-:Y:S02]  /*4d530*/  IMAD.WIDE R10, R229, 0x4, R4 ;  /* 0x00000004e50a7825 */ /* 0x000fe400078e0204 */
        /* <DEDUP_REMOVED lines=24> */
[----:B------:R2:W-:Y:S03]  /*4d6c0*/  @P6 STG.E desc[UR6][R12.64], R165 ;  /* 0x000000a50c006986 */ /* 0x0005e6000c101906 */
[----:B------:R-:W-:Y:S01]  /*4d6d0*/  ISETP.GE.AND P3, PT, R0, UR8, PT ;  /* 0x0000000800007c0c */ /* 0x000fe2000bf66270 */
[----:B-1----:R-:W-:-:S04]  /*4d6e0*/  IMAD.WIDE R10, R166, 0x4, R4 ;  /* 0x00000004a60a7825 */ /* 0x002fc800078e0204 */
[----:B--2---:R-:W-:Y:S01]  /*4d6f0*/  IMAD.WIDE R12, R164, 0x4, R2 ;  /* 0x00000004a40c7825 */ /* 0x004fe200078e0202 */
[----:B------:R-:W2:Y:S01]  /*4d700*/  LDL.LU R165, [R1+0xf20] ;  /* 0x000f200001a57983 */ /* 0x000ea20000300800 */
[----:B------:R-:W-:-:S03]  /*4d710*/  ULDC UR8, c[0x0][0x22c] ;  /* 0x00008b0000087ab9 */ /* 0x000fc60000000800 */
[----:B------:R1:W-:Y:S01]  /*4d720*/  @P5 STG.E desc[UR6][R10.64], R15 ;  /* 0x0000000f0a005986 */ /* 0x0003e2000c101906 */
[----:B------:R-:W-:-:S03]  /*4d730*/  ISETP.LT.AND P6, PT, R7, UR4, !P3 ;  /* 0x0000000407007c0c */ /* 0x000fc6000dfc1270 */
[----:B------:R-:W2:Y:S01]  /*4d740*/  LDL.LU R166, [R1+0x151c] ;  /* 0x00151c0001a67983 */ /* 0x000ea20000300800 */
[----:B------:R-:W-:Y:S01]  /*4d750*/  ISETP.LT.AND P3, PT, R8, UR4, !P3 ;  /* 0x0000000408007c0c */ /* 0x000fe2000df61270 */
[----:B-1----:R-:W-:Y:S02]  /*4d760*/  IMAD.WIDE R10, R164, 0x4, R4 ;  /* 0x00000004a40a7825 */ /* 0x002fe400078e0204 */
[----:B----4-:R1:W-:Y:S04]  /*4d770*/  @P4 STG.E desc[UR6][R12.64], R16 ;  /* 0x000000100c004986 */ /* 0x0103e8000c101906 */
[----:B------:R4:W-:Y:S04]  /*4d780*/  @P0 STG.E desc[UR6][R10.64], R229 ;  /* 0x000000e50a000986 */ /* 0x0009e8000c101906 */
[----:B-1----:R-:W2:Y:S04]  /*4d790*/  LDL.LU R16, [R1+0xae0] ;  /* 0x000ae00001107983 */ /* 0x002ea80000300800 */
[----:B------:R-:W2:Y:S04]  /*4d7a0*/  LDL.LU R164, [R1+0x6e0] ;  /* 0x0006e00001a47983 */ /* 0x000ea80000300800 */
[----:B----4-:R-:W4:Y:S01]  /*4d7b0*/  LDL.LU R229, [R1+0x1520] ;  /* 0x0015200001e57983 */ /* 0x010f220000300800 */
[----:B------:R-:W-:-:S03]  /*4d7c0*/  IMAD.WIDE R12, R23, 0x4, R2 ;  /* 0x00000004170c7825 */ /* 0x000fc600078e0202 */
[----:B------:R-:W4:Y:S01]  /*4d7d0*/  LDL.LU R15, [R1+0xad0] ;  /* 0x000ad000010f7983 */ /* 0x000f220000300800 */
[----:B------:R-:W-:-:S03]  /*4d7e0*/  IMAD.WIDE R10, R23, 0x4, R4 ;  /* 0x00000004170a7825 */ /* 0x000fc600078e0204 */
        /* <DEDUP_REMOVED lines=24> */
[----:B-1----:R-:W2:Y:S01]  /*4d970*/  LDL.LU R165, [R1+0x6e4] ;  /* 0x0006e40001a57983 */ /* 0x002ea20000300800 */
[----:B------:R-:W-:-:S03]  /*4d980*/  IMAD.WIDE R12, R166, 0x4, R2 ;  /* 0x00000004a60c7825 */ /* 0x000fc600078e0202 */
[----:B------:R-:W2:Y:S04]  /*4d990*/  LDL.LU R167, [R1+0x1530] ;  /* 0x0015300001a77983 */ /* 0x000ea80000300800 */
[----:B------:R1:W-:Y:S04]  /*4d9a0*/  @P5 STG.E desc[UR6][R10.64], R16 ;  /* 0x000000100a005986 */ /* 0x0003e8000c101906 */
[----:B------:R4:W-:Y:S04]  /*4d9b0*/  @P6 STG.E desc[UR6][R12.64], R164 ;  /* 0x000000a40c006986 */ /* 0x0009e8000c101906 */
[----:B-1----:R-:W2:Y:S01]  /*4d9c0*/  LDL.LU R16, [R1+0xad4] ;  /* 0x000ad40001107983 */ /* 0x002ea20000300800 */
[----:B------:R-:W-:-:S03]  /*4d9d0*/  IMAD.WIDE R10, R166, 0x4, R4 ;  /* 0x00000004a60a7825 */ /* 0x000fc600078e0204 */
[----:B----4-:R-:W4:Y:S01]  /*4d9e0*/  LDL.LU R164, [R1+0xf28] ;  /* 0x000f280001a47983 */ /* 0x010f220000300800 */
[----:B------:R-:W-:-:S03]  /*4d9f0*/  IMAD.WIDE R12, R229, 0x4, R2 ;  /* 0x00000004e50c7825 */ /* 0x000fc600078e0202 */
[----:B------:R-:W4:Y:S04]  /*4da00*/  LDL.LU R166, [R1+0x1538] ;  /* 0x0015380001a67983 */ /* 0x000f280000300800 */
        /* <DEDUP_REMOVED lines=18> */
[----:B------:R-:W-:Y:S02]  /*4db30*/  ULDC UR8, c[0x0][0x22c] ;  /* 0x00008b0000087ab9 */ /* 0x000fe40000000800 */
[----:B------:R-:W-:Y:S01]  /*4db40*/  ISETP.GE.AND P3, PT, R0, UR8, PT ;  /* 0x0000000800007c0c */ /* 0x000fe2000bf66270 */
[----:B------:R-:W-:Y:S01]  /*4db50*/  IMAD.WIDE R10, R228, 0x4, R4 ;  /* 0x00000004e40a7825 */ /* 0x000fe200078e0204 */
[----:B------:R-:W-:Y:S01]  /*4db60*/  ISETP.LT.AND P0, PT, R8, UR4, !P0 ;  /* 0x0000000408007c0c */ /* 0x000fe2000c701270 */
[----:B------:R-:W-:Y:S01]  /*4db70*/  ULDC UR8, c[0x0][0x22c] ;  /* 0x00008b0000087ab9 */ /* 0x000fe20000000800 */
[----:B------:R-:W3:Y:S01]  /*4db80*/  LDL.LU R228, [R1+0xaec] ;  /* 0x000aec0001e47983 */ /* 0x000ee20000300800 */
[----:B------:R-:W-:-:S03]  /*4db90*/  VIADD R0, R6, 0x176 ;  /* 0x0000017606007836 */ /* 0x000fc60000000000 */
[----:B--2---:R1:W-:Y:S01]  /*4dba0*/  @P6 STG.E desc[UR6][R12.64], R165 ;  /* 0x000000a50c006986 */ /* 0x0043e2000c101906 */
[----:B------:R-:W-:Y:S02]  /*4dbb0*/  ISETP.LT.AND P6, PT, R7, UR4, !P3 ;  /* 0x0000000407007c0c */ /* 0x000fe4000dfc1270 */
[----:B------:R-:W-:Y:S01]  /*4dbc0*/  ISETP.LT.AND P3, PT, R8, UR4, !P3 ;  /* 0x0000000408007c0c */ /* 0x000fe2000df61270 */
[----:B-1----:R-:W-:Y:S01]  /*4dbd0*/  IMAD.WIDE R12, R167, 0x4, R2 ;  /* 0x00000004a70c7825 */ /* 0x002fe200078e0202 */
[----:B------:R-:W2:Y:S04]  /*4dbe0*/  LDL.LU R165, [R1+0x1544] ;  /* 0x0015440001a57983 */ /* 0x000ea80000300800 */
[----:B------:R1:W-:Y:S01]  /*4dbf0*/  @P5 STG.E desc[UR6][R10.64], R16 ;  /* 0x000000100a005986 */ /* 0x0003e2000c101906 */
[----:B------:R-:W-:-:S03]  /*4dc00*/  ISETP.GE.AND P5, PT, R0, UR8, PT ;  /* 0x0000000800007c0c */ /* 0x000fc6000bfa6270 */
[----:B----4-:R4:W-:Y:S01]  /*4dc10*/  @P4 STG.E desc[UR6][R12.64], R164 ;  /* 0x000000a40c004986 */ /* 0x0109e2000c101906 */
[----:B------:R-:W-:Y:S01]  /*4dc20*/  ISETP.LT.AND P4, PT, R7, UR4, !P5 ;  /* 0x0000000407007c0c */ /* 0x000fe2000ef81270 */
[----:B-1----:R-:W-:Y:S02]  /*4dc30*/  IMAD.WIDE R10, R167, 0x4, R4 ;  /* 0x00000004a70a7825 */ /* 0x002fe400078e0204 */
[----:B------:R-:W2:Y:S01]  /*4dc40*/  LDL.LU R16, [R1+0x6ec] ;  /* 0x0006ec0001107983 */ /* 0x000ea20000300800 */
[----:B------:R-:W-:Y:S01]  /*4dc50*/  ULDC UR8, c[0x0][0x22c] ;  /* 0x00008b0000087ab9 */ /* 0x000fe20000000800 */
[C---:B----4-:R-:W-:Y:S02]  /*4dc60*/  IMAD.WIDE R12, R166.reuse, 0x4, R2 ;  /* 0x00000004a60c7825 */ /* 0x050fe400078e0202 */
[----:B------:R-:W4:Y:S04]  /*4dc70*/  LDL.LU R164, [R1+0xadc] ;  /* 0x000adc0001a47983 */ /* 0x000f280000300800 */
[----:B------:R-:W4:Y:S04]  /*4dc80*/  LDL.LU R167, [R1+0x154c] ;  /* 0x00154c0001a77983 */ /* 0x000f280000300800 */
[----:B------:R1:W-:Y:S04]  /*4dc90*/  @P0 STG.E desc[UR6][R10.64], R14 ;  /* 0x0000000e0a000986 */ /* 0x0003e8000c101906 */
[----:B------:R1:W-:Y:S02]  /*4dca0*/  @P6 STG.E desc[UR6][R12.64], R23 ;  /* 0x000000170c006986 */ /* 0x0003e4000c101906 */
[----:B-1----:R-:W-:-:S04]  /*4dcb0*/  IMAD.WIDE R10, R166, 0x4, R4 ;  /* 0x00000004a60a7825 */ /* 0x002fc800078e0204 */
[----:B------:R-:W-:Y:S01]  /*4dcc0*/  IMAD.WIDE R12, R229, 0x4, R2 ;  /* 0x00000004e50c7825 */ /* 0x000fe200078e0202 */
[----:B------:R-:W4:Y:S04]  /*4dcd0*/  LDL.LU R23, [R1+0xf30] ;  /* 0x000f300001177983 */ /* 0x000f280000300800 */
[----:B------:R-:W-:Y:S04]  /*4dce0*/  @P3 STG.E desc[UR6][R10.64], R15 ;  /* 0x0000000f0a003986 */ /* 0x000fe8000c101906 */
[----:B------:R-:W4:Y:S04]  /*4dcf0*/  LDL.LU R166, [R1+0x1554] ;  /* 0x0015540001a67983 */ /* 0x000f280000300800 */
[----:B---3--:R1:W-:Y:S04]  /*4dd00*/  @P4 STG.E desc[UR6][R12.64], R22 ;  /* 0x000000160c004986 */ /* 0x0083e8000c101906 */
[----:B-1----:R-:W3:Y:S01]  /*4dd10*/  LDL.LU R22, [R1+0xaf0] ;  /* 0x000af00001167983 */ /* 0x002ee20000300800 */
[----:B------:R-:W-:Y:S01]  /*4dd20*/  VIADD R0, R6, 0x177 ;  /* 0x0000017706007836 */ /* 0x000fe20000000000 */
[----:B------:R-:W-:-:S04]  /*4dd30*/  ISETP.LT.AND P5, PT, R8, UR4, !P5 ;  /* 0x0000000408007c0c */ /* 0x000fc8000efa1270 */
[----:B------:R-:W-:Y:S01]  /*4dd40*/  ISETP.GE.AND P0, PT, R0, UR8, PT ;  /* 0x0000000800007c0c */ /* 0x000fe2000bf06270 */
[----:B------:R-:W-:Y:S01]  /*4dd50*/  VIADD R0, R6, 0x178 ;  /* 0x0000017806007836 */ /* 0x000fe20000000000 */
[----:B------:R-:W-:Y:S02]  /*4dd60*/  ULDC UR8, c[0x0][0x22c] ;  /* 0x00008b0000087ab9 */ /* 0x000fe40000000800 */
[----:B------:R-:W-:Y:S02]  /*4dd70*/  ISETP.LT.AND P6, PT, R7, UR4, !P0 ;  /* 0x0000000407007c0c */ /* 0x000fe4000c7c1270 */
[----:B------:R-:W-:Y:S01]  /*4dd80*/  ISETP.LT.AND P0, PT, R8, UR4, !P0 ;  /* 0x0000000408007c0c */ /* 0x000fe2000c701270 */
[----:B------:R-:W-:Y:S01]  /*4dd90*/  IMAD.WIDE R10, R229, 0x4, R4 ;  /* 0x00000004e50a7825 */ /* 0x000fe200078e0204 */
[----:B------:R-:W-:Y:S01]  /*4dda0*/  ISETP.GE.AND P3, PT, R0, UR8, PT ;  /* 0x0000000800007c0c */ /* 0x000fe2000bf66270 */
[----:B------:R-:W3:Y:S01]  /*4ddb0*/  LDL.LU R229, [R1+0x2e0] ;  /* 0x0002e00001e57983 */ /* 0x000ee20000300800 */
[----:B------:R-:W-:-:S02]  /*4ddc0*/  ULDC UR8, c[0x0][0x22c] ;  /* 0x00008b0000087ab9 */ /* 0x000fc40000000800 */
[----:B------:R-:W-:Y:S01]  /*4ddd0*/  ISETP.LT.AND P4, PT, R7, UR4, !P3 ;  /* 0x0000000407007c0c */ /* 0x000fe2000df81270 */
[----:B------:R1:W-:Y:S01]  /*4dde0*/  @P5 STG.E desc[UR6][R10.64], R228 ;  /* 0x000000e40a005986 */ /* 0x0003e2000c101906 */
[----:B------:R-:W-:Y:S01]  /*4ddf0*/  ISETP.LT.AND P3, PT, R8, UR4, !P3 ;  /* 0x0000000408007c0c */ /* 0x000fe2000df61270 */
[C---:B--2---:R-:W-:Y:S02]  /*4de00*/  IMAD.WIDE R12, R165.reuse, 0x4, R2 ;  /* 0x00000004a50c7825 */ /* 0x044fe400078e0202 */
[----:B-1----:R-:W2:Y:S02]  /*4de10*/  LDL.LU R228, [R1+0x155c] ;  /* 0x00155c0001e47983 */ /* 0x002ea40000300800 */
[----:B------:R-:W-:Y:S02]  /*4de20*/  IMAD.WIDE R10, R165, 0x4, R4 ;  /* 0x00000004a50a7825 */ /* 0x000fe400078e0204 */
[----:B------:R-:W2:Y:S04]  /*4de30*/  LDL.LU R15, [R1+0x6f0] ;  /* 0x0006f000010f7983 */ /* 0x000ea80000300800 */
[----:B------:R-:W2:Y:S04]  /*4de40*/  LDL.LU R165, [R1+0xf34] ;  /* 0x000f340001a57983 */ /* 0x000ea80000300800 */
[----:B------:R1:W-:Y:S04]  /*4de50*/  @P6 STG.E desc[UR6][R12.64], R16 ;  /* 0x000000100c006986 */ /* 0x0003e8000c101906 */
[----:B----4-:R4:W-:Y:S01]  /*4de60*/  @P0 STG.E desc[UR6][R10.64], R164 ;  /* 0x000000a40a000986 */ /* 0x0109e2000c101906 */
[----:B-1----:R-:W-:-:S03]  /*4de70*/  IMAD.WIDE R12, R167, 0x4, R2 ;  /* 0x00000004a70c7825 */ /* 0x002fc600078e0202 */
[----:B----4-:R-:W4:Y:S01]  /*4de80*/  LDL.LU R164, [R1+0x1560] ;  /* 0x0015600001a47983 */ /* 0x010f220000300800 */
[----:B------:R-:W-:-:S03]  /*4de90*/  IMAD.WIDE R10, R167, 0x4, R4 ;  /* 0x00000004a70a7825 */ /* 0x000fc600078e0204 */
[----:B------:R-:W4:Y:S04]  /*4dea0*/  LDL.LU R16, [R1+0xaf4] ;  /* 0x000af40001107983 */ /* 0x000f280000300800 */
[----:B------:R1:W-:Y:S04]  /*4deb0*/  @P4 STG.E desc[UR6][R12.64], R23 ;  /* 0x000000170c004986 */ /* 0x0003e8000c101906 */
[----:B-1----:R-:W4:Y:S04]  /*4dec0*/  LDL.LU R23, [R1+0x2e4] ;  /* 0x0002e40001177983 */ /* 0x002f280000300800 */
        /* <DEDUP_REMOVED lines=8> */
[----:B------:R-:W-:Y:S01]  /*4df50*/  ISETP.GE.AND P0, PT, R0, UR8, PT ;  /* 0x0000000800007c0c */ /* 0x000fe2000bf06270 */
[----:B------:R-:W-:Y:S01]  /*4df60*/  VIADD R0, R6, 0x17b ;  /* 0x0000017b06007836 */ /* 0x000fe20000000000 */
[----:B------:R-:W-:Y:S01]  /*4df70*/  ISETP.LT.AND P5, PT, R8, UR4, !P5 ;  /* 0x0000000408007c0c */ /* 0x000fe2000efa1270 */
[----:B------:R-:W-:Y:S01]  /*4df80*/  IMAD.WIDE R12, R166, 0x4, R2 ;  /* 0x00000004a60c7825 */ /* 0x000fe200078e0202 */
[----:B------:R-:W-:Y:S01]  /*4df90*/  ISETP.LT.AND P4, PT, R7, UR4, !P0 ;  /* 0x0000000407007c0c */ /* 0x000fe2000c781270 */
[----:B------:R-:W-:-:S02]  /*4dfa0*/  ULDC UR8, c[0x0][0x22c] ;  /* 0x00008b0000087ab9 */ /* 0x000fc40000000800 */
[----:B------:R-:W-:Y:S01]  /*4dfb0*/  ISETP.GE.AND P3, PT, R0, UR8, PT ;  /* 0x0000000800007c0c */ /* 0x000fe2000bf66270 */
[----:B------:R-:W-:Y:S01]  /*4dfc0*/  IMAD.WIDE R10, R166, 0x4, R4 ;  /* 0x00000004a60a7825 */ /* 0x000fe200078e0204 */
[----:B------:R-:W-:Y:S01]  /*4dfd0*/  ISETP.LT.AND P0, PT, R8, UR4, !P0 ;  /* 0x0000000408007c0c */ /* 0x000fe2000c701270 */
[----:B------:R-:W-:Y:S01]  /*4dfe0*/  ULDC UR8, c[0x0][0x22c] ;  /* 0x00008b0000087ab9 */ /* 0x000fe20000000800 */
[----:B------:R1:W-:Y:S01]  /*4dff0*/  @P6 STG.E desc[UR6][R12.64], R229 ;  /* 0x000000e50c006986 */ /* 0x0003e2000c101906 */
[----:B------:R-:W-:-:S03]  /*4e000*/  ISETP.LT.AND P6, PT, R7, UR4, !P3 ;  /* 0x0000000407007c0c */ /* 0x000fc6000dfc1270 */
[----:B--2---:R2:W-:Y:S01]  /*4e010*/  @P5 STG.E desc[UR6][R10.64], R15 ;  /* 0x0000000f0a005986 */ /* 0x0045e2000c101906 */
[----:B------:R-:W-:-:S03]  /*4e020*/  ISETP.LT.AND P3, PT, R8, UR4, !P3 ;  /* 0x0000000408007c0c */ /* 0x000fc6000df61270 */
[----:B-1----:R-:W3:Y:S01]  /*4e030*/  LDL.LU R229, [R1+0xf38] ;  /* 0x000f380001e57983 */ /* 0x002ee20000300800 */
[----:B------:R-:W-:-:S03]  /*4e040*/  IMAD.WIDE R12, R228, 0x4, R2 ;  /* 0x00000004e40c7825 */ /* 0x000fc600078e0202 */
[----:B------:R-:W3:Y:S01]  /*4e050*/  LDL.LU R166, [R1+0x156c] ;  /* 0x00156c0001a67983 */ /* 0x000ee20000300800 */
[----:B--2---:R-:W-:-:S03]  /*4e060*/  IMAD.WIDE R10, R228, 0x4, R4 ;  /* 0x00000004e40a7825 */ /* 0x004fc600078e0204 */
[----:B------:R-:W2:Y:S04]  /*4e070*/  LDL.LU R14, [R1+0xaf8] ;  /* 0x000af800010e7983 */ /* 0x000ea80000300800 */
[----:B------:R-:W2:Y:S04]  /*4e080*/  LDL.LU R228, [R1+0x2e8] ;  /* 0x0002e80001e47983 */ /* 0x000ea80000300800 */
[----:B------:R1:W-:Y:S04]  /*4e090*/  @P4 STG.E desc[UR6][R12.64], R165 ;  /* 0x000000a50c004986 */ /* 0x0003e8000c101906 */
[----:B-1----:R-:W2:Y:S04]  /*4e0a0*/  LDL.LU R165, [R1+0x1578] ;  /* 0x0015780001a57983 */ /* 0x002ea80000300800 */
[----:B------:R-:W2:Y:S01]  /*4e0b0*/  LDL.LU R15, [R1+0x6f8] ;  /* 0x0006f800010f7983 */ /* 0x000ea20000300800 */
[----:B----4-:R-:W-:-:S03]  /*4e0c0*/  IMAD.WIDE R12, R164, 0x4, R2 ;  /* 0x00000004a40c7825 */ /* 0x010fc600078e0202 */
[----:B------:R1:W-:Y:S02]  /*4e0d0*/  @P0 STG.E desc[UR6][R10.64], R16 ;  /* 0x000000100a000986 */ /* 0x0003e4000c101906 */
[----:B-1----:R-:W-:Y:S02]  /*4e0e0*/  IMAD.WIDE R10, R164, 0x4, R4 ;  /* 0x00000004a40a7825 */ /* 0x002fe400078e0204 */
[----:B------:R-:W4:Y:S04]  /*4e0f0*/  LDL.LU R16, [R1+0xf3c] ;  /* 0x000f3c0001107983 */ /* 0x000f280000300800 */
[----:B------:R-:W4:Y:S04]  /*4e100*/  LDL.LU R164, [R1+0xafc] ;  /* 0x000afc0001a47983 */ /* 0x000f280000300800 */
[----:B------:R1:W-:Y:S04]  /*4e110*/  @P6 STG.E desc[UR6][R12.64], R23 ;  /* 0x000000170c006986 */ /* 0x0003e8000c101906 */
[----:B-1----:R-:W4:Y:S04]  /*4e120*/  LDL.LU R23, [R1+0x157c] ;  /* 0x00157c0001177983 */ /* 0x002f280000300800 */
        /* <DEDUP_REMOVED lines=16> */
[----:B------:R1:W-:Y:S02]  /*4e230*/  @P4 STG.E desc[UR6][R12.64], R229 ;  /* 0x000000e50c004986 */ /* 0x0003e4000c101906 */
[----:B------:R-:W-:Y:S01]  /*4e240*/  VIADD R0, R6, 0x17f ;  /* 0x0000017f06007836 */ /* 0x000fe20000000000 */
[----:B------:R-:W-:Y:S01]  /*4e250*/  ISETP.LT.AND P4, PT, R7, UR4, !P3 ;  /* 0x0000000407007c0c */ /* 0x000fe2000df81270 */
[----:B------:R-:W-:Y:S01]  /*4e260*/  ULDC UR8, c[0x0][0x22c] ;  /* 0x00008b0000087ab9 */ /* 0x000fe20000000800 */
[----:B------:R-:W3:Y:S04]  /*4e270*/  LDL.LU R167, [R1+0x6fc] ;  /* 0x0006fc0001a77983 */ /* 0x000ee80000300800 */
[----:B--2---:R2:W-:Y:S01]  /*4e280*/  @P5 STG.E desc[UR6][R10.64], R14 ;  /* 0x0000000e0a005986 */ /* 0x0045e2000c101906 */
[----:B------:R-:W-:Y:S01]  /*4e290*/  ISETP.GE.AND P5, PT, R0, UR8, PT ;  /* 0x0000000800007c0c */ /* 0x000fe2000bfa6270 */
[----:B-1----:R-:W-:-:S02]  /*4e2a0*/  IMAD.WIDE R12, R166, 0x4, R2 ;  /* 0x00000004a60c7825 */ /* 0x002fc400078e0202 */
[----:B------:R-:W3:Y:S01]  /*4e2b0*/  LDL.LU R229, [R1+0x1584] ;  /* 0x0015840001e57983 */ /* 0x000ee20000300800 */
[----:B------:R-:W-:Y:S01]  /*4e2c0*/  ISETP.LT.AND P3, PT, R8, UR4, !P3 ;  /* 0x0000000408007c0c */ /* 0x000fe2000df61270 */
[----:B------:R-:W-:Y:S02]  /*4e2d0*/  ULDC UR8, c[0x0][0x22c] ;  /* 0x00008b0000087ab9 */ /* 0x000fe40000000800 */
[----:B------:R1:W-:Y:S01]  /*4e2e0*/  @P6 STG.E desc[UR6][R12.64], R228 ;  /* 0x000000e40c006986 */ /* 0x0003e2000c101906 */
[----:B------:R-:W-:Y:S01]  /*4e2f0*/  ISETP.LT.AND P6, PT, R7, UR4, !P5 ;  /* 0x0000000407007c0c */ /* 0x000fe2000efc1270 */
[----:B--2---:R-:W-:Y:S02]  /*4e300*/  IMAD.WIDE R10, R166, 0x4, R4 ;  /* 0x00000004a60a7825 */ /* 0x004fe400078e0204 */
[----:B-1----:R-:W2:Y:S02]  /*4e310*/  LDL.LU R228, [R1+0xf40] ;  /* 0x000f400001e47983 */ /* 0x002ea40000300800 */
[----:B------:R-:W-:-:S02]  /*4e320*/  IMAD.WIDE R12, R165, 0x4, R2 ;  /* 0x00000004a50c7825 */ /* 0x000fc400078e0202 */
[----:B------:R-:W2:Y:S04]  /*4e330*/  LDL.LU R166, [R1+0x1588] ;  /* 0x0015880001a67983 */ /* 0x000ea80000300800 */
[----:B------:R1:W-:Y:S02]  /*4e340*/  @P0 STG.E desc[UR6][R10.64], R15 ;  /* 0x0000000f0a000986 */ /* 0x0003e4000c101906 */
[----:B-1----:R-:W-:Y:S02]  /*4e350*/  IMAD.WIDE R10, R165, 0x4, R4 ;  /* 0x00000004a50a7825 */ /* 0x002fe400078e0204 */
[----:B------:R-:W2:Y:S04]  /*4e360*/  LDL.LU R15, [R1+0x700] ;  /* 0x00070000010f7983 */ /* 0x000ea80000300800 */
[----:B------:R-:W2:Y:S04]  /*4e370*/  LDL.LU R165, [R1+0x300] ;  /* 0x0003000001a57983 */ /* 0x000ea80000300800 */
[----:B----4-:R-:W-:Y:S04]  /*4e380*/  @P4 STG.E desc[UR6][R12.64], R16 ;  /* 0x000000100c004986 */ /* 0x010fe8000c101906 */
[----:B------:R1:W-:Y:S04]  /*4e390*/  @P3 STG.E desc[UR6][R10.64], R164 ;  /* 0x000000a40a003986 */ /* 0x0003e8000c101906 */
[----:B-1----:R-:W4:Y:S01]  /*4e3a0*/  LDL.LU R164, [R1+0x1590] ;  /* 0x0015900001a47983 */ /* 0x002f220000300800 */
[----:B------:R-:W-:-:S05]  /*4e3b0*/  IMAD.WIDE R12, R23, 0x4, R2 ;  /* 0x00000004170c7825 */ /* 0x000fca00078e0202 */
[----:B---3--:R1:W-:Y:S04]  /*4e3c0*/  @P6 STG.E desc[UR6][R12.64], R22 ;  /* 0x000000160c006986 */ /* 0x0083e8000c101906 */
[----:B-1----:R-:W3:Y:S01]  /*4e3d0*/  LDL.LU R22, [R1+0x2f0] ;  /* 0x0002f00001167983 */ /* 0x002ee20000300800 */
[----:B------:R-:W-:Y:S01]  /*4e3e0*/  VIADD R0, R6, 0x180 ;  /* 0x0000018006007836 */ /* 0x000fe20000000000 */
[----:B------:R-:W-:-:S04]  /*4e3f0*/  ISETP.LT.AND P5, PT, R8, UR4, !P5 ;  /* 0x0000000408007c0c */ /* 0x000fc8000efa1270 */
[----:B------:R-:W-:Y:S01]  /*4e400*/  ISETP.GE.AND P0, PT, R0, UR8, PT ;  /* 0x0000000800007c0c */ /* 0x000fe2000bf06270 */
[----:B------:R-:W-:Y:S01]  /*4e410*/  VIADD R0, R6, 0x181 ;  /* 0x0000018106007836 */ /* 0x000fe20000000000 */
[----:B------:R-:W-:Y:S02]  /*4e420*/  ULDC UR8, c[0x0][0x22c] ;  /* 0x00008b0000087ab9 */ /* 0x000fe40000000800 */
[----:B------:R-:W-:Y:S01]  /*4e430*/  ISETP.LT.AND P4, PT, R7, UR4, !P0 ;  /* 0x0000000407007c0c */ /* 0x000fe2000c781270 */
[----:B------:R-:W-:Y:S01]  /*4e440*/  IMAD.WIDE R10, R23, 0x4, R4 ;  /* 0x00000004170a7825 */ /* 0x000fe200078e0204 */
[----:B------:R-:W-:Y:S01]  /*4e450*/  ISETP.GE.AND P3, PT, R0, UR8, PT ;  /* 0x0000000800007c0c */ /* 0x000fe2000bf66270 */
[----:B------:R-:W4:Y:S01]  /*4e460*/  LDL.LU R23, [R1+0xf44] ;  /* 0x000f440001177983 */ /* 0x000f220000300800 */
[----:B------:R-:W-:-:S03]  /*4e470*/  ISETP.LT.AND P0, PT, R8, UR4, !P0 ;  /* 0x0000000408007c0c */ /* 0x000fc6000c701270 */
[----:B------:R1:W-:Y:S01]  /*4e480*/  @P5 STG.E desc[UR6][R10.64], R167 ;  /* 0x000000a70a005986 */ /* 0x0003e2000c101906 */
[----:B------:R-:W-:Y:S01]  /*4e490*/  ISETP.LT.AND P6, PT, R7, UR4, !P3 ;  /* 0x0000000407007c0c */ /* 0x000fe2000dfc1270 */
[C---:B------:R-:W-:Y:S01]  /*4e4a0*/  IMAD.WIDE R12, R229.reuse, 0x4, R2 ;  /* 0x00000004e50c7825 */ /* 0x040fe200078e0202 */
[----:B------:R-:W-:Y:S01]  /*4e4b0*/  ISETP.LT.AND P3, PT, R8, UR4, !P3 ;  /* 0x0000000408007c0c */ /* 0x000fe2000df61270 */
[----:B------:R-:W-:Y:S01]  /*4e4c0*/  ULDC UR8, c[0x0][0x22c] ;  /* 0x00008b0000087ab9 */ /* 0x000fe20000000800 */
[----:B-1----:R-:W4:Y:S01]  /*4e4d0*/  LDL.LU R167, [R1+0x1598] ;  /* 0x0015980001a77983 */ /* 0x002f220000300800 */
[----:B------:R-:W-:-:S03]  /*4e4e0*/  IMAD.WIDE R10, R229, 0x4, R4 ;  /* 0x00000004e50a7825 */ /* 0x000fc600078e0204 */
[----:B------:R-:W4:Y:S04]  /*4e4f0*/  LDL.LU R16, [R1+0x704] ;  /* 0x0007040001107983 */ /* 0x000f280000300800 */
[----:B--2---:R1:W-:Y:S04]  /*4e500*/  @P4 STG.E desc[UR6][R12.64], R228 ;  /* 0x000000e40c004986 */ /* 0x0043e8000c101906 */
[----:B-1----:R-:W2:Y:S01]  /*4e510*/  LDL.LU R228, [R1+0x304] ;  /* 0x0003040001e47983 */ /* 0x002ea20000300800 */
[----:B------:R-:W-:-:S03]  /*4e520*/  IMAD.WIDE R12, R166, 0x4, R2 ;  /* 0x00000004a60c7825 */ /* 0x000fc600078e0202 */
[----:B------:R-:W2:Y:S04]  /*4e530*/  LDL.LU R229, [R1+0x15a0] ;  /* 0x0015a00001e57983 */ /* 0x000ea80000300800 */
[----:B------:R-:W2:Y:S04]  /*4e540*/  LDL.LU R14, [R1+0x2f4] ;  /* 0x0002f400010e7983 */ /* 0x000ea80000300800 */
[----:B------:R1:W-:Y:S04]  /*4e550*/  @P0 STG.E desc[UR6][R10.64], R15 ;  /* 0x0000000f0a000986 */ /* 0x0003e8000c101906 */
[----:B------:R1:W-:Y:S02]  /*4e560*/  @P6 STG.E desc[UR6][R12.64], R165 ;  /* 0x000000a50c006986 */ /* 0x0003e4000c101906 */
[----:B-1----:R-:W-:-:S02]  /*4e570*/  IMAD.WIDE R10, R166, 0x4, R4 ;  /* 0x00000004a60a7825 */ /* 0x002fc400078e0204 */
[----:B------:R-:W2:Y:S04]  /*4e580*/  LDL.LU R165, [R1+0xf48] ;  /* 0x000f480001a57983 */ /* 0x000ea80000300800 */
[----:B------:R-:W2:Y:S04]  /*4e590*/  LDL.LU R166, [R1+0x15a8] ;  /* 0x0015a80001a67983 */ /* 0x000ea80000300800 */
        /* <DEDUP_REMOVED lines=10> */
[----:B----4-:R-:W-:Y:S01]  /*4e640*/  IMAD.WIDE R12, R164, 0x4, R2 ;  /* 0x00000004a40c7825 */ /* 0x010fe200078e0202 */
[----:B------:R-:W-:Y:S01]  /*4e650*/  ISETP.LT.AND P6, PT, R7, UR4, !P0 ;  /* 0x0000000407007c0c */ /* 0x000fe2000c7c1270 */
[----:B------:R-:W-:-:S02]  /*4e660*/  ULDC UR8, c[0x0][0x22c] ;  /* 0x00008b0000087ab9 */ /* 0x000fc40000000800 */
[----:B------:R-:W-:Y:S02]  /*4e670*/  ISETP.GE.AND P3, PT, R0, UR8, PT ;  /* 0x0000000800007c0c */ /* 0x000fe4000bf66270 */
[----:B------:R-:W-:Y:S01]  /*4e680*/  ISETP.LT.AND P0, PT, R8, UR4, !P0 ;  /* 0x0000000408007c0c */ /* 0x000fe2000c701270 */
[----:B------:R-:W-:Y:S01]  /*4e690*/  IMAD.WIDE R10, R164, 0x4, R4 ;  /* 0x00000004a40a7825 */ /* 0x000fe200078e0204 */
[----:B------:R1:W-:Y:S01]  /*4e6a0*/  @P4 STG.E desc[UR6][R12.64], R23 ;  /* 0x000000170c004986 */ /* 0x0003e2000c101906 */
[----:B------:R-:W-:Y:S02]  /*4e6b0*/  ISETP.LT.AND P4, PT, R7, UR4, !P3 ;  /* 0x0000000407007c0c */ /* 0x000fe4000df81270 */
[----:B------:R-:W-:Y:S01]  /*4e6c0*/  ISETP.LT.AND P3, PT, R8, UR4, !P3 ;  /* 0x0000000408007c0c */ /* 0x000fe2000df61270 */
[----:B------:R-:W-:Y:S01]  /*4e6d0*/  VIADD R0, R6, 0x185 ;  /* 0x0000018506007836 */ /* 0x000fe20000000000 */
[----:B------:R4:W-:Y:S01]  /*4e6e0*/  @P5 STG.E desc[UR6][R10.64], R16 ;  /* 0x000000100a005986 */ /* 0x0009e2000c101906 */
[----:B------:R-:W-:-:S03]  /*4e6f0*/  ULDC UR8, c[0x0][0x22c] ;  /* 0x00008b0000087ab9 */ /* 0x000fc60000000800 */
[----:B-1----:R-:W3:Y:S04]  /*4e700*/  LDL.LU R23, [R1+0x308] ;  /* 0x0003080001177983 */ /* 0x002ee80000300800 */
[----:B------:R-:W3:Y:S01]  /*4e710*/  LDL.LU R164, [R1+0x15ac] ;  /* 0x0015ac0001a47983 */ /* 0x000ee20000300800 */
[----:B------:R-:W-:-:S03]  /*4e720*/  IMAD.WIDE R12, R167, 0x4, R2 ;  /* 0x00000004a70c7825 */ /* 0x000fc600078e0202 */
[----:B------:R-:W3:Y:S01]  /*4e730*/  LDL.LU R15, [R1+0x2f8] ;  /* 0x0002f800010f7983 */ /* 0x000ee20000300800 */
[----:B----4-:R-:W-:-:S03]  /*4e740*/  IMAD.WIDE R10, R167, 0x4, R4 ;  /* 0x00000004a70a7825 */ /* 0x010fc600078e0204 */
[----:B------:R-:W4:Y:S04]  /*4e750*/  LDL.LU R16, [R1+0xf4c] ;  /* 0x000f4c0001107983 */ /* 0x000f280000300800 */
[----:B--2---:R1:W-:Y:S04]  /*4e760*/  @P6 STG.E desc[UR6][R12.64], R228 ;  /* 0x000000e40c006986 */ /* 0x0043e8000c101906 */
[----:B------:R-:W2:Y:S04]  /*4e770*/  LDL.LU R167, [R1+0x70c] ;  /* 0x00070c0001a77983 */ /* 0x000ea80000300800 */
[----:B------:R1:W-:Y:S02]  /*4e780*/  @P0 STG.E desc[UR6][R10.64], R14 ;  /* 0x0000000e0a000986 */ /* 0x0003e4000c101906 */
[----:B-1----:R-:W-:-:S02]  /*4e790*/  IMAD.WIDE R12, R229, 0x4, R2 ;  /* 0x00000004e50c7825 */ /* 0x002fc400078e0202 */
[----:B------:R-:W2:Y:S02]  /*4e7a0*/  LDL.LU R228, [R1+0x15b4] ;  /* 0x0015b40001e47983 */ /* 0x000ea40000300800 */
[----:B------:R-:W-:Y:S02]  /*4e7b0*/  IMAD.WIDE R10, R229, 0x4, R4 ;  /* 0x00000004e50a7825 */ /* 0x000fe400078e0204 */
[----:B------:R1:W-:Y:S04]  /*4e7c0*/  @P4 STG.E desc[UR6][R12.64], R165 ;  /* 0x000000a50c004986 */ /* 0x0003e8000c101906 */
[----:B-1----:R-:W2:Y:S04]  /*4e7d0*/  LDL.LU R165, [R1+0x30c] ;  /* 0x00030c0001a57983 */ /* 0x002ea80000300800 */
[----:B------:R-:W2:Y:S04]  /*4e7e0*/  LDL.LU R229, [R1+0x15b8] ;  /* 0x0015b80001e57983 */ /* 0x000ea80000300800 */
[----:B---3--:R1:W-:Y:S04]  /*4e7f0*/  @P3 STG.E desc[UR6][R10.64], R22 ;  /* 0x000000160a003986 */ /* 0x0083e8000c101906 */
[----:B-1----:R-:W3:Y:S01]  /*4e800*/  LDL.LU R22, [R1+0x2fc] ;  /* 0x0002fc0001167983 */ /* 0x002ee20000300800 */
[----:B------:R-:W-:Y:S01]  /*4e810*/  ISETP.GE.AND P5, PT, R0, UR8, PT ;  /* 0x0000000800007c0c */ /* 0x000fe2000bfa6270 */
[----:B------:R-:W-:Y:S01]  /*4e820*/  VIADD R0, R6, 0x186 ;  /* 0x0000018606007836 */ /* 0x000fe20000000000 */
[----:B------:R-:W-:-:S02]  /*4e830*/  ULDC UR8, c[0x0][0x22c] ;  /* 0x00008b0000087ab9 */ /* 0x000fc40000000800 */
[C---:B------:R-:W-:Y:S02]  /*4e840*/  ISETP.LT.AND P6, PT, R7.reuse, UR4, !P5 ;  /* 0x0000000407007c0c */ /* 0x040fe4000efc1270 */
[----:B------:R-:W-:Y:S02]  /*4e850*/  ISETP.LT.AND P5, PT, R8, UR4, !P5 ;  /* 0x0000000408007c0c */ /* 0x000fe4000efa1270 */
[----:B------:R-:W-:Y:S01]  /*4e860*/  ISETP.GE.AND P0, PT, R0, UR8, PT ;  /* 0x0000000800007c0c */ /* 0x000fe2000bf06270 */
[----:B------:R-:W-:Y:S02]  /*4e870*/  VIADD R0, R6, 0x187 ;  /* 0x0000018706007836 */ /* 0x000fe40000000000 */
[----:B------:R-:W-:Y:S01]  /*4e880*/  IMAD.WIDE R12, R166, 0x4, R2 ;  /* 0x00000004a60c7825 */ /* 0x000fe200078e0202 */
[----:B------:R-:W-:Y:S01]  /*4e890*/  ULDC UR8, c[0x0][0x22c] ;  /* 0x00008b0000087ab9 */ /* 0x000fe20000000800 */
[----:B------:R-:W-:Y:S02]  /*4e8a0*/  ISETP.LT.AND P4, PT, R7, UR4, !P0 ;  /* 0x0000000407007c0c */ /* 0x000fe4000c781270 */
[----:B------:R-:W-:-:S02]  /*4e8b0*/  ISETP.LT.AND P0, PT, R8, UR4, !P0 ;  /* 0x0000000408007c0c */ /* 0x000fc4000c701270 */
[----:B------:R-:W-:Y:S01]  /*4e8c0*/  ISETP.GE.AND P3, PT, R0, UR8, PT ;  /* 0x0000000800007c0c */ /* 0x000fe2000bf66270 */
[----:B------:R-:W-:Y:S01]  /*4e8d0*/  IMAD.WIDE R10, R166, 0x4, R4 ;  /* 0x00000004a60a7825 */ /* 0x000fe200078e0204 */
[----:B------:R1:W-:Y:S02]  /*4e8e0*/  @P6 STG.E desc[UR6][R12.64], R23 ;  /* 0x000000170c006986 */ /* 0x0003e4000c101906 */
[----:B------:R-:W-:Y:S02]  /*4e8f0*/  ISETP.LT.AND P6, PT, R7, UR4, !P3 ;  /* 0x0000000407007c0c */ /* 0x000fe4000dfc1270 */
[----:B------:R4:W-:Y:S01]  /*4e900*/  @P5 STG.E desc[UR6][R10.64], R15 ;  /* 0x0000000f0a005986 */ /* 0x0009e2000c101906 */
[----:B------:R-:W-:Y:S01]  /*4e910*/  ISETP.LT.AND P3, PT, R8, UR4, !P3 ;  /* 0x0000000408007c0c */ /* 0x000fe2000df61270 */
[----:B------:R-:W-:Y:S01]  /*4e920*/  VIADD R0, R6, 0x188 ;  /* 0x0000018806007836 */ /* 0x000fe20000000000 */
[----:B------:R-:W-:Y:S01]  /*4e930*/  ULDC UR8, c[0x0][0x22c] ;  /* 0x00008b0000087ab9 */ /* 0x000fe20000000800 */
[----:B-1----:R-:W3:Y:S04]  /*4e940*/  LDL.LU R23, [R1+0xb00] ;  /* 0x000b000001177983 */ /* 0x002ee80000300800 */
[----:B------:R-:W3:Y:S01]  /*4e950*/  LDL.LU R166, [R1+0x15c4] ;  /* 0x0015c40001a67983 */ /* 0x000ee20000300800 */
[----:B------:R-:W-:-:S04]  /*4e960*/  IMAD.WIDE R12, R164, 0x4, R2 ;  /* 0x00000004a40c7825 */ /* 0x000fc800078e0202 */
[----:B----4-:R-:W-:Y:S01]  /*4e970*/  IMAD.WIDE R10, R164, 0x4, R4 ;  /* 0x00000004a40a7825 */ /* 0x010fe200078e0204 */
[----:B------:R-:W4:Y:S04]  /*4e980*/  LDL.LU R14, [R1+0xc0] ;  /* 0x0000c000010e7983 */ /* 0x000f280000300800 */
[----:B------:R1:W-:Y:S04]  /*4e990*/  @P4 STG.E desc[UR6][R12.64], R16 ;  /* 0x000000100c004986 */ /* 0x0003e8000c101906 */
[----:B------:R-:W4:Y:S04]  /*4e9a0*/  LDL.LU R164, [R1+0x80] ;  /* 0x0000800001a47983 */ /* 0x000f280000300800 */
[----:B--2---:R2:W-:Y:S01]  /*4e9b0*/  @P0 STG.E desc[UR6][R10.64], R167 ;  /* 0x000000a70a000986 */ /* 0x0045e2000c101906 */
[----:B-1----:R-:W-:-:S03]  /*4e9c0*/  IMAD.WIDE R12, R228, 0x4, R2 ;  /* 0x00000004e40c7825 */ /* 0x002fc600078e0202 */
[----:B--2---:R-:W2:Y:S04]  /*4e9d0*/  LDL.LU R167, [R1+0x15c8] ;  /* 0x0015c80001a77983 */ /* 0x004ea80000300800 */
[----:B------:R-:W2:Y:S01]  /*4e9e0*/  LDL.LU R15, [R1+0x20] ;  /* 0x00002000010f7983 */ /* 0x000ea20000300800 */
[----:B------:R-:W-:-:S03]  /*4e9f0*/  IMAD.WIDE R10, R228, 0x4, R4 ;  /* 0x00000004e40a7825 */ /* 0x000fc600078e0204 */
[----:B------:R1:W-:Y:S04]  /*4ea00*/  @P6 STG.E desc[UR6][R12.64], R165 ;  /* 0x000000a50c006986 */ /* 0x0003e8000c101906 */
[----:B-1----:R-:W2:Y:S04]  /*4ea10*/  LDL.LU R165, [R1+0xb04] ;  /* 0x000b040001a57983 */ /* 0x002ea80000300800 */
[----:B------:R-:W2:Y:S04]  /*4ea20*/  LDL.LU R228, [R1+0x15d0] ;  /* 0x0015d00001e47983 */ /* 0x000ea80000300800 */
[----:B------:R-:W2:Y:S04]  /*4ea30*/  LDL.LU R16, [R1+0xc4] ;  /* 0x0000c40001107983 */ /* 0x000ea80000300800 */
[----:B---3--:R1:W-:Y:S04]  /*4ea40*/  @P3 STG.E desc[UR6][R10.64], R22 ;  /* 0x000000160a003986 */ /* 0x0083e8000c101906 */
[----:B-1----:R-:W3:Y:S01]  /*4ea50*/  LDL.LU R22, [R1+0x84] ;  /* 0x0000840001167983 */ /* 0x002ee20000300800 */
[----:B------:R-:W-:Y:S01]  /*4ea60*/  ISETP.GE.AND P5, PT, R0, UR8, PT ;  /* 0x0000000800007c0c */ /* 0x000fe2000bfa6270 */
[----:B------:R-:W-:Y:S01]  /*4ea70*/  VIADD R0, R6, 0x189 ;  /* 0x0000018906007836 */ /* 0x000fe20000000000 */
[----:B------:R-:W-:-:S02]  /*4ea80*/  ULDC UR8, c[0x0][0x22c] ;  /* 0x00008b0000087ab9 */ /* 0x000fc40000000800 */
[----:B------:R-:W-:Y:S02]  /*4ea90*/  ISETP.LT.AND P4, PT, R7, UR4, !P5 ;  /* 0x0000000407007c0c */ /* 0x000fe4000ef81270 */
        /* <DEDUP_REMOVED lines=8> */
[----:B------:R-:W-:-:S04]  /*4eb20*/  IMAD.WIDE R10, R229, 0x4, R4 ;  /* 0x00000004e50a7825 */ /* 0x000fc800078e0204 */
[----:B------:R-:W-:Y:S01]  /*4eb30*/  VIADD R0, R6, 0x18b ;  /* 0x0000018b06007836 */ /* 0x000fe20000000000 */
[----:B------:R-:W-:Y:S01]  /*4eb40*/  ULDC UR8, c[0x0][0x22c] ;  /* 0x00008b0000087ab9 */ /* 0x000fe20000000800 */
[----:B------:R1:W-:Y:S01]  /*4eb50*/  @P4 STG.E desc[UR6][R12.64], R23 ;  /* 0x000000170c004986 */ /* 0x0003e2000c101906 */
[----:B------:R-:W-:Y:S02]  /*4eb60*/  ISETP.LT.AND P4, PT, R7, UR4, !P3 ;  /* 0x0000000407007c0c */ /* 0x000fe4000df81270 */
[----:B------:R-:W-:Y:S01]  /*4eb70*/  ISETP.LT.AND P3, PT, R8, UR4, !P3 ;  /* 0x0000000408007c0c */ /* 0x000fe2000df61270 */
[----:B----4-:R4:W-:Y:S01]  /*4eb80*/  @P5 STG.E desc[UR6][R10.64], R14 ;  /* 0x0000000e0a005986 */ /* 0x0109e2000c101906 */
[----:B------:R-:W-:Y:S01]  /*4eb90*/  ISETP.GE.AND P5, PT, R0, UR8, PT ;  /* 0x0000000800007c0c */ /* 0x000fe2000bfa6270 */
[C---:B-1----:R-:W-:Y:S02]  /*4eba0*/  IMAD.WIDE R12, R166.reuse, 0x4, R2 ;  /* 0x00000004a60c7825 */ /* 0x042fe400078e0202 */
[----:B------:R-:W3:Y:S04]  /*4ebb0*/  LDL.LU R23, [R1+0xb08] ;  /* 0x000b080001177983 */ /* 0x000ee80000300800 */
[----:B------:R-:W3:Y:S01]  /*4ebc0*/  LDL.LU R229, [R1+0x15d4] ;  /* 0x0015d40001e57983 */ /* 0x000ee20000300800 */
[----:B----4-:R-:W-:-:S04]  /*4ebd0*/  IMAD.WIDE R10, R166, 0x4, R4 ;  /* 0x00000004a60a7825 */ /* 0x010fc800078e0204 */
[----:B------:R-:W-:Y:S01]  /*4ebe0*/  VIADD R0, R6, 0x18c ;  /* 0x0000018c06007836 */ /* 0x000fe20000000000 */
[----:B------:R1:W-:Y:S01]  /*4ebf0*/  @P6 STG.E desc[UR6][R12.64], R164 ;  /* 0x000000a40c006986 */ /* 0x0003e2000c101906 */
[----:B------:R-:W-:Y:S02]  /*4ec00*/  ISETP.LT.AND P6, PT, R7, UR4, !P5 ;  /* 0x0000000407007c0c */ /* 0x000fe4000efc1270 */
[----:B------:R-:W-:Y:S01]  /*4ec10*/  ISETP.LT.AND P5, PT, R8, UR4, !P5 ;  /* 0x0000000408007c0c */ /* 0x000fe2000efa1270 */
[----:B--2---:R2:W-:Y:S01]  /*4ec20*/  @P0 STG.E desc[UR6][R10.64], R15 ;  /* 0x0000000f0a000986 */ /* 0x0045e2000c101906 */
[----:B------:R-:W-:Y:S01]  /*4ec30*/  ULDC UR8, c[0x0][0x22c] ;  /* 0x00008b0000087ab9 */ /* 0x000fe20000000800 */
[----:B-1----:R-:W-:-:S04]  /*4ec40*/  IMAD.WIDE R12, R167, 0x4, R2 ;  /* 0x00000004a70c7825 */ /* 0x002fc800078e0202 */
[----:B--2---:R-:W-:Y:S01]  /*4ec50*/  IMAD.WIDE R10, R167, 0x4, R4 ;  /* 0x00000004a70a7825 */ /* 0x004fe200078e0204 */
[----:B------:R-:W2:Y:S04]  /*4ec60*/  LDL.LU R164, [R1+0xc8] ;  /* 0x0000c80001a47983 */ /* 0x000ea80000300800 */
[----:B------:R-:W4:Y:S04]  /*4ec70*/  LDL.LU R166, [R1+0x15dc] ;  /* 0x0015dc0001a67983 */ /* 0x000f280000300800 */
[----:B------:R1:W-:Y:S04]  /*4ec80*/  @P4 STG.E desc[UR6][R12.64], R165 ;  /* 0x000000a50c004986 */ /* 0x0003e8000c101906 */
[----:B------:R1:W-:Y:S02]  /*4ec90*/  @P3 STG.E desc[UR6][R10.64], R16 ;  /* 0x000000100a003986 */ /* 0x0003e4000c101906 */
[----:B-1----:R-:W-:-:S04]  /*4eca0*/  IMAD.WIDE R12, R228, 0x4, R2 ;  /* 0x00000004e40c7825 */ /* 0x002fc800078e0202 */
[----:B------:R-:W-:Y:S01]  /*4ecb0*/  IMAD.WIDE R10, R228, 0x4, R4 ;  /* 0x00000004e40a7825 */ /* 0x000fe200078e0204 */
[----:B------:R-:W4:Y:S04]  /*4ecc0*/  LDL.LU R165, [R1+0xb0c] ;  /* 0x000b0c0001a57983 */ /* 0x000f280000300800 */
[----:B------:R-:W4:Y:S04]  /*4ecd0*/  LDL.LU R167, [R1+0x15e4] ;  /* 0x0015e40001a77983 */ /* 0x000f280000300800 */
[----:B------:R-:W4:Y:S04]  /*4ece0*/  LDL.LU R228, [R1+0x15ec] ;  /* 0x0015ec0001e47983 */ /* 0x000f280000300800 */
[----:B---3--:R-:W-:Y:S04]  /*4ecf0*/  @P6 STG.E desc[UR6][R12.64], R22 ;  /* 0x000000160c006986 */ /* 0x008fe8000c101906 */
[----:B------:R1:W-:Y:S04]  /*4ed00*/  @P5 STG.E desc[UR6][R10.64], R252 ;  /* 0x000000fc0a005986 */ /* 0x0003e8000c101906 */
[----:B-1----:R-:W3:Y:S01]  /*4ed10*/  LDL.LU R252, [R1+0x1760] ;  /* 0x0017600001fc7983 */ /* 0x002ee20000300800 */
[----:B------:R-:W-:Y:S01]  /*4ed20*/  ISETP.GE.AND P0, PT, R0, UR8, PT ;  /* 0x0000000800007c0c */ /* 0x000fe2000bf06270 */
[----:B------:R-:W-:Y:S01]  /*4ed30*/  VIADD R0, R6, 0x18d ;  /* 0x0000018d06007836 */ /* 0x000fe20000000000 */
[----:B------:R-:W-:-:S02]  /*4ed40*/  ULDC UR8, c[0x0][0x22c] ;  /* 0x00008b0000087ab9 */ /* 0x000fc40000000800 */
[----:B------:R-:W-:Y:S02]  /*4ed50*/  ISETP.LT.AND P4, PT, R7, UR4, !P0 ;  /* 0x0000000407007c0c */ /* 0x000fe4000c781270 */
[----:B------:R-:W-:Y:S02]  /*4ed60*/  ISETP.LT.AND P0, PT, R8, UR4, !P0 ;  /* 0x0000000408007c0c */ /* 0x000fe4000c701270 */
[----:B------:R-:W-:Y:S01]  /*4ed70*/  ISETP.GE.AND P3, PT, R0, UR8, PT ;  /* 0x0000000800007c0c */ /* 0x000fe2000bf66270 */
[----:B------:R-:W-:-:S03]  /*4ed80*/  IMAD.WIDE R12, R229, 0x4, R2 ;  /* 0x00000004e50c7825 */ /* 0x000fc600078e0202 */
[----:B------:R-:W-:Y:S02]  /*4ed90*/  ISETP.LT.AND P6, PT, R7, UR4, !P3 ;  /* 0x0000000407007c0c */ /* 0x000fe4000dfc1270 */
[----:B------:R-:W-:Y:S01]  /*4eda0*/  ISETP.LT.AND P3, PT, R8, UR4, !P3 ;  /* 0x0000000408007c0c */ /* 0x000fe2000df61270 */
[----:B------:R-:W-:-:S04]  /*4edb0*/  IMAD.WIDE R10, R229, 0x4, R4 ;  /* 0x00000004e50a7825 */ /* 0x000fc800078e0204 */
[----:B------:R-:W-:Y:S01]  /*4edc0*/  VIADD R0, R6, 0x18e ;  /* 0x0000018e06007836 */ /* 0x000fe20000000000 */
[----:B------:R4:W-:Y:S04]  /*4edd0*/  @P4 STG.E desc[UR6][R12.64], R23 ;  /* 0x000000170c004986 */ /* 0x0009e8000c101906 */
[----:B------:R-:W3:Y:S01]  /*4ede0*/  LDL.LU R229, [R1+0x15f4] ;  /* 0x0015f40001e57983 */ /* 0x000ee20000300800 */
[----:B------:R-:W-:-:S03]  /*4edf0*/  ULDC UR8, c[0x0][0x22c] ;  /* 0x00008b0000087ab9 */ /* 0x000fc60000000800 */
[----:B--2---:R1:W-:Y:S01]  /*4ee00*/  @P0 STG.E desc[UR6][R10.64], R164 ;  /* 0x000000a40a000986 */ /* 0x0043e2000c101906 */
[----:B----4-:R-:W-:-:S04]  /*4ee10*/  IMAD.WIDE R12, R166, 0x4, R2 ;  /* 0x00000004a60c7825 */ /* 0x010fc800078e0202 */
[----:B-1----:R-:W-:Y:S01]  /*4ee20*/  IMAD.WIDE R10, R166, 0x4, R4 ;  /* 0x00000004a60a7825 */ /* 0x002fe200078e0204 */
[----:B---3--:R1:W-:Y:S04]  /*4ee30*/  @P6 STG.E desc[UR6][R12.64], R252 ;  /* 0x000000fc0c006986 */ /* 0x0083e8000c101906 */
[----:B------:R2:W-:Y:S04]  /*4ee40*/  @P3 STG.E desc[UR6][R10.64], R231 ;  /* 0x000000e70a003986 */ /* 0x0005e8000c101906 */
[----:B-1----:R-:W3:Y:S04]  /*4ee50*/  LDL.LU R252, [R1+0x175c] ;  /* 0x00175c0001fc7983 */ /* 0x002ee80000300800 */
[----:B------:R-:W4:Y:S04]  /*4ee60*/  LDL.LU R166, [R1+0x15f8] ;  /* 0x0015f80001a67983 */ /* 0x000f280000300800 */
[----:B--2---:R-:W2:Y:S01]  /*4ee70*/  LDL.LU R231, [R1+0x1758] ;  /* 0x0017580001e77983 */ /* 0x004ea20000300800 */
[----:B------:R-:W-:-:S04]  /*4ee80*/  IMAD.WIDE R12, R167, 0x4, R2 ;  /* 0x00000004a70c7825 */ /* 0x000fc800078e0202 */
[----:B------:R-:W-:Y:S02]  /*4ee90*/  IMAD.WIDE R10, R167, 0x4, R4 ;  /* 0x00000004a70a7825 */ /* 0x000fe400078e0204 */
[----:B------:R-:W4:Y:S01]  /*4eea0*/  LDL.LU R167, [R1+0x1600] ;  /* 0x0016000001a77983 */ /* 0x000f220000300800 */
[----:B------:R-:W-:Y:S01]  /*4eeb0*/  ISETP.GE.AND P5, PT, R0, UR8, PT ;  /* 0x0000000800007c0c */ /* 0x000fe2000bfa6270 */
[----:B------:R-:W-:Y:S01]  /*4eec0*/  VIADD R0, R6, 0x18f ;  /* 0x0000018f06007836 */ /* 0x000fe20000000000 */
[----:B------:R-:W-:Y:S02]  /*4eed0*/  ULDC UR8, c[0x0][0x22c] ;  /* 0x00008b0000087ab9 */ /* 0x000fe40000000800 */
[C---:B------:R-:W-:Y:S02]  /*4eee0*/  ISETP.LT.AND P4, PT, R7.reuse, UR4, !P5 ;  /* 0x0000000407007c0c */ /* 0x040fe4000ef81270 */
[----:B------:R-:W-:Y:S02]  /*4eef0*/  ISETP.GE.AND P0, PT, R0, UR8, PT ;  /* 0x0000000800007c0c */ /* 0x000fe4000bf06270 */
[----:B------:R-:W-:Y:S01]  /*4ef00*/  ISETP.LT.AND P5, PT, R8, UR4, !P5 ;  /* 0x0000000408007c0c */ /* 0x000fe2000efa1270 */
[----:B------:R-:W-:Y:S01]  /*4ef10*/  VIADD R0, R6, 0x190 ;  /* 0x0000019006007836 */ /* 0x000fe20000000000 */
[----:B------:R-:W-:Y:S01]  /*4ef20*/  ULDC UR8, c[0x0][0x22c] ;  /* 0x00008b0000087ab9 */ /* 0x000fe20000000800 */
[----:B------:R-:W-:-:S02]  /*4ef30*/  ISETP.LT.AND P6, PT, R7, UR4, !P0 ;  /* 0x0000000407007c0c */ /* 0x000fc4000c7c1270 */
[----:B------:R-:W-:Y:S02]  /*4ef40*/  ISETP.LT.AND P0, PT, R8, UR4, !P0 ;  /* 0x0000000408007c0c */ /* 0x000fe4000c701270 */
[----:B------:R-:W-:Y:S02]  /*4ef50*/  ISETP.GE.AND P3, PT, R0, UR8, PT ;  /* 0x0000000800007c0c */ /* 0x000fe4000bf66270 */
[----:B------:R1:W-:Y:S02]  /*4ef60*/  @P4 STG.E desc[UR6][R12.64], R165 ;  /* 0x000000a50c004986 */ /* 0x0003e4000c101906 */
[----:B------:R-:W-:Y:S02]  /*4ef70*/  ISETP.LT.AND P4, PT, R7, UR4, !P3 ;  /* 0x0000000407007c0c */ /* 0x000fe4000df81270 */
[----:B------:R-:W-:Y:S01]  /*4ef80*/  ISETP.LT.AND P3, PT, R8, UR4, !P3 ;  /* 0x0000000408007c0c */ /* 0x000fe2000df61270 */
[----:B------:R-:W-:Y:S01]  /*4ef90*/  VIADD R0, R6, 0x191 ;  /* 0x0000019106007836 */ /* 0x000fe20000000000 */
[----:B------:R-:W-:Y:S01]  /*4efa0*/  ULDC UR8, c[0x0][0x22c] ;  /* 0x00008b0000087ab9 */ /* 0x000fe20000000800 */
[C---:B-1----:R-:W-:Y:S01]  /*4efb0*/  IMAD.WIDE R12, R228.reuse, 0x4, R2 ;  /* 0x00000004e40c7825 */ /* 0x042fe200078e0202 */
[----:B---3--:R1:W-:Y:S04]  /*4efc0*/  @P5 STG.E desc[UR6][R10.64], R252 ;  /* 0x000000fc0a005986 */ /* 0x0083e8000c101906 */
[----:B--2---:R2:W-:Y:S04]  /*4efd0*/  @P6 STG.E desc[UR6][R12.64], R231 ;  /* 0x000000e70c006986 */ /* 0x0045e8000c101906 */
[----:B-1----:R-:W3:Y:S04]  /*4efe0*/  LDL.LU R252, [R1+0x1754] ;  /* 0x0017540001fc7983 */ /* 0x002ee80000300800 */
[----:B--2---:R-:W2:Y:S01]  /*4eff0*/  LDL.LU R231, [R1+0x1750] ;  /* 0x0017500001e77983 */ /* 0x004ea20000300800 */
[----:B------:R-:W-:-:S03]  /*4f000*/  IMAD.WIDE R10, R228, 0x4, R4 ;  /* 0x00000004e40a7825 */ /* 0x000fc600078e0204 */
[----:B------:R-:W3:Y:S04]  /*4f010*/  LDL.LU R228, [R1+0x1604] ;  /* 0x0016040001e47983 */ /* 0x000ee80000300800 */
[----:B------:R1:W-:Y:S01]  /*4f020*/  @P0 STG.E desc[UR6][R10.64], R230 ;  /* 0x000000e60a000986 */ /* 0x0003e2000c101906 */
[----:B------:R-:W-:Y:S01]  /*4f030*/  IMAD.WIDE R12, R229, 0x4, R2 ;  /* 0x00000004e50c7825 */ /* 0x000fe200078e0202 */
[----:B------:R-:W-:-:S04]  /*4f040*/  ISETP.GE.AND P5, PT, R0, UR8, PT ;  /* 0x0000000800007c0c */ /* 0x000fc8000bfa6270 */
[----:B------:R4:W-:Y:S04]  /*4f050*/  @P4 STG.E desc[UR6][R12.64], R248 ;  /* 0x000000f80c004986 */ /* 0x0009e8000c101906 */
[----:B-1----:R-:W2:Y:S01]  /*4f060*/  LDL.LU R230, [R1+0x174c] ;  /* 0x00174c0001e67983 */ /* 0x002ea20000300800 */
[----:B------:R-:W-:-:S03]  /*4f070*/  IMAD.WIDE R10, R229, 0x4, R4 ;  /* 0x00000004e50a7825 */ /* 0x000fc600078e0204 */
[----:B------:R-:W2:Y:S01]  /*4f080*/  LDL.LU R229, [R1+0x1610] ;  /* 0x0016100001e57983 */ /* 0x000ea20000300800 */
[----:B------:R-:W-:Y:S01]  /*4f090*/  VIADD R0, R6, 0x192 ;  /* 0x0000019206007836 */ /* 0x000fe20000000000 */
[----:B------:R-:W-:Y:S02]  /*4f0a0*/  ULDC UR8, c[0x0][0x22c] ;  /* 0x00008b0000087ab9 */ /* 0x000fe40000000800 */
[----:B------:R1:W-:Y:S01]  /*4f0b0*/  @P3 STG.E desc[UR6][R10.64], R244 ;  /* 0x000000f40a003986 */ /* 0x0003e2000c101906 */
[----:B----4-:R-:W-:Y:S01]  /*4f0c0*/  IMAD.WIDE R12, R166, 0x4, R2 ;  /* 0x00000004a60c7825 */ /* 0x010fe200078e0202 */
[----:B------:R-:W-:Y:S02]  /*4f0d0*/  ISETP.LT.AND P6, PT, R7, UR4, !P5 ;  /* 0x0000000407007c0c */ /* 0x000fe4000efc1270 */
[----:B------:R-:W-:Y:S01]  /*4f0e0*/  ISETP.LT.AND P5, PT, R8, UR4, !P5 ;  /* 0x0000000408007c0c */ /* 0x000fe2000efa1270 */
[----:B-1----:R-:W-:Y:S02]  /*4f0f0*/  IMAD.WIDE R10, R166, 0x4, R4 ;  /* 0x00000004a60a7825 */ /* 0x002fe400078e0204 */
[----:B------:R-:W4:Y:S08]  /*4f100*/  LDL.LU R166, [R1+0x1614] ;  /* 0x0016140001a67983 */ /* 0x000f300000300800 */
[----:B------:R1:W-:Y:S04]  /*4f110*/  @P6 STG.E desc[UR6][R12.64], R240 ;  /* 0x000000f00c006986 */ /* 0x0003e8000c101906 */
[----:B------:R1:W-:Y:S02]  /*4f120*/  @P5 STG.E desc[UR6][R10.64], R236 ;  /* 0x000000ec0a005986 */ /* 0x0003e4000c101906 */
[----:B-1----:R-:W-:-:S04]  /*4f130*/  IMAD.WIDE R12, R167, 0x4, R2 ;  /* 0x00000004a70c7825 */ /* 0x002fc800078e0202 */
[----:B------:R-:W-:Y:S02]  /*4f140*/  IMAD.WIDE R10, R167, 0x4, R4 ;  /* 0x00000004a70a7825 */ /* 0x000fe400078e0204 */
[----:B------:R-:W4:Y:S01]  /*4f150*/  LDL.LU R167, [R1+0x161c] ;  /* 0x00161c0001a77983 */ /* 0x000f220000300800 */
[----:B------:R-:W-:Y:S01]  /*4f160*/  ISETP.GE.AND P0, PT, R0, UR8, PT ;  /* 0x0000000800007c0c */ /* 0x000fe2000bf06270 */
[----:B------:R-:W-:Y:S01]  /*4f170*/  VIADD R0, R6, 0x193 ;  /* 0x0000019306007836 */ /* 0x000fe20000000000 */
[----:B------:R-:W-:Y:S02]  /*4f180*/  ULDC UR8, c[0x0][0x22c] ;  /* 0x00008b0000087ab9 */ /* 0x000fe40000000800 */
[----:B------:R-:W-:Y:S02]  /*4f190*/  ISETP.LT.AND P4, PT, R7, UR4, !P0 ;  /* 0x0000000407007c0c */ /* 0x000fe4000c781270 */
[----:B------:R-:W-:Y:S02]  /*4f1a0*/  ISETP.LT.AND P0, PT, R8, UR4, !P0 ;  /* 0x0000000408007c0c */ /* 0x000fe4000c701270 */
[----:B------:R-:W-:Y:S01]  /*4f1b0*/  ISETP.GE.AND P3, PT, R0, UR8, PT ;  /* 0x0000000800007c0c */ /* 0x000fe2000bf66270 */
[----:B------:R-:W-:Y:S01]  /*4f1c0*/  VIADD R0, R6, 0x194 ;  /* 0x0000019406007836 */ /* 0x000fe20000000000 */
[----:B------:R-:W-:-:S02]  /*4f1d0*/  ULDC UR8, c[0x0][0x22c] ;  /* 0x00008b0000087ab9 */ /* 0x000fc40000000800 */
[C---:B------:R-:W-:Y:S02]  /*4f1e0*/  ISETP.LT.AND P6, PT, R7.reuse, UR4, !P3 ;  /* 0x0000000407007c0c */ /* 0x040fe4000dfc1270 */
[----:B------:R-:W-:Y:S02]  /*4f1f0*/  ISETP.LT.AND P3, PT, R8, UR4, !P3 ;  /* 0x0000000408007c0c */ /* 0x000fe4000df61270 */
[----:B------:R-:W-:Y:S01]  /*4f200*/  ISETP.GE.AND P5, PT, R0, UR8, PT ;  /* 0x0000000800007c0c */ /* 0x000fe2000bfa6270 */
[----:B------:R3:W-:Y:S03]  /*4f210*/  @P4 STG.E desc[UR6][R12.64], R249 ;  /* 0x000000f90c004986 */ /* 0x0007e6000c101906 */
[----:B------:R-:W-:Y:S01]  /*4f220*/  ISETP.LT.AND P4, PT, R7, UR4, !P5 ;  /* 0x0000000407007c0c */ /* 0x000fe2000ef81270 */
[----:B------:R1:W-:Y:S01]  /*4f230*/  @P0 STG.E desc[UR6][R10.64], R245 ;  /* 0x000000f50a000986 */ /* 0x0003e2000c101906 */
[----:B------:R-:W-:Y:S01]  /*4f240*/  ISETP.LT.AND P5, PT, R8, UR4, !P5 ;  /* 0x0000000408007c0c */ /* 0x000fe2000efa1270 */
[----:B------:R-:W-:Y:S01]  /*4f250*/  VIADD R0, R6, 0x195 ;  /* 0x0000019506007836 */ /* 0x000fe20000000000 */
[----:B------:R-:W-:-:S04]  /*4f260*/  ULDC UR8, c[0x0][0x22c] ;  /* 0x00008b0000087ab9 */ /* 0x000fc80000000800 */
[----:B------:R-:W-:Y:S01]  /*4f270*/  ISETP.GE.AND P0, PT, R0, UR8, PT ;  /* 0x0000000800007c0c */ /* 0x000fe2000bf06270 */
[----:B---3--:R-:W-:-:S04]  /*4f280*/  IMAD.WIDE R12, R228, 0x4, R2 ;  /* 0x00000004e40c7825 */ /* 0x008fc800078e0202 */
[----:B-1----:R-:W-:-:S04]  /*4f290*/  IMAD.WIDE R10, R228, 0x4, R4 ;  /* 0x00000004e40a7825 */ /* 0x002fc800078e0204 */
[----:B------:R-:W-:Y:S01]  /*4f2a0*/  VIADD R0, R6, 0x196 ;  /* 0x0000019606007836 */ /* 0x000fe20000000000 */
[----:B------:R-:W3:Y:S04]  /*4f2b0*/  LDL.LU R228, [R1+0x1620] ;  /* 0x0016200001e47983 */ /* 0x000ee80000300800 */
[----:B------:R2:W-:Y:S04]  /*4f2c0*/  @P6 STG.E desc[UR6][R12.64], R241 ;  /* 0x000000f10c006986 */ /* 0x0005e8000c101906 */
[----:B------:R1:W-:Y:S01]  /*4f2d0*/  @P3 STG.E desc[UR6][R10.64], R237 ;  /* 0x000000ed0a003986 */ /* 0x0003e2000c101906 */
[----:B------:R-:W-:Y:S01]  /*4f2e0*/  ULDC UR8, c[0x0][0x22c] ;  /* 0x00008b0000087ab9 */ /* 0x000fe20000000800 */
[----:B--2---:R-:W-:-:S04]  /*4f2f0*/  IMAD.WIDE R12, R229, 0x4, R2 ;  /* 0x00000004e50c7825 */ /* 0x004fc800078e0202 */
[----:B-1----:R-:W-:Y:S02]  /*4f300*/  IMAD.WIDE R10, R229, 0x4, R4 ;  /* 0x00000004e50a7825 */ /* 0x002fe400078e0204 */
[----:B------:R-:W2:Y:S04]  /*4f310*/  LDL.LU R229, [R1+0x1624] ;  /* 0x0016240001e57983 */ /* 0x000ea80000300800 */
[----:B------:R4:W-:Y:S04]  /*4f320*/  @P4 STG.E desc[UR6][R12.64], R250 ;  /* 0x000000fa0c004986 */ /* 0x0009e8000c101906 */
[----:B------:R1:W-:Y:S01]  /*4f330*/  @P5 STG.E desc[UR6][R10.64], R246 ;  /* 0x000000f60a005986 */ /* 0x0003e2000c101906 */
[----:B------:R-:W-:-:S02]  /*4f340*/  ISETP.LT.AND P6, PT, R7, UR4, !P0 ;  /* 0x0000000407007c0c */ /* 0x000fc4000c7c1270 */
[----:B------:R-:W-:Y:S01]  /*4f350*/  ISETP.LT.AND P0, PT, R8, UR4, !P0 ;  /* 0x0000000408007c0c */ /* 0x000fe2000c701270 */
[----:B----4-:R-:W-:-:S04]  /*4f360*/  IMAD.WIDE R12, R166, 0x4, R2 ;  /* 0x00000004a60c7825 */ /* 0x010fc800078e0202 */
[----:B-1----:R-:W-:Y:S02]  /*4f370*/  IMAD.WIDE R10, R166, 0x4, R4 ;  /* 0x00000004a60a7825 */ /* 0x002fe400078e0204 */
[----:B------:R-:W4:Y:S04]  /*4f380*/  LDL.LU R166, [R1+0x162c] ;  /* 0x00162c0001a67983 */ /* 0x000f280000300800 */
        /* <DEDUP_REMOVED lines=417> */
[----:B------:R-:W-:Y:S02]  /*50da0*/  ISETP.LT.AND P4, PT, R7, UR4, !P3 ;  /* 0x0000000407007c0c */ /* 0x000fe4000df81270 */
[----:B------:R-:W-:Y:S01]  /*50db0*/  ISETP.LT.AND P3, PT, R8, UR4, !P3 ;  /* 0x0000000408007c0c */ /* 0x000fe2000df61270 */
[----:B------:R1:W-:Y:S01]  /*50dc0*/  @P5 STG.E desc[UR6][R10.64], R27 ;  /* 0x0000001b0a005986 */ /* 0x0003e2000c101906 */
[C---:B------:R-:W-:Y:S01]  /*50dd0*/  VIADD R0, R6.reuse, 0x1c1 ;  /* 0x000001c106007836 */ /* 0x040fe20000000000 */
[----:B------:R-:W-:Y:S01]  /*50de0*/  ULDC UR8, c[0x0][0x22c] ;  /* 0x00008b0000087ab9 */ /* 0x000fe20000000800 */
[----:B------:R-:W-:Y:S01]  /*50df0*/  VIADD R9, R6, 0x1ea ;  /* 0x000001ea06097836 */ /* 0x000fe20000000000 */
[----:B------:R-:W4:Y:S02]  /*50e00*/  LDS.128 R24, [R21] ;  /* 0x0000000015187984 */ /* 0x000f240000000c00 */
        /* <DEDUP_REMOVED lines=31> */
[----:B------:R-:W-:Y:S02]  /*51000*/  ISETP.LT.AND P6, PT, R7, UR4, !P3 ;  /* 0x0000000407007c0c */ /* 0x000fe4000dfc1270 */
[----:B------:R-:W-:-:S03]  /*51010*/  ISETP.LT.AND P3, PT, R8, UR4, !P3 ;  /* 0x0000000408007c0c */ /* 0x000fc6000df61270 */
[----:B------:R3:W-:Y:S04]  /*51020*/  @P4 STG.E desc[UR6][R12.64], R33 ;  /* 0x000000210c004986 */ /* 0x0007e8000c101906 */
[----:B------:R1:W-:Y:S01]  /*51030*/  @P0 STG.E desc[UR6][R10.64], R45 ;  /* 0x0000002d0a000986 */ /* 0x0003e2000c101906 */
[----:B------:R-:W-:Y:S01]  /*51040*/  ISETP.GE.AND P5, PT, R0, UR8, PT ;  /* 0x0000000800007c0c */ /* 0x000fe2000bfa6270 */
[----:B---3--:R-:W-:-:S04]  /*51050*/  IMAD.WIDE R12, R228, 0x4, R2 ;  /* 0x00000004e40c7825 */ /* 0x008fc800078e0202 */
[----:B-1----:R-:W-:-:S04]  /*51060*/  IMAD.WIDE R10, R228, 0x4, R4 ;  /* 0x00000004e40a7825 */ /* 0x002fc800078e0204 */
[----:B--2---:R-:W-:Y:S01]  /*51070*/  IMAD.WIDE R14, R229, 0x4, R4 ;  /* 0x00000004e50e7825 */ /* 0x004fe200078e0204 */
[----:B------:R-:W2:Y:S04]  /*51080*/  LDL.LU R228, [R1+0x1728] ;  /* 0x0017280001e47983 */ /* 0x000ea80000300800 */
[----:B------:R1:W-:Y:S04]  /*51090*/  @P6 STG.E desc[UR6][R12.64], R57 ;  /* 0x000000390c006986 */ /* 0x0003e8000c101906 */
[----:B------:R3:W-:Y:S01]  /*510a0*/  @P3 STG.E desc[UR6][R10.64], R53 ;  /* 0x000000350a003986 */ /* 0x0007e2000c101906 */
[----:B------:R-:W-:-:S02]  /*510b0*/  ISETP.LT.AND P4, PT, R7, UR4, !P5 ;  /* 0x0000000407007c0c */ /* 0x000fc4000ef81270 */
[----:B------:R-:W-:Y:S01]  /*510c0*/  ISETP.LT.AND P5, PT, R8, UR4, !P5 ;  /* 0x0000000408007c0c */ /* 0x000fe2000efa1270 */
[----:B----4-:R-:W-:-:S04]  /*510d0*/  IMAD.WIDE R16, R166, 0x4, R2 ;  /* 0x00000004a6107825 */ /* 0x010fc800078e0202 */
[----:B-1----:R-:W-:-:S04]  /*510e0*/  IMAD.WIDE R12, R229, 0x4, R2 ;  /* 0x00000004e50c7825 */ /* 0x002fc800078e0202 */
[----:B---3--:R-:W-:Y:S01]  /*510f0*/  IMAD.WIDE R10, R166, 0x4, R4 ;  /* 0x00000004a60a7825 */ /* 0x008fe200078e0204 */
[----:B------:R-:W3:Y:S04]  /*51100*/  LDL.LU R229, [R1+0x1718] ;  /* 0x0017180001e57983 */ /* 0x000ee80000300800 */
[----:B------:R-:W4:Y:S04]  /*51110*/  LDL.LU R166, [R1+0x170c] ;  /* 0x00170c0001a67983 */ /* 0x000f280000300800 */
[----:B------:R1:W-:Y:S04]  /*51120*/  @P4 STG.E desc[UR6][R12.64], R34 ;  /* 0x000000220c004986 */ /* 0x0003e8000c101906 */
[----:B------:R1:W-:Y:S01]  /*51130*/  @P5 STG.E desc[UR6][R14.64], R46 ;  /* 0x0000002e0e005986 */ /* 0x0003e2000c101906 */
[----:B------:R-:W-:Y:S01]  /*51140*/  VIADD R0, R6, 0x1c5 ;  /* 0x000001c506007836 */ /* 0x000fe20000000000 */
[----:B------:R-:W-:Y:S01]  /*51150*/  ULDC UR8, c[0x0][0x22c] ;  /* 0x00008b0000087ab9 */ /* 0x000fe20000000800 */
[----:B-1----:R-:W-:-:S04]  /*51160*/  IMAD.WIDE R12, R167, 0x4, R2 ;  /* 0x00000004a70c7825 */ /* 0x002fc800078e0202 */
[----:B------:R-:W-:Y:S02]  /*51170*/  IMAD.WIDE R14, R167, 0x4, R4 ;  /* 0x00000004a70e7825 */ /* 0x000fe400078e0204 */
[----:B------:R-:W4:Y:S01]  /*51180*/  LDL.LU R167, [R1+0x1708] ;  /* 0x0017080001a77983 */ /* 0x000f220000300800 */
[----:B------:R-:W-:Y:S01]  /*51190*/  ISETP.GE.AND P0, PT, R0, UR8, PT ;  /* 0x0000000800007c0c */ /* 0x000fe2000bf06270 */
[----:B------:R-:W-:Y:S01]  /*511a0*/  VIADD R0, R6, 0x1c6 ;  /* 0x000001c606007836 */ /* 0x000fe20000000000 */
[----:B------:R-:W-:Y:S02]  /*511b0*/  ULDC UR8, c[0x0][0x22c] ;  /* 0x00008b0000087ab9 */ /* 0x000fe40000000800 */
[C---:B------:R-:W-:Y:S02]  /*511c0*/  ISETP.LT.AND P6, PT, R7.reuse, UR4, !P0 ;  /* 0x0000000407007c0c */ /* 0x040fe4000c7c1270 */
[----:B------:R-:W-:Y:S01]  /*511d0*/  ISETP.GE.AND P3, PT, R0, UR8, PT ;  /* 0x0000000800007c0c */ /* 0x000fe2000bf66270 */
[----:B------:R-:W-:Y:S01]  /*511e0*/  VIADD R0, R6, 0x1c7 ;  /* 0x000001c706007836 */ /* 0x000fe20000000000 */
[----:B------:R-:W-:Y:S01]  /*511f0*/  ISETP.LT.AND P0, PT, R8, UR4, !P0 ;  /* 0x0000000408007c0c */ /* 0x000fe2000c701270 */
[----:B------:R-:W-:Y:S01]  /*51200*/  ULDC UR8, c[0x0][0x22c] ;  /* 0x00008b0000087ab9 */ /* 0x000fe20000000800 */
[----:B------:R-:W-:-:S02]  /*51210*/  ISETP.LT.AND P4, PT, R7, UR4, !P3 ;  /* 0x0000000407007c0c */ /* 0x000fc4000df81270 */
[----:B------:R-:W-:Y:S02]  /*51220*/  ISETP.GE.AND P5, PT, R0, UR8, PT ;  /* 0x0000000800007c0c */ /* 0x000fe4000bfa6270 */
[----:B------:R-:W-:-:S03]  /*51230*/  ISETP.LT.AND P3, PT, R8, UR4, !P3 ;  /* 0x0000000408007c0c */ /* 0x000fc6000df61270 */
[----:B------:R2:W-:Y:S01]  /*51240*/  @P6 STG.E desc[UR6][R16.64], R58 ;  /* 0x0000003a10006986 */ /* 0x0005e2000c101906 */
[----:B------:R-:W-:Y:S02]  /*51250*/  ISETP.LT.AND P6, PT, R7, UR4, !P5 ;  /* 0x0000000407007c0c */ /* 0x000fe4000efc1270 */
[----:B------:R-:W-:Y:S01]  /*51260*/  ISETP.LT.AND P5, PT, R8, UR4, !P5 ;  /* 0x0000000408007c0c */ /* 0x000fe2000efa1270 */
[----:B------:R-:W-:Y:S01]  /*51270*/  VIADD R0, R6, 0x1c8 ;  /* 0x000001c806007836 */ /* 0x000fe20000000000 */
[----:B------:R1:W-:Y:S04]  /*51280*/  @P0 STG.E desc[UR6][R10.64], R54 ;  /* 0x000000360a000986 */ /* 0x0003e8000c101906 */
[----:B------:R3:W-:Y:S01]  /*51290*/  @P4 STG.E desc[UR6][R12.64], R35 ;  /* 0x000000230c004986 */ /* 0x0007e2000c101906 */
[----:B------:R-:W-:-:S03]  /*512a0*/  ULDC UR8, c[0x0][0x22c] ;  /* 0x00008b0000087ab9 */ /* 0x000fc60000000800 */
[----:B------:R3:W-:Y:S01]  /*512b0*/  @P3 STG.E desc[UR6][R14.64], R47 ;  /* 0x0000002f0e003986 */ /* 0x0007e2000c101906 */
[----:B------:R-:W-:Y:S01]  /*512c0*/  ISETP.GE.AND P0, PT, R0, UR8, PT ;  /* 0x0000000800007c0c */ /* 0x000fe2000bf06270 */
[----:B--2---:R-:W-:-:S04]  /*512d0*/  IMAD.WIDE R16, R228, 0x4, R2 ;  /* 0x00000004e4107825 */ /* 0x004fc800078e0202 */
[----:B-1----:R-:W-:-:S04]  /*512e0*/  IMAD.WIDE R10, R228, 0x4, R4 ;  /* 0x00000004e40a7825 */ /* 0x002fc800078e0204 */
[C---:B---3--:R-:W-:Y:S01]  /*512f0*/  IMAD.WIDE R12, R229.reuse, 0x4, R2 ;  /* 0x00000004e50c7825 */ /* 0x048fe200078e0202 */
[----:B------:R-:W2:Y:S04]  /*51300*/  LDL.LU R228, [R1+0x16fc] ;  /* 0x0016fc0001e47983 */ /* 0x000ea80000300800 */
[----:B------:R4:W-:Y:S01]  /*51310*/  @P6 STG.E desc[UR6][R16.64], R59 ;  /* 0x0000003b10006986 */ /* 0x0009e2000c101906 */
[----:B------:R-:W-:-:S03]  /*51320*/  IMAD.WIDE R14, R229, 0x4, R4 ;  /* 0x00000004e50e7825 */ /* 0x000fc600078e0204 */
[----:B------:R1:W-:Y:S04]  /*51330*/  @P5 STG.E desc[UR6][R10.64], R55 ;  /* 0x000000370a005986 */ /* 0x0003e8000c101906 */
[----:B------:R-:W3:Y:S01]  /*51340*/  LDL.LU R229, [R1+0x16ec] ;  /* 0x0016ec0001e57983 */ /* 0x000ee20000300800 */
[----:B------:R-:W-:Y:S02]  /*51350*/  ISETP.LT.AND P4, PT, R7, UR4, !P0 ;  /* 0x0000000407007c0c */ /* 0x000fe4000c781270 */
[----:B------:R-:W-:Y:S01]  /*51360*/  ISETP.LT.AND P0, PT, R8, UR4, !P0 ;  /* 0x0000000408007c0c */ /* 0x000fe2000c701270 */
[----:B------:R-:W-:Y:S01]  /*51370*/  VIADD R0, R6, 0x1c9 ;  /* 0x000001c906007836 */ /* 0x000fe20000000000 */
[----:B------:R-:W-:Y:S01]  /*51380*/  ULDC UR8, c[0x0][0x22c] ;  /* 0x00008b0000087ab9 */ /* 0x000fe20000000800 */
        /* <DEDUP_REMOVED lines=172> */
[----:B------:R-:W-:Y:S01]  /*51e50*/  ISETP.GE.AND P0, PT, R0, UR8, PT ;  /* 0x0000000800007c0c */ /* 0x000fe2000bf06270 */
[----:B------:R-:W-:Y:S01]  /*51e60*/  VIADD R0, R6, 0x1db ;  /* 0x000001db06007836 */ /* 0x000fe20000000000 */
[----:B------:R-:W-:Y:S01]  /*51e70*/  ULDC UR8, c[0x0][0x22c] ;  /* 0x00008b0000087ab9 */ /* 0x000fe20000000800 */
[----:B------:R-:W-:-:S02]  /*51e80*/  ISETP.LT.AND P5, PT, R8, UR4, !P5 ;  /* 0x0000000408007c0c */ /* 0x000fc4000efa1270 */
[C---:B------:R-:W-:Y:S02]  /*51e90*/  ISETP.LT.AND P4, PT, R7.reuse, UR4, !P0 ;  /* 0x0000000407007c0c */ /* 0x040fe4000c781270 */
[----:B------:R-:W-:Y:S02]  /*51ea0*/  ISETP.GE.AND P3, PT, R0, UR8, PT ;  /* 0x0000000800007c0c */ /* 0x000fe4000bf66270 */
[C---:B------:R-:W-:Y:S02]  /*51eb0*/  ISETP.LT.AND P0, PT, R8.reuse, UR4, !P0 ;  /* 0x0000000408007c0c */ /* 0x040fe4000c701270 */
[----:B------:R2:W-:Y:S01]  /*51ec0*/  @P6 STG.E desc[UR6][R16.64], R104 ;  /* 0x0000006810006986 */ /* 0x0005e2000c101906 */
[----:B------:R-:W-:Y:S02]  /*51ed0*/  ISETP.LT.AND P6, PT, R7, UR4, !P3 ;  /* 0x0000000407007c0c */ /* 0x000fe4000dfc1270 */
[----:B------:R-:W-:Y:S01]  /*51ee0*/  ISETP.LT.AND P3, PT, R8, UR4, !P3 ;  /* 0x0000000408007c0c */ /* 0x000fe2000df61270 */
[----:B------:R-:W-:Y:S01]  /*51ef0*/  VIADD R0, R6, 0x1dc ;  /* 0x000001dc06007836 */ /* 0x000fe20000000000 */
[----:B------:R-:W-:Y:S01]  /*51f00*/  ULDC UR8, c[0x0][0x22c] ;  /* 0x00008b0000087ab9 */ /* 0x000fe20000000800 */
[----:B------:R1:W-:Y:S04]  /*51f10*/  @P5 STG.E desc[UR6][R10.64], R100 ;  /* 0x000000640a005986 */ /* 0x0003e8000c101906 */
[----:B------:R3:W-:Y:S04]  /*51f20*/  @P4 STG.E desc[UR6][R12.64], R81 ;  /* 0x000000510c004986 */ /* 0x0007e8000c101906 */
        /* <DEDUP_REMOVED lines=24> */
[----:B------:R-:W-:Y:S01]  /*520b0*/  ULDC UR8, c[0x0][0x22c] ;  /* 0x00008b0000087ab9 */ /* 0x000fe20000000800 */
[----:B------:R-:W4:Y:S01]  /*520c0*/  LDL.LU R165, [R1+0x15fc] ;  /* 0x0015fc0001a57983 */ /* 0x000f220000300800 */
[----:B------:R-:W-:Y:S02]  /*520d0*/  ISETP.LT.AND P6, PT, R7, UR4, !P0 ;  /* 0x0000000407007c0c */ /* 0x000fe4000c7c1270 */
[----:B------:R-:W-:Y:S01]  /*520e0*/  ISETP.GE.AND P3, PT, R0, UR8, PT ;  /* 0x0000000800007c0c */ /* 0x000fe2000bf66270 */
[----:B------:R-:W-:Y:S01]  /*520f0*/  VIADD R0, R6, 0x1df ;  /* 0x000001df06007836 */ /* 0x000fe20000000000 */
[----:B------:R-:W-:Y:S01]  /*52100*/  ULDC UR8, c[0x0][0x22c] ;  /* 0x00008b0000087ab9 */ /* 0x000fe20000000800 */
[----:B------:R-:W-:-:S02]  /*52110*/  ISETP.LT.AND P0, PT, R8, UR4, !P0 ;  /* 0x0000000408007c0c */ /* 0x000fc4000c701270 */
[C---:B------:R-:W-:Y:S02]  /*52120*/  ISETP.LT.AND P4, PT, R7.reuse, UR4, !P3 ;  /* 0x0000000407007c0c */ /* 0x040fe4000df81270 */
[----:B------:R-:W-:Y:S02]  /*52130*/  ISETP.GE.AND P5, PT, R0, UR8, PT ;  /* 0x0000000800007c0c */ /* 0x000fe4000bfa6270 */
[----:B------:R-:W-:Y:S02]  /*52140*/  ISETP.LT.AND P3, PT, R8, UR4, !P3 ;  /* 0x0000000408007c0c */ /* 0x000fe4000df61270 */
[----:B------:R2:W-:Y:S01]  /*52150*/  @P6 STG.E desc[UR6][R16.64], R106 ;  /* 0x0000006a10006986 */ /* 0x0005e2000c101906 */
[----:B------:R-:W-:Y:S01]  /*52160*/  ISETP.LT.AND P6, PT, R7, UR4, !P5 ;  /* 0x0000000407007c0c */ /* 0x000fe2000efc1270 */
[----:B------:R-:W-:Y:S01]  /*52170*/  VIADD R0, R6, 0x1e0 ;  /* 0x000001e006007836 */ /* 0x000fe20000000000 */
[----:B------:R-:W-:Y:S02]  /*52180*/  ULDC UR8, c[0x0][0x22c] ;  /* 0x00008b0000087ab9 */ /* 0x000fe40000000800 */
[----:B------:R3:W-:Y:S04]  /*52190*/  @P0 STG.E desc[UR6][R10.64], R102 ;  /* 0x000000660a000986 */ /* 0x0007e8000c101906 */
[----:B------:R1:W-:Y:S04]  /*521a0*/  @P4 STG.E desc[UR6][R12.64], R83 ;  /* 0x000000530c004986 */ /* 0x0003e8000c101906 */
[----:B------:R4:W-:Y:S01]  /*521b0*/  @P3 STG.E desc[UR6][R14.64], R95 ;  /* 0x0000005f0e003986 */ /* 0x0009e2000c101906 */
[----:B------:R-:W-:-:S02]  /*521c0*/  ISETP.GE.AND P0, PT, R0, UR8, PT ;  /* 0x0000000800007c0c */ /* 0x000fc4000bf06270 */
[----:B------:R-:W-:Y:S01]  /*521d0*/  ISETP.LT.AND P5, PT, R8, UR4, !P5 ;  /* 0x0000000408007c0c */ /* 0x000fe2000efa1270 */
[----:B--2---:R-:W-:-:S04]  /*521e0*/  IMAD.WIDE R16, R228, 0x4, R2 ;  /* 0x00000004e4107825 */ /* 0x004fc800078e0202 */
[----:B---3--:R-:W-:-:S04]  /*521f0*/  IMAD.WIDE R10, R229, 0x4, R2 ;  /* 0x00000004e50a7825 */ /* 0x008fc800078e0202 */
[----:B-1----:R-:W-:Y:S01]  /*52200*/  IMAD.WIDE R12, R229, 0x4, R4 ;  /* 0x00000004e50c7825 */ /* 0x002fe200078e0204 */
[----:B------:R1:W-:Y:S04]  /*52210*/  @P6 STG.E desc[UR6][R16.64], R107 ;  /* 0x0000006b10006986 */ /* 0x0003e8000c101906 */
[----:B------:R-:W2:Y:S01]  /*52220*/  LDL.LU R229, [R1+0x15f0] ;  /* 0x0015f00001e57983 */ /* 0x000ea20000300800 */
[----:B------:R-:W-:Y:S01]  /*52230*/  ISETP.LT.AND P4, PT, R7, UR4, !P0 ;  /* 0x0000000407007c0c */ /* 0x000fe2000c781270 */
[----:B----4-:R-:W-:-:S04]  /*52240*/  IMAD.WIDE R14, R166, 0x4, R2 ;  /* 0x00000004a60e7825 */ /* 0x010fc800078e0202 */
[----:B-1----:R-:W-:-:S04]  /*52250*/  IMAD.WIDE R16, R166, 0x4, R4 ;  /* 0x00000004a6107825 */ /* 0x002fc800078e0204 */
[--C-:B------:R-:W-:Y:S01]  /*52260*/  IMAD.WIDE R18, R228, 0x4, R4.reuse ;  /* 0x00000004e4127825 */ /* 0x100fe200078e0204 */
[----:B------:R-:W3:Y:S04]  /*52270*/  LDL.LU R166, [R1+0x15e8] ;  /* 0x0015e80001a67983 */ /* 0x000ee80000300800 */
[----:B------:R-:W4:Y:S01]  /*52280*/  LDL.LU R228, [R1+0x15e0] ;  /* 0x0015e00001e47983 */ /* 0x000f220000300800 */
[----:B------:R-:W-:Y:S01]  /*52290*/  VIADD R0, R6, 0x1e1 ;  /* 0x000001e106007836 */ /* 0x000fe20000000000 */
[----:B------:R-:W-:Y:S02]  /*522a0*/  ULDC UR8, c[0x0][0x22c] ;  /* 0x00008b0000087ab9 */ /* 0x000fe40000000800 */
[----:B------:R1:W-:Y:S04]  /*522b0*/  @P5 STG.E desc[UR6][R18.64], R103 ;  /* 0x0000006712005986 */ /* 0x0003e8000c101906 */
[----:B------:R1:W-:Y:S02]  /*522c0*/  @P4 STG.E desc[UR6][R10.64], R96 ;  /* 0x000000600a004986 */ /* 0x0003e4000c101906 */
[----:B-1----:R-:W-:-:S04]  /*522d0*/  IMAD.WIDE R18, R167, 0x4, R4 ;  /* 0x00000004a7127825 */ /* 0x002fc800078e0204 */
[----:B------:R-:W-:Y:S02]  /*522e0*/  IMAD.WIDE R10, R167, 0x4, R2 ;  /* 0x00000004a70a7825 */ /* 0x000fe400078e0202 */
[----:B------:R-:W4:Y:S01]  /*522f0*/  LDL.LU R167, [R1+0x15d8] ;  /* 0x0015d80001a77983 */ /* 0x000f220000300800 */
[----:B------:R-:W-:Y:S02]  /*52300*/  ISETP.GE.AND P3, PT, R0, UR8, PT ;  /* 0x0000000800007c0c */ /* 0x000fe4000bf66270 */
[----:B------:R-:W-:Y:S01]  /*52310*/  ISETP.LT.AND P0, PT, R8, UR4, !P0 ;  /* 0x0000000408007c0c */ /* 0x000fe2000c701270 */
[----:B------:R-:W-:Y:S01]  /*52320*/  VIADD R0, R6, 0x1e2 ;  /* 0x000001e206007836 */ /* 0x000fe20000000000 */
[----:B------:R-:W-:Y:S01]  /*52330*/  ULDC UR8, c[0x0][0x22c] ;  /* 0x00008b0000087ab9 */ /* 0x000fe20000000800 */
[----:B------:R-:W-:-:S03]  /*52340*/  ISETP.LT.AND P5, PT, R7, UR4, !P3 ;  /* 0x0000000407007c0c */ /* 0x000fc6000dfa1270 */
[----:B------:R-:W-:Y:S01]  /*52350*/  ISETP.GE.AND P6, PT, R0, UR8, PT ;  /* 0x0000000800007c0c */ /* 0x000fe2000bfc6270 */
[----:B------:R-:W-:Y:S01]  /*52360*/  VIADD R0, R6, 0x1e3 ;  /* 0x000001e306007836 */ /* 0x000fe20000000000 */
[----:B------:R-:W-:Y:S01]  /*52370*/  ULDC UR8, c[0x0][0x22c] ;  /* 0x00008b0000087ab9 */ /* 0x000fe20000000800 */
[----:B------:R-:W-:Y:S02]  /*52380*/  ISETP.LT.AND P3, PT, R8, UR4, !P3 ;  /* 0x0000000408007c0c */ /* 0x000fe4000df61270 */
[C---:B------:R-:W-:Y:S02]  /*52390*/  ISETP.LT.AND P4, PT, R7.reuse, UR4, !P6 ;  /* 0x0000000407007c0c */ /* 0x040fe4000f781270 */
[----:B------:R1:W-:Y:S01]  /*523a0*/  @P0 STG.E desc[UR6][R12.64], R108 ;  /* 0x0000006c0c000986 */ /* 0x0003e2000c101906 */
[----:B------:R-:W-:Y:S02]  /*523b0*/  ISETP.GE.AND P0, PT, R0, UR8, PT ;  /* 0x0000000800007c0c */ /* 0x000fe4000bf06270 */
[----:B------:R-:W-:Y:S01]  /*523c0*/  ISETP.LT.AND P6, PT, R8, UR4, !P6 ;  /* 0x0000000408007c0c */ /* 0x000fe2000f7c1270 */
[----:B------:R1:W-:Y:S01]  /*523d0*/  @P5 STG.E desc[UR6][R14.64], R120 ;  /* 0x000000780e005986 */ /* 0x0003e2000c101906 */
[----:B------:R-:W-:Y:S01]  /*523e0*/  VIADD R0, R6, 0x1e4 ;  /* 0x000001e406007836 */ /* 0x000fe20000000000 */
[----:B------:R-:W-:-:S02]  /*523f0*/  ISETP.LT.AND P5, PT, R7, UR4, !P0 ;  /* 0x0000000407007c0c */ /* 0x000fc4000c7a1270 */
[----:B------:R-:W-:Y:S01]  /*52400*/  ISETP.LT.AND P0, PT, R8, UR4, !P0 ;  /* 0x0000000408007c0c */ /* 0x000fe2000c701270 */
[----:B------:R-:W-:Y:S01]  /*52410*/  ULDC UR8, c[0x0][0x22c] ;  /* 0x00008b0000087ab9 */ /* 0x000fe20000000800 */
[----:B------:R-:W-:Y:S01]  /*52420*/  @P3 STG.E desc[UR6][R16.64], R116 ;  /* 0x0000007410003986 */ /* 0x000fe2000c101906 */
[----:B-1----:R-:W-:-:S04]  /*52430*/  IMAD.WIDE R12, R165, 0x4, R2 ;  /* 0x00000004a50c7825 */ /* 0x002fc800078e0202 */
[----:B------:R-:W-:Y:S01]  /*52440*/  IMAD.WIDE R14, R165, 0x4, R4 ;  /* 0x00000004a50e7825 */ /* 0x000fe200078e0204 */
[----:B------:R2:W-:Y:S04]  /*52450*/  @P4 STG.E desc[UR6][R10.64], R97 ;  /* 0x000000610a004986 */ /* 0x0005e8000c101906 */
[----:B------:R-:W4:Y:S04]  /*52460*/  LDL.LU R165, [R1+0x15cc] ;  /* 0x0015cc0001a57983 */ /* 0x000f280000300800 */
[----:B------:R-:W-:Y:S04]  /*52470*/  @P6 STG.E desc[UR6][R18.64], R109 ;  /* 0x0000006d12006986 */ /* 0x000fe8000c101906 */
[----:B------:R3:W-:Y:S01]  /*52480*/  @P5 STG.E desc[UR6][R12.64], R121 ;  /* 0x000000790c005986 */ /* 0x0007e2000c101906 */
[----:B------:R-:W-:-:S03]  /*52490*/  ISETP.GE.AND P3, PT, R0, UR8, PT ;  /* 0x0000000800007c0c */ /* 0x000fc6000bf66270 */
[----:B------:R1:W-:Y:S01]  /*524a0*/  @P0 STG.E desc[UR6][R14.64], R117 ;  /* 0x000000750e000986 */ /* 0x0003e2000c101906 */
[----:B--2---:R-:W-:-:S04]  /*524b0*/  IMAD.WIDE R10, R229, 0x4, R2 ;  /* 0x00000004e50a7825 */ /* 0x004fc800078e0202 */
[----:B------:R-:W-:-:S04]  /*524c0*/  IMAD.WIDE R16, R229, 0x4, R4 ;  /* 0x00000004e5107825 */ /* 0x000fc800078e0204 */
[C---:B---3--:R-:W-:Y:S01]  /*524d0*/  IMAD.WIDE R12, R166.reuse, 0x4, R2 ;  /* 0x00000004a60c7825 */ /* 0x048fe200078e0202 */
[----:B------:R-:W2:Y:S03]  /*524e0*/  LDL.LU R229, [R1+0x15c0] ;  /* 0x0015c00001e57983 */ /* 0x000ea60000300800 */
[--C-:B-1----:R-:W-:Y:S02]  /*524f0*/  IMAD.WIDE R14, R166, 0x4, R4.reuse ;  /* 0x00000004a60e7825 */ /* 0x102fe400078e0204 */
[----:B------:R-:W3:Y:S01]  /*52500*/  LDL.LU R166, [R1+0x15bc] ;  /* 0x0015bc0001a67983 */ /* 0x000ee20000300800 */
[----:B------:R-:W-:Y:S02]  /*52510*/  ISETP.LT.AND P6, PT, R7, UR4, !P3 ;  /* 0x0000000407007c0c */ /* 0x000fe4000dfc1270 */
[----:B------:R-:W-:Y:S01]  /*52520*/  ISETP.LT.AND P3, PT, R8, UR4, !P3 ;  /* 0x0000000408007c0c */ /* 0x000fe2000df61270 */
[----:B----4-:R-:W-:-:S10]  /*52530*/  IMAD.WIDE R22, R167, 0x4, R4 ;  /* 0x00000004a7167825 */ /* 0x010fd400078e0204 */
[----:B------:R-:W-:Y:S04]  /*52540*/  @P6 STG.E desc[UR6][R10.64], R98 ;  /* 0x000000620a006986 */ /* 0x000fe8000c101906 */
[----:B------:R1:W-:Y:S01]  /*52550*/  @P3 STG.E desc[UR6][R16.64], R110 ;  /* 0x0000006e10003986 */ /* 0x0003e2000c101906 */
[----:B------:R-:W-:Y:S01]  /*52560*/  VIADD R0, R6, 0x1e5 ;  /* 0x000001e506007836 */ /* 0x000fe20000000000 */
[----:B------:R-:W-:Y:S01]  /*52570*/  ULDC UR8, c[0x0][0x22c] ;  /* 0x00008b0000087ab9 */ /* 0x000fe20000000800 */
[----:B-1----:R-:W-:Y:S02]  /*52580*/  IMAD.WIDE R16, R167, 0x4, R2 ;  /* 0x00000004a7107825 */ /* 0x002fe400078e0202 */
[----:B------:R-:W4:Y:S01]  /*52590*/  LDL.LU R167, [R1+0x15b0] ;  /* 0x0015b00001a77983 */ /* 0x000f220000300800 */
[----:B------:R-:W-:Y:S01]  /*525a0*/  ISETP.GE.AND P4, PT, R0, UR8, PT ;  /* 0x0000000800007c0c */ /* 0x000fe2000bf86270 */
[----:B------:R-:W-:Y:S01]  /*525b0*/  VIADD R0, R6, 0x1e6 ;  /* 0x000001e606007836 */ /* 0x000fe20000000000 */
[----:B------:R-:W-:-:S02]  /*525c0*/  ULDC UR8, c[0x0][0x22c] ;  /* 0x00008b0000087ab9 */ /* 0x000fc40000000800 */
[C---:B------:R-:W-:Y:S02]  /*525d0*/  ISETP.LT.AND P0, PT, R7.reuse, UR4, !P4 ;  /* 0x0000000407007c0c */ /* 0x040fe4000e701270 */
[----:B------:R-:W-:Y:S02]  /*525e0*/  ISETP.GE.AND P5, PT, R0, UR8, PT ;  /* 0x0000000800007c0c */ /* 0x000fe4000bfa6270 */
[----:B------:R-:W-:Y:S01]  /*525f0*/  ISETP.LT.AND P4, PT, R8, UR4, !P4 ;  /* 0x0000000408007c0c */ /* 0x000fe2000e781270 */
[----:B------:R-:W-:Y:S01]  /*52600*/  VIADD R0, R6, 0x1e7 ;  /* 0x000001e706007836 */ /* 0x000fe20000000000 */
[----:B------:R-:W-:Y:S01]  /*52610*/  ULDC UR8, c[0x0][0x22c] ;  /* 0x00008b0000087ab9 */ /* 0x000fe20000000800 */
[----:B------:R-:W-:Y:S01]  /*52620*/  ISETP.LT.AND P6, PT, R7, UR4, !P5 ;  /* 0x0000000407007c0c */ /* 0x000fe2000efc1270 */
[----:B------:R-:W-:Y:S02]  /*52630*/  IMAD.WIDE R18, R228, 0x4, R2 ;  /* 0x00000004e4127825 */ /* 0x000fe400078e0202 */
[----:B------:R-:W-:-:S02]  /*52640*/  ISETP.GE.AND P3, PT, R0, UR8, PT ;  /* 0x0000000800007c0c */ /* 0x000fc4000bf66270 */
[----:B------:R-:W-:Y:S01]  /*52650*/  ISETP.LT.AND P5, PT, R8, UR4, !P5 ;  /* 0x0000000408007c0c */ /* 0x000fe2000efa1270 */
[----:B------:R1:W-:Y:S01]  /*52660*/  @P0 STG.E desc[UR6][R12.64], R122 ;  /* 0x0000007a0c000986 */ /* 0x0003e2000c101906 */
[----:B------:R-:W-:-:S03]  /*52670*/  ISETP.LT.AND P0, PT, R7, UR4, !P3 ;  /* 0x0000000407007c0c */ /* 0x000fc6000df01270 */
[----:B------:R-:W-:Y:S01]  /*52680*/  @P4 STG.E desc[UR6][R14.64], R118 ;  /* 0x000000760e004986 */ /* 0x000fe2000c101906 */
[----:B------:R-:W-:-:S03]  /*52690*/  ISETP.LT.AND P3, PT, R8, UR4, !P3 ;  /* 0x0000000408007c0c */ /* 0x000fc6000df61270 */
[----:B------:R-:W-:Y:S01]  /*526a0*/  @P6 STG.E desc[UR6][R18.64], R99 ;  /* 0x0000006312006986 */ /* 0x000fe2000c101906 */
[----:B------:R-:W-:Y:S01]  /*526b0*/  ISETP.LT.AND P6, PT, R7, UR4, !P1 ;  /* 0x0000000407007c0c */ /* 0x000fe2000cfc1270 */
[----:B------:R-:W-:Y:S02]  /*526c0*/  IMAD.WIDE R10, R228, 0x4, R4 ;  /* 0x00000004e40a7825 */ /* 0x000fe400078e0204 */
[----:B------:R-:W4:Y:S02]  /*526d0*/  LDL.LU R228, [R1+0x15a4] ;  /* 0x0015a40001e47983 */ /* 0x000f240000300800 */
[C---:B-1----:R-:W-:Y:S02]  /*526e0*/  IMAD.WIDE R12, R165.reuse, 0x4, R2 ;  /* 0x00000004a50c7825 */ /* 0x042fe400078e0202 */
[----:B------:R1:W-:Y:S04]  /*526f0*/  @P5 STG.E desc[UR6][R10.64], R111 ;  /* 0x0000006f0a005986 */ /* 0x0003e8000c101906 */
[----:B------:R2:W-:Y:S04]  /*52700*/  @P0 STG.E desc[UR6][R16.64], R123 ;  /* 0x0000007b10000986 */ /* 0x0005e8000c101906 */
[----:B------:R-:W-:Y:S04]  /*52710*/  @P3 STG.E desc[UR6][R22.64], R119 ;  /* 0x0000007716003986 */ /* 0x000fe8000c101906 */
[----:B------:R3:W-:Y:S01]  /*52720*/  @P6 STG.E desc[UR6][R12.64], R112 ;  /* 0x000000700c006986 */ /* 0x0007e2000c101906 */
[----:B-1----:R-:W-:Y:S01]  /*52730*/  IMAD.WIDE R10, R165, 0x4, R4 ;  /* 0x00000004a50a7825 */ /* 0x002fe200078e0204 */
[----:B------:R-:W-:-:S02]  /*52740*/  ISETP.LT.AND P1, PT, R8, UR4, !P1 ;  /* 0x0000000408007c0c */ /* 0x000fc4000cf21270 */
[----:B------:R-:W-:-:S11]  /*52750*/  ISETP.LT.AND P0, PT, R7, UR4, !P2 ;  /* 0x0000000407007c0c */ /* 0x000fd6000d701270 */
[----:B------:R4:W-:Y:S01]  /*52760*/  @P1 STG.E desc[UR6][R10.64], R124 ;  /* 0x0000007c0a001986 */ /* 0x0009e2000c101906 */
[----:B--2---:R-:W-:-:S04]  /*52770*/  IMAD.WIDE R14, R229, 0x4, R2 ;  /* 0x00000004e50e7825 */ /* 0x004fc800078e0202 */
[----:B------:R-:W-:-:S04]  /*52780*/  IMAD.WIDE R16, R229, 0x4, R4 ;  /* 0x00000004e5107825 */ /* 0x000fc800078e0204 */
[C---:B---3--:R-:W-:Y:S01]  /*52790*/  IMAD.WIDE R18, R166.reuse, 0x4, R2 ;  /* 0x00000004a6127825 */ /* 0x048fe200078e0202 */
[----:B------:R-:W2:Y:S03]  /*527a0*/  LDL.LU R229, [R1+0x159c] ;  /* 0x00159c0001e57983 */ /* 0x000ea60000300800 */
[----:B------:R-:W-:Y:S01]  /*527b0*/  IMAD.WIDE R12, R166, 0x4, R4 ;  /* 0x00000004a60c7825 */ /* 0x000fe200078e0204 */
[----:B------:R-:W3:Y:S04]  /*527c0*/  LDL.LU R165, [R1+0x1594] ;  /* 0x0015940001a57983 */ /* 0x000ee80000300800 */
[----:B------:R-:W3:Y:S04]  /*527d0*/  LDL.LU R166, [R1+0x158c] ;  /* 0x00158c0001a67983 */ /* 0x000ee80000300800 */
[----:B------:R1:W-:Y:S01]  /*527e0*/  @P0 STG.E desc[UR6][R14.64], R136 ;  /* 0x000000880e000986 */ /* 0x0003e2000c101906 */
[----:B----4-:R-:W-:-:S04]  /*527f0*/  IMAD.WIDE R10, R167, 0x4, R2 ;  /* 0x00000004a70a7825 */ /* 0x010fc800078e0202 */
[----:B-1----:R-:W-:Y:S02]  /*52800*/  IMAD.WIDE R14, R167, 0x4, R4 ;  /* 0x00000004a70e7825 */ /* 0x002fe400078e0204 */
[----:B------:R-:W4:Y:S01]  /*52810*/  LDL.LU R167, [R1+0x1580] ;  /* 0x0015800001a77983 */ /* 0x000f220000300800 */
[----:B------:R-:W-:Y:S02]  /*52820*/  ISETP.GE.AND P4, PT, R9, UR5, PT ;  /* 0x0000000509007c0c */ /* 0x000fe4000bf86270 */
[----:B------:R-:W-:Y:S01]  /*52830*/  ISETP.LT.AND P2, PT, R8, UR4, !P2 ;  /* 0x0000000408007c0c */ /* 0x000fe2000d741270 */
[----:B------:R-:W-:Y:S01]  /*52840*/  VIADD R0, R6, 0x1eb ;  /* 0x000001eb06007836 */ /* 0x000fe20000000000 */
[----:B------:R-:W-:-:S04]  /*52850*/  ISETP.LT.AND P3, PT, R7, UR4, !P4 ;  /* 0x0000000407007c0c */ /* 0x000fc8000e761270 */
[----:B------:R-:W-:Y:S01]  /*52860*/  ISETP.GE.AND P5, PT, R0, UR5, PT ;  /* 0x0000000500007c0c */ /* 0x000fe2000bfa6270 */
[----:B------:R-:W-:Y:S01]  /*52870*/  VIADD R0, R6, 0x1ec ;  /* 0x000001ec06007836 */ /* 0x000fe20000000000 */
[----:B------:R-:W-:-:S04]  /*52880*/  ISETP.LT.AND P4, PT, R8, UR4, !P4 ;  /* 0x0000000408007c0c */ /* 0x000fc8000e781270 */
[----:B------:R-:W-:Y:S01]  /*52890*/  ISETP.GE.AND P6, PT, R0, UR5, PT ;  /* 0x0000000500007c0c */ /* 0x000fe2000bfc6270 */
[----:B------:R1:W-:Y:S01]  /*528a0*/  @P2 STG.E desc[UR6][R16.64], R132 ;  /* 0x0000008410002986 */ /* 0x0003e2000c101906 */
[----:B------:R-:W-:-:S03]  /*528b0*/  ISETP.LT.AND P2, PT, R7, UR4, !P5 ;  /* 0x0000000407007c0c */ /* 0x000fc6000ef41270 */
[----:B------:R-:W-:Y:S01]  /*528c0*/  @P3 STG.E desc[UR6][R18.64], R113 ;  /* 0x0000007112003986 */ /* 0x000fe2000c101906 */
[----:B------:R-:W-:Y:S02]  /*528d0*/  ISETP.LT.AND P5, PT, R8, UR4, !P5 ;  /* 0x0000000408007c0c */ /* 0x000fe4000efa1270 */
[----:B------:R-:W-:Y:S01]  /*528e0*/  ISETP.LT.AND P3, PT, R7, UR4, !P6 ;  /* 0x0000000407007c0c */ /* 0x000fe2000f761270 */
[C---:B------:R-:W-:Y:S02]  /*528f0*/  VIADD R0, R6.reuse, 0x1ed ;  /* 0x000001ed06007836 */ /* 0x040fe40000000000 */
[----:B------:R-:W-:Y:S01]  /*52900*/  VIADD R9, R6, 0x1ee ;  /* 0x000001ee06097836 */ /* 0x000fe20000000000 */
[----:B------:R1:W-:Y:S02]  /*52910*/  @P4 STG.E desc[UR6][R12.64], R125 ;  /* 0x0000007d0c004986 */ /* 0x0003e4000c101906 */
[----:B-1----:R-:W-:Y:S02]  /*52920*/  IMAD.WIDE R16, R228, 0x4, R2 ;  /* 0x00000004e4107825 */ /* 0x002fe400078e0202 */
[----:B------:R-:W-:Y:S04]  /*52930*/  @P2 STG.E desc[UR6][R10.64], R137 ;  /* 0x000000890a002986 */ /* 0x000fe8000c101906 */
[----:B------:R3:W-:Y:S01]  /*52940*/  @P5 STG.E desc[UR6][R14.64], R133 ;  /* 0x000000850e005986 */ /* 0x0007e2000c101906 */
[----:B------:R-:W-:-:S03]  /*52950*/  ISETP.GE.AND P1, PT, R0, UR5, PT ;  /* 0x0000000500007c0c */ /* 0x000fc6000bf26270 */
[----:B------:R1:W-:Y:S01]  /*52960*/  @P3 STG.E desc[UR6][R16.64], R114 ;  /* 0x0000007210003986 */ /* 0x0003e2000c101906 */
[----:B------:R-:W-:Y:S01]  /*52970*/  IMAD.WIDE R12, R228, 0x4, R4 ;  /* 0x00000004e40c7825 */ /* 0x000fe200078e0204 */
[----:B------:R-:W-:Y:S02]  /*52980*/  ISETP.GE.AND P0, PT, R9, UR5, PT ;  /* 0x0000000509007c0c */ /* 0x000fe4000bf06270 */
[C---:B------:R-:W-:Y:S02]  /*52990*/  ISETP.LT.AND P6, PT, R8.reuse, UR4, !P6 ;  /* 0x0000000408007c0c */ /* 0x040fe4000f7c1270 */
[C---:B------:R-:W-:Y:S02]  /*529a0*/  ISETP.LT.AND P2, PT, R7.reuse, UR4, !P1 ;  /* 0x0000000407007c0c */ /* 0x040fe4000cf41270 */
[----:B------:R-:W-:Y:S02]  /*529b0*/  ISETP.LT.AND P1, PT, R8, UR4, !P1 ;  /* 0x0000000408007c0c */ /* 0x000fe4000cf21270 */
[----:B------:R-:W-:-:S07]  /*529c0*/  ISETP.LT.AND P5, PT, R7, UR4, !P0 ;  /* 0x0000000407007c0c */ /* 0x000fce000c7a1270 */
[----:B------:R-:W-:Y:S01]  /*529d0*/  @P6 STG.E desc[UR6][R12.64], R126 ;  /* 0x0000007e0c006986 */ /* 0x000fe2000c101906 */
[----:B--2---:R-:W-:-:S04]  /*529e0*/  IMAD.WIDE R18, R229, 0x4, R2 ;  /* 0x00000004e5127825 */ /* 0x004fc800078e0202 */
[----:B------:R-:W-:-:S04]  /*529f0*/  IMAD.WIDE R22, R229, 0x4, R4 ;  /* 0x00000004e5167825 */ /* 0x000fc800078e0204 */
[C---:B---3--:R-:W-:Y:S01]  /*52a00*/  IMAD.WIDE R14, R166.reuse, 0x4, R2 ;  /* 0x00000004a60e7825 */ /* 0x048fe200078e0202 */
[----:B------:R-:W2:Y:S04]  /*52a10*/  LDL.LU R229, [R1+0x1574] ;  /* 0x0015740001e57983 */ /* 0x000ea80000300800 */
[----:B------:R-:W3:Y:S01]  /*52a20*/  LDL.LU R228, [R1+0x1570] ;  /* 0x0015700001e47983 */ /* 0x000ee20000300800 */
[----:B-1----:R-:W-:-:S03]  /*52a30*/  IMAD.WIDE R16, R166, 0x4, R4 ;  /* 0x00000004a6107825 */ /* 0x002fc600078e0204 */
[----:B------:R-:W3:Y:S01]  /*52a40*/  LDL.LU R166, [R1+0x1564] ;  /* 0x0015640001a67983 */ /* 0x000ee20000300800 */
[----:B------:R-:W-:-:S03]  /*52a50*/  IMAD.WIDE R10, R165, 0x4, R2 ;  /* 0x00000004a50a7825 */ /* 0x000fc600078e0202 */
[----:B------:R4:W-:Y:S04]  /*52a60*/  @P2 STG.E desc[UR6][R18.64], R138 ;  /* 0x0000008a12002986 */ /* 0x0009e8000c101906 */
[----:B------:R-:W-:Y:S04]  /*52a70*/  @P1 STG.E desc[UR6][R22.64], R134 ;  /* 0x0000008616001986 */ /* 0x000fe8000c101906 */
[----:B------:R1:W-:Y:S01]  /*52a80*/  @P5 STG.E desc[UR6][R10.64], R115 ;  /* 0x000000730a005986 */ /* 0x0003e2000c101906 */
[----:B----4-:R-:W-:-:S04]  /*52a90*/  IMAD.WIDE R18, R167, 0x4, R2 ;  /* 0x00000004a7127825 */ /* 0x010fc800078e0202 */
[----:B-1----:R-:W-:Y:S02]  /*52aa0*/  IMAD.WIDE R10, R167, 0x4, R4 ;  /* 0x00000004a70a7825 */ /* 0x002fe400078e0204 */
[----:B------:R-:W4:Y:S02]  /*52ab0*/  LDL.LU R167, [R1+0x1558] ;  /* 0x0015580001a77983 */ /* 0x000f240000300800 */
[C---:B------:R-:W-:Y:S02]  /*52ac0*/  VIADD R0, R6.reuse, 0x1ef ;  /* 0x000001ef06007836 */ /* 0x040fe40000000000 */
[----:B------:R-:W-:Y:S01]  /*52ad0*/  VIADD R9, R6, 0x1f0 ;  /* 0x000001f006097836 */ /* 0x000fe20000000000 */
[----:B------:R-:W-:Y:S02]  /*52ae0*/  ISETP.LT.AND P0, PT, R8, UR4, !P0 ;  /* 0x0000000408007c0c */ /* 0x000fe4000c701270 */
[----:B------:R-:W-:Y:S02]  /*52af0*/  ISETP.GE.AND P4, PT, R0, UR5, PT ;  /* 0x0000000500007c0c */ /* 0x000fe4000bf86270 */
[----:B------:R-:W-:-:S02]  /*52b00*/  ISETP.GE.AND P3, PT, R9, UR5, PT ;  /* 0x0000000509007c0c */ /* 0x000fc4000bf66270 */
[C---:B------:R-:W-:Y:S02]  /*52b10*/  ISETP.LT.AND P1, PT, R7.reuse, UR4, !P4 ;  /* 0x0000000407007c0c */ /* 0x040fe4000e721270 */
[----:B------:R-:W-:Y:S02]  /*52b20*/  ISETP.LT.AND P4, PT, R8, UR4, !P4 ;  /* 0x0000000408007c0c */ /* 0x000fe4000e781270 */
[----:B------:R-:W-:Y:S01]  /*52b30*/  ISETP.LT.AND P2, PT, R7, UR4, !P3 ;  /* 0x0000000407007c0c */ /* 0x000fe2000df41270 */
[----:B------:R-:W-:Y:S02]  /*52b40*/  VIADD R0, R6, 0x1f1 ;  /* 0x000001f106007836 */ /* 0x000fe40000000000 */
[----:B------:R-:W-:Y:S02]  /*52b50*/  IMAD.WIDE R12, R165, 0x4, R4 ;  /* 0x00000004a50c7825 */ /* 0x000fe400078e0204 */
[----:B------:R-:W4:Y:S01]  /*52b60*/  LDL.LU R165, [R1+0x1550] ;  /* 0x0015500001a57983 */ /* 0x000f220000300800 */
[----:B------:R-:W-:Y:S01]  /*52b70*/  ISETP.GE.AND P6, PT, R0, UR5, PT ;  /* 0x0000000500007c0c */ /* 0x000fe2000bfc6270 */
[----:B------:R-:W-:-:S02]  /*52b80*/  VIADD R0, R6, 0x1f2 ;  /* 0x000001f206007836 */ /* 0x000fc40000000000 */
[----:B------:R2:W-:Y:S04]  /*52b90*/  @P0 STG.E desc[UR6][R12.64], R127 ;  /* 0x0000007f0c000986 */ /* 0x0005e8000c101906 */
[----:B------:R1:W-:Y:S01]  /*52ba0*/  @P1 STG.E desc[UR6][R14.64], R139 ;  /* 0x0000008b0e001986 */ /* 0x0003e2000c101906 */
[----:B------:R-:W-:-:S03]  /*52bb0*/  ISETP.LT.AND P3, PT, R8, UR4, !P3 ;  /* 0x0000000408007c0c */ /* 0x000fc6000df61270 */
[----:B------:R-:W-:Y:S04]  /*52bc0*/  @P4 STG.E desc[UR6][R16.64], R135 ;  /* 0x0000008710004986 */ /* 0x000fe8000c101906 */
[----:B------:R3:W-:Y:S01]  /*52bd0*/  @P2 STG.E desc[UR6][R18.64], R128 ;  /* 0x0000008012002986 */ /* 0x0007e2000c101906 */
[----:B------:R-:W-:Y:S02]  /*52be0*/  ISETP.GE.AND P5, PT, R0, UR5, PT ;  /* 0x0000000500007c0c */ /* 0x000fe4000bfa6270 */
[C---:B------:R-:W-:Y:S02]  /*52bf0*/  ISETP.LT.AND P2, PT, R7.reuse, UR4, !P6 ;  /* 0x0000000407007c0c */ /* 0x040fe4000f741270 */
[----:B------:R-:W-:Y:S02]  /*52c00*/  ISETP.LT.AND P6, PT, R8, UR4, !P6 ;  /* 0x0000000408007c0c */ /* 0x000fe4000f7c1270 */
[----:B------:R-:W-:-:S02]  /*52c10*/  ISETP.LT.AND P4, PT, R7, UR4, !P5 ;  /* 0x0000000407007c0c */ /* 0x000fc4000ef81270 */
[----:B------:R-:W-:Y:S01]  /*52c20*/  ISETP.LT.AND P5, PT, R8, UR4, !P5 ;  /* 0x0000000408007c0c */ /* 0x000fe2000efa1270 */
[----:B------:R3:W-:Y:S01]  /*52c30*/  @P3 STG.E desc[UR6][R10.64], R140 ;  /* 0x0000008c0a003986 */ /* 0x0007e2000c101906 */
[----:B--2---:R-:W-:-:S04]  /*52c40*/  IMAD.WIDE R12, R229, 0x4, R2 ;  /* 0x00000004e50c7825 */ /* 0x004fc800078e0202 */
[----:B-1----:R-:W-:-:S04]  /*52c50*/  IMAD.WIDE R14, R229, 0x4, R4 ;  /* 0x00000004e50e7825 */ /* 0x002fc800078e0204 */
[C---:B---3--:R-:W-:Y:S01]  /*52c60*/  IMAD.WIDE R18, R166.reuse, 0x4, R2 ;  /* 0x00000004a6127825 */ /* 0x048fe200078e0202 */
[----:B------:R-:W2:Y:S03]  /*52c70*/  LDL.LU R229, [R1+0x1548] ;  /* 0x0015480001e57983 */ /* 0x000ea60000300800 */
[----:B------:R-:W-:Y:S02]  /*52c80*/  IMAD.WIDE R22, R166, 0x4, R4 ;  /* 0x00000004a6167825 */ /* 0x000fe400078e0204 */
[----:B------:R-:W3:Y:S02]  /*52c90*/  LDL.LU R166, [R1+0x1540] ;  /* 0x0015400001a67983 */ /* 0x000ee40000300800 */
[----:B------:R-:W-:-:S04]  /*52ca0*/  IMAD.WIDE R16, R228, 0x4, R2 ;  /* 0x00000004e4107825 */ /* 0x000fc800078e0202 */
[----:B------:R-:W-:Y:S01]  /*52cb0*/  IMAD.WIDE R10, R228, 0x4, R4 ;  /* 0x00000004e40a7825 */ /* 0x000fe200078e0204 */
[----:B------:R4:W-:Y:S04]  /*52cc0*/  @P2 STG.E desc[UR6][R12.64], R152 ;  /* 0x000000980c002986 */ /* 0x0009e8000c101906 */
[----:B------:R-:W-:Y:S04]  /*52cd0*/  @P6 STG.E desc[UR6][R14.64], R156 ;  /* 0x0000009c0e006986 */ /* 0x000fe8000c101906 */
[----:B------:R-:W-:Y:S04]  /*52ce0*/  @P4 STG.E desc[UR6][R16.64], R129 ;  /* 0x0000008110004986 */ /* 0x000fe8000c101906 */
[----:B------:R-:W3:Y:S04]  /*52cf0*/  LDL.LU R228, [R1+0x1534] ;  /* 0x0015340001e47983 */ /* 0x000ee80000300800 */
[----:B------:R1:W-:Y:S01]  /*52d00*/  @P5 STG.E desc[UR6][R10.64], R141 ;  /* 0x0000008d0a005986 */ /* 0x0003e2000c101906 */
[----:B----4-:R-:W-:-:S04]  /*52d10*/  IMAD.WIDE R12, R167, 0x4, R2 ;  /* 0x00000004a70c7825 */ /* 0x010fc800078e0202 */
[----:B-1----:R-:W-:Y:S02]  /*52d20*/  IMAD.WIDE R10, R167, 0x4, R4 ;  /* 0x00000004a70a7825 */ /* 0x002fe400078e0204 */
[----:B------:R-:W4:Y:S02]  /*52d30*/  LDL.LU R167, [R1+0x1528] ;  /* 0x0015280001a77983 */ /* 0x000f240000300800 */
[----:B------:R-:W-:-:S05]  /*52d40*/  VIADD R0, R6, 0x1f3 ;  /* 0x000001f306007836 */ /* 0x000fca0000000000 */
[----:B------:R-:W-:Y:S01]  /*52d50*/  ISETP.GE.AND P0, PT, R0, UR5, PT ;  /* 0x0000000500007c0c */ /* 0x000fe2000bf06270 */
[----:B------:R-:W-:-:S03]  /*52d60*/  VIADD R9, R6, 0x1f4 ;  /* 0x000001f406097836 */ /* 0x000fc60000000000 */
[----:B------:R-:W-:Y:S01]  /*52d70*/  ISETP.LT.AND P2, PT, R7, UR4, !P0 ;  /* 0x0000000407007c0c */ /* 0x000fe2000c741270 */
[----:B------:R-:W-:Y:S01]  /*52d80*/  VIADD R0, R6, 0x1f5 ;  /* 0x000001f506007836 */ /* 0x000fe20000000000 */
[----:B------:R-:W-:Y:S02]  /*52d90*/  ISETP.GE.AND P1, PT, R9, UR5, PT ;  /* 0x0000000509007c0c */ /* 0x000fe4000bf26270 */
[----:B------:R-:W-:Y:S02]  /*52da0*/  ISETP.LT.AND P0, PT, R8, UR4, !P0 ;  /* 0x0000000408007c0c */ /* 0x000fe4000c701270 */
[----:B------:R-:W-:Y:S02]  /*52db0*/  ISETP.GE.AND P3, PT, R0, UR5, PT ;  /* 0x0000000500007c0c */ /* 0x000fe4000bf66270 */
[----:B------:R-:W-:Y:S02]  /*52dc0*/  ISETP.LT.AND P6, PT, R7, UR4, !P1 ;  /* 0x0000000407007c0c */ /* 0x000fe4000cfc1270 */
[----:B------:R-:W-:-:S03]  /*52dd0*/  ISETP.LT.AND P1, PT, R8, UR4, !P1 ;  /* 0x0000000408007c0c */ /* 0x000fc6000cf21270 */
[----:B------:R2:W-:Y:S01]  /*52de0*/  @P2 STG.E desc[UR6][R18.64], R153 ;  /* 0x0000009912002986 */ /* 0x0005e2000c101906 */
[----:B------:R-:W-:Y:S01]  /*52df0*/  ISETP.LT.AND P2, PT, R7, UR4, !P3 ;  /* 0x0000000407007c0c */ /* 0x000fe2000df41270 */
[----:B------:R-:W-:-:S04]  /*52e00*/  IMAD.WIDE R14, R165, 0x4, R2 ;  /* 0x00000004a50e7825 */ /* 0x000fc800078e0202 */
[----:B------:R-:W-:Y:S01]  /*52e10*/  VIADD R9, R6, 0x1f6 ;  /* 0x000001f606097836 */ /* 0x000fe20000000000 */
[----:B------:R-:W-:Y:S04]  /*52e20*/  @P0 STG.E desc[UR6][R22.64], R157 ;  /* 0x0000009d16000986 */ /* 0x000fe8000c101906 */
[----:B------:R1:W-:Y:S04]  /*52e30*/  @P6 STG.E desc[UR6][R12.64], R130 ;  /* 0x000000820c006986 */ /* 0x0003e8000c101906 */
[----:B------:R3:W-:Y:S01]  /*52e40*/  @P1 STG.E desc[UR6][R10.64], R142 ;  /* 0x0000008e0a001986 */ /* 0x0007e2000c101906 */
[----:B------:R-:W-:-:S03]  /*52e50*/  ISETP.GE.AND P4, PT, R9, UR5, PT ;  /* 0x0000000509007c0c */ /* 0x000fc6000bf86270 */
[----:B------:R3:W-:Y:S01]  /*52e60*/  @P2 STG.E desc[UR6][R14.64], R154 ;  /* 0x0000009a0e002986 */ /* 0x0007e2000c101906 */
[----:B------:R-:W-:Y:S02]  /*52e70*/  ISETP.LT.AND P3, PT, R8, UR4, !P3 ;  /* 0x0000000408007c0c */ /* 0x000fe4000df61270 */
[----:B------:R-:W-:Y:S01]  /*52e80*/  ISETP.LT.AND P6, PT, R7, UR4, !P4 ;  /* 0x0000000407007c0c */ /* 0x000fe2000e7c1270 */
[----:B------:R-:W-:-:S10]  /*52e90*/  IMAD.WIDE R16, R165, 0x4, R4 ;  /* 0x00000004a5107825 */ /* 0x000fd400078e0204 */
[----:B------:R-:W-:Y:S01]  /*52ea0*/  @P3 STG.E desc[UR6][R16.64], R158 ;  /* 0x0000009e10003986 */ /* 0x000fe2000c101906 */
[----:B--2---:R-:W-:-:S04]  /*52eb0*/  IMAD.WIDE R18, R229, 0x4, R2 ;  /* 0x00000004e5127825 */ /* 0x004fc800078e0202 */
[----:B-1----:R-:W-:-:S04]  /*52ec0*/  IMAD.WIDE R12, R229, 0x4, R4 ;  /* 0x00000004e50c7825 */ /* 0x002fc800078e0204 */
[C---:B---3--:R-:W-:Y:S01]  /*52ed0*/  IMAD.WIDE R10, R166.reuse, 0x4, R2 ;  /* 0x00000004a60a7825 */ /* 0x048fe200078e0202 */
[----:B------:R-:W2:Y:S03]  /*52ee0*/  LDL.LU R229, [R1+0x1524] ;  /* 0x0015240001e57983 */ /* 0x000ea60000300800 */
[----:B------:R-:W-:Y:S02]  /*52ef0*/  IMAD.WIDE R14, R166, 0x4, R4 ;  /* 0x00000004a60e7825 */ /* 0x000fe400078e0204 */
[----:B------:R-:W3:Y:S04]  /*52f00*/  LDL.LU R166, [R1+0x1518] ;  /* 0x0015180001a67983 */ /* 0x000ee80000300800 */
[----:B------:R4:W-:Y:S02]  /*52f10*/  @P6 STG.E desc[UR6][R18.64], R131 ;  /* 0x0000008312006986 */ /* 0x0009e4000c101906 */
[----:B----4-:R-:W-:-:S04]  /*52f20*/  IMAD.WIDE R18, R167, 0x4, R2 ;  /* 0x00000004a7127825 */ /* 0x010fc800078e0202 */
[----:B------:R-:W-:Y:S02]  /*52f30*/  IMAD.WIDE R20, R167, 0x4, R4 ;  /* 0x00000004a7147825 */ /* 0x000fe400078e0204 */
[----:B------:R-:W4:Y:S02]  /*52f40*/  LDL.LU R167, [R1+0x1748] ;  /* 0x0017480001a77983 */ /* 0x000f240000300800 */
[----:B------:R-:W-:Y:S01]  /*52f50*/  VIADD R0, R6, 0x1f7 ;  /* 0x000001f706007836 */ /* 0x000fe20000000000 */
[----:B------:R-:W-:-:S04]  /*52f60*/  ISETP.LT.AND P4, PT, R8, UR4, !P4 ;  /* 0x0000000408007c0c */ /* 0x000fc8000e781270 */
[----:B------:R-:W-:Y:S01]  /*52f70*/  ISETP.GE.AND P5, PT, R0, UR5, PT ;  /* 0x0000000500007c0c */ /* 0x000fe2000bfa6270 */
[----:B------:R-:W-:-:S05]  /*52f80*/  VIADD R0, R6, 0x1f8 ;  /* 0x000001f806007836 */ /* 0x000fca0000000000 */
[----:B------:R-:W-:Y:S01]  /*52f90*/  ISETP.GE.AND P0, PT, R0, UR5, PT ;  /* 0x0000000500007c0c */ /* 0x000fe2000bf06270 */
[----:B------:R-:W-:Y:S01]  /*52fa0*/  VIADD R0, R6, 0x1f9 ;  /* 0x000001f906007836 */ /* 0x000fe20000000000 */
[C---:B------:R-:W-:Y:S02]  /*52fb0*/  ISETP.LT.AND P2, PT, R7.reuse, UR4, !P5 ;  /* 0x0000000407007c0c */ /* 0x040fe4000ef41270 */
[----:B------:R-:W-:Y:S02]  /*52fc0*/  ISETP.LT.AND P5, PT, R8, UR4, !P5 ;  /* 0x0000000408007c0c */ /* 0x000fe4000efa1270 */
[----:B------:R-:W-:Y:S02]  /*52fd0*/  ISETP.LT.AND P6, PT, R7, UR4, !P0 ;  /* 0x0000000407007c0c */ /* 0x000fe4000c7c1270 */
[----:B------:R-:W-:Y:S01]  /*52fe0*/  ISETP.GE.AND P1, PT, R0, UR5, PT ;  /* 0x0000000500007c0c */ /* 0x000fe2000bf26270 */
[----:B------:R-:W-:Y:S01]  /*52ff0*/  VIADD R0, R6, 0x1fa ;  /* 0x000001fa06007836 */ /* 0x000fe20000000000 */
[----:B------:R1:W-:Y:S01]  /*53000*/  @P4 STG.E desc[UR6][R12.64], R143 ;  /* 0x0000008f0c004986 */ /* 0x0003e2000c101906 */
[----:B------:R-:W-:-:S02]  /*53010*/  ISETP.LT.AND P0, PT, R8, UR4, !P0 ;  /* 0x0000000408007c0c */ /* 0x000fc4000c701270 */
[----:B------:R-:W-:Y:S02]  /*53020*/  ISETP.LT.AND P4, PT, R7, UR4, !P1 ;  /* 0x0000000407007c0c */ /* 0x000fe4000cf81270 */
[----:B------:R-:W-:Y:S02]  /*53030*/  ISETP.LT.AND P1, PT, R8, UR4, !P1 ;  /* 0x0000000408007c0c */ /* 0x000fe4000cf21270 */
[----:B------:R-:W-:Y:S01]  /*53040*/  ISETP.GE.AND P3, PT, R0, UR5, PT ;  /* 0x0000000500007c0c */ /* 0x000fe2000bf66270 */
[----:B------:R-:W-:Y:S02]  /*53050*/  VIADD R0, R6, 0x1fb ;  /* 0x000001fb06007836 */ /* 0x000fe40000000000 */
[----:B------:R-:W-:Y:S01]  /*53060*/  IMAD.WIDE R16, R228, 0x4, R2 ;  /* 0x00000004e4107825 */ /* 0x000fe200078e0202 */
[----:B------:R-:W-:Y:S04]  /*53070*/  @P2 STG.E desc[UR6][R10.64], R155 ;  /* 0x0000009b0a002986 */ /* 0x000fe8000c101906 */
[----:B------:R-:W-:Y:S01]  /*53080*/  @P5 STG.E desc[UR6][R14.64], R159 ;  /* 0x0000009f0e005986 */ /* 0x000fe2000c101906 */
[----:B------:R-:W-:Y:S01]  /*53090*/  ISETP.GE.AND P2, PT, R0, UR5, PT ;  /* 0x0000000500007c0c */ /* 0x000fe2000bf46270 */
[----:B-1----:R-:W-:-:S04]  /*530a0*/  IMAD.WIDE R12, R228, 0x4, R4 ;  /* 0x00000004e40c7825 */ /* 0x002fc800078e0204 */
[----:B------:R-:W-:Y:S01]  /*530b0*/  VIADD R0, R6, 0x1fc ;  /* 0x000001fc06007836 */ /* 0x000fe20000000000 */
[----:B------:R-:W-:Y:S04]  /*530c0*/  @P6 STG.E desc[UR6][R16.64], R144 ;  /* 0x0000009010006986 */ /* 0x000fe8000c101906 */
[----:B------:R-:W-:Y:S01]  /*530d0*/  @P0 STG.E desc[UR6][R12.64], R160 ;  /* 0x000000a00c000986 */ /* 0x000fe2000c101906 */
[----:B------:R-:W-:-:S03]  /*530e0*/  ISETP.LT.AND P6, PT, R7, UR4, !P3 ;  /* 0x0000000407007c0c */ /* 0x000fc6000dfc1270 */
[----:B------:R1:W-:Y:S01]  /*530f0*/  @P4 STG.E desc[UR6][R18.64], R148 ;  /* 0x0000009412004986 */ /* 0x0003e2000c101906 */
[----:B------:R-:W-:-:S03]  /*53100*/  ISETP.GE.AND P5, PT, R0, UR5, PT ;  /* 0x0000000500007c0c */ /* 0x000fc6000bfa6270 */
[----:B------:R-:W-:Y:S01]  /*53110*/  @P1 STG.E desc[UR6][R20.64], R24 ;  /* 0x0000001814001986 */ /* 0x000fe2000c101906 */
[C---:B------:R-:W-:Y:S02]  /*53120*/  ISETP.LT.AND P3, PT, R8.reuse, UR4, !P3 ;  /* 0x0000000408007c0c */ /* 0x040fe4000df61270 */
[C---:B------:R-:W-:Y:S02]  /*53130*/  ISETP.LT.AND P1, PT, R7.reuse, UR4, !P2 ;  /* 0x0000000407007c0c */ /* 0x040fe4000d721270 */
[----:B------:R-:W-:Y:S02]  /*53140*/  ISETP.LT.AND P2, PT, R8, UR4, !P2 ;  /* 0x0000000408007c0c */ /* 0x000fe4000d741270 */
[----:B------:R-:W-:Y:S01]  /*53150*/  ISETP.LT.AND P4, PT, R7, UR4, !P5 ;  /* 0x0000000407007c0c */ /* 0x000fe2000ef81270 */
[C---:B------:R-:W-:Y:S02]  /*53160*/  VIADD R9, R6.reuse, 0x1fd ;  /* 0x000001fd06097836 */ /* 0x040fe40000000000 */
[----:B------:R-:W-:-:S02]  /*53170*/  VIADD R0, R6, 0x1fe ;  /* 0x000001fe06007836 */ /* 0x000fc40000000000 */
[----:B------:R-:W-:Y:S01]  /*53180*/  VIADD R6, R6, 0x1ff ;  /* 0x000001ff06067836 */ /* 0x000fe20000000000 */
[----:B------:R-:W-:Y:S01]  /*53190*/  ISETP.GE.AND P0, PT, R9, UR5, PT ;  /* 0x0000000509007c0c */ /* 0x000fe2000bf06270 */
[----:B-1----:R-:W-:Y:S01]  /*531a0*/  IMAD.WIDE R18, R252, 0x4, R2 ;  /* 0x00000004fc127825 */ /* 0x002fe200078e0202 */
[----:B------:R-:W-:-:S03]  /*531b0*/  ISETP.LT.AND P5, PT, R8, UR4, !P5 ;  /* 0x0000000408007c0c */ /* 0x000fc6000efa1270 */
[----:B--2---:R-:W-:-:S04]  /*531c0*/  IMAD.WIDE R10, R229, 0x4, R2 ;  /* 0x00000004e50a7825 */ /* 0x004fc800078e0202 */
[----:B------:R-:W-:-:S04]  /*531d0*/  IMAD.WIDE R12, R229, 0x4, R4 ;  /* 0x00000004e50c7825 */ /* 0x000fc800078e0204 */
[----:B---3--:R-:W-:-:S04]  /*531e0*/  IMAD.WIDE R14, R166, 0x4, R2 ;  /* 0x00000004a60e7825 */ /* 0x008fc800078e0202 */
[----:B------:R-:W-:Y:S01]  /*531f0*/  IMAD.WIDE R16, R166, 0x4, R4 ;  /* 0x00000004a6107825 */ /* 0x000fe200078e0204 */
[----:B------:R1:W-:Y:S04]  /*53200*/  @P6 STG.E desc[UR6][R10.64], R145 ;  /* 0x000000910a006986 */ /* 0x0003e8000c101906 */
[----:B------:R2:W-:Y:S01]  /*53210*/  @P3 STG.E desc[UR6][R12.64], R161 ;  /* 0x000000a10c003986 */ /* 0x0005e2000c101906 */
[----:B------:R-:W-:-:S03]  /*53220*/  ISETP.GE.AND P6, PT, R0, UR5, PT ;  /* 0x0000000500007c0c */ /* 0x000fc6000bfc6270 */
[----:B------:R3:W-:Y:S04]  /*53230*/  @P1 STG.E desc[UR6][R14.64], R149 ;  /* 0x000000950e001986 */ /* 0x0007e8000c101906 */
[----:B------:R3:W-:Y:S01]  /*53240*/  @P2 STG.E desc[UR6][R16.64], R25 ;  /* 0x0000001910002986 */ /* 0x0007e2000c101906 */
[----:B------:R-:W-:Y:S02]  /*53250*/  ISETP.GE.AND P3, PT, R6, UR5, PT ;  /* 0x0000000506007c0c */ /* 0x000fe4000bf66270 */
[C---:B------:R-:W-:Y:S01]  /*53260*/  ISETP.LT.AND P2, PT, R7.reuse, UR4, !P0 ;  /* 0x0000000407007c0c */ /* 0x040fe2000c741270 */
[----:B------:R3:W-:Y:S01]  /*53270*/  @P4 STG.E desc[UR6][R18.64], R146 ;  /* 0x0000009212004986 */ /* 0x0007e2000c101906 */
[----:B------:R-:W-:Y:S02]  /*53280*/  ISETP.LT.AND P0, PT, R8, UR4, !P0 ;  /* 0x0000000408007c0c */ /* 0x000fe4000c701270 */
[----:B------:R-:W-:-:S02]  /*53290*/  ISETP.LT.AND P4, PT, R7, UR4, !P6 ;  /* 0x0000000407007c0c */ /* 0x000fc4000f781270 */
[C---:B------:R-:W-:Y:S02]  /*532a0*/  ISETP.LT.AND P6, PT, R8.reuse, UR4, !P6 ;  /* 0x0000000408007c0c */ /* 0x040fe4000f7c1270 */
[----:B------:R-:W-:Y:S02]  /*532b0*/  ISETP.LT.AND P1, PT, R7, UR4, !P3 ;  /* 0x0000000407007c0c */ /* 0x000fe4000df21270 */
[----:B------:R-:W-:Y:S01]  /*532c0*/  ISETP.LT.AND P3, PT, R8, UR4, !P3 ;  /* 0x0000000408007c0c */ /* 0x000fe2000df61270 */
[----:B------:R-:W-:-:S04]  /*532d0*/  IMAD.WIDE R6, R252, 0x4, R4 ;  /* 0x00000004fc067825 */ /* 0x000fc800078e0204 */
[----:B------:R-:W-:-:S04]  /*532e0*/  IMAD.WIDE R8, R231, 0x4, R2 ;  /* 0x00000004e7087825 */ /* 0x000fc800078e0202 */
[----:B-1----:R-:W-:-:S04]  /*532f0*/  IMAD.WIDE R10, R231, 0x4, R4 ;  /* 0x00000004e70a7825 */ /* 0x002fc800078e0204 */
[----:B--2---:R-:W-:-:S04]  /*53300*/  IMAD.WIDE R12, R230, 0x4, R2 ;  /* 0x00000004e60c7825 */ /* 0x004fc800078e0202 */
[----:B------:R-:W-:Y:S01]  /*53310*/  IMAD.WIDE R230, R230, 0x4, R4 ;  /* 0x00000004e6e67825 */ /* 0x000fe200078e0204 */
[----:B------:R3:W-:Y:S04]  /*53320*/  @P5 STG.E desc[UR6][R6.64], R162 ;  /* 0x000000a206005986 */ /* 0x0007e8000c101906 */
[----:B------:R3:W-:Y:S04]  /*53330*/  @P2 STG.E desc[UR6][R8.64], R150 ;  /* 0x0000009608002986 */ /* 0x0007e8000c101906 */
[----:B------:R3:W-:Y:S04]  /*53340*/  @P0 STG.E desc[UR6][R10.64], R26 ;  /* 0x0000001a0a000986 */ /* 0x0007e8000c101906 */
[----:B------:R3:W-:Y:S04]  /*53350*/  @P4 STG.E desc[UR6][R12.64], R147 ;  /* 0x000000930c004986 */ /* 0x0007e8000c101906 */
[----:B------:R3:W-:Y:S01]  /*53360*/  @P6 STG.E desc[UR6][R230.64], R163 ;  /* 0x000000a3e6006986 */ /* 0x0007e2000c101906 */
[----:B----4-:R-:W-:-:S04]  /*53370*/  IMAD.WIDE R2, R167, 0x4, R2 ;  /* 0x00000004a7027825 */ /* 0x010fc800078e0202 */
[----:B------:R-:W-:Y:S01]  /*53380*/  IMAD.WIDE R4, R167, 0x4, R4 ;  /* 0x00000004a7047825 */ /* 0x000fe200078e0204 */
[----:B------:R3:W-:Y:S01]  /*53390*/  @P1 STG.E desc[UR6][R2.64], R151 ;  /* 0x0000009702001986 */ /* 0x0007e2000c101906 */
[----:B------:R-:W-:Y:S05]  /*533a0*/  @!P3 EXIT ;  /* 0x000000000000b94d */ /* 0x000fea0003800000 */
[----:B------:R-:W-:Y:S01]  /*533b0*/  STG.E desc[UR6][R4.64], R27 ;  /* 0x0000001b04007986 */ /* 0x000fe2000c101906 */
[----:B------:R-:W-:Y:S05]  /*533c0*/  EXIT ;  /* 0x000000000000794d */ /* 0x000fea0003800000 */
.L_x_2:
[----:B------:R-:W-:-:S00]  /*533d0*/  BRA `(.L_x_2) ;  /* 0xfffffffc00fc7947 */ /* 0x000fc0000383ffff */
[----:B------:R-:W-:-:S00]  /*533e0*/  NOP ;  /* 0x0000000000007918 */ /* 0x000fc00000000000 */
        /* <DEDUP_REMOVED lines=9> */
.L_x_3:


//--------------------- .nv.shared.matmul_kernel  --------------------------
	.section	.nv.shared.matmul_kernel,"aw",@nobits
	.sectionflags	@""
	.align	16
	.zero		1024


//--------------------- .nv.shared.reserved.0     --------------------------
	.section	.nv.shared.reserved.0,"aw",@nobits
	.weak		__nv_reservedSMEM_offset_0_alias
	.size		__nv_reservedSMEM_offset_0_alias, 0, 0
	.other		__nv_reservedSMEM_offset_0_alias,@"STO_CUDA_RESERVED_SHARED STV_DEFAULT"
__nv_reservedSMEM_offset_0_alias:
	.zero		0


//--------------------- .nv.constant0.matmul_kernel --------------------------
	.section	.nv.constant0.matmul_kernel,"a",@progbits
	.sectionflags	@""
	.align	4
.nv.constant0.matmul_kernel:
	.zero		608


//--------------------- SYMBOLS --------------------------

	.type		.nv.reservedSmem.offset0,@object
	.size		.nv.reservedSmem.offset0,0x4
